// auto-generated by cutlass_sweep.fmha — config: {"arch": "sm_100", "direction": "bwd", "dtype": "fp16", "head_dim": 64, "mask": "none", "schedule": "tma", "tile_kv": 128, "tile_q": 128}
#include "cutlass/cutlass.h"
#include "cute/tensor.hpp"
#include "cutlass/device_kernel.h"
#include "cutlass/kernel_hardware_info.h"
#include "77_blackwell_fmha/collective/fmha_common.hpp"
#include "77_blackwell_fmha/collective/fmha_fusion.hpp"
#include "77_blackwell_fmha/kernel/sm100_fmha_bwd_kernel_tma_warpspecialized.hpp"

using namespace cute;
using Element = cutlass::half_t;
using TileShape = Shape<_128, _128, _64, _64>;
// Q K D D_VO ((H_R, H_K) B) — must match the kernel's stride deconstruction.
using ProblemShape =
    cute::tuple<int, int, int, int, cute::tuple<cute::tuple<int, int>, int>>;

using Kernel = cutlass::fmha::kernel::Sm100FmhaBwdKernelTmaWarpSpecialized<
    ProblemShape, Element, float, TileShape,
    cutlass::fmha::collective::NoMask>;

auto* _anchor = &cutlass::device_kernel<Kernel>;


// ===== COMPILED SASS (sm_100a) =====

	.target	sm_100a

	.elftype	@"ET_EXEC"


//--------------------- .note.nv.tkinfo           --------------------------
	.section	.note.nv.tkinfo,"",@"SHT_NOTE"
	.sectionflags	@"SHF_NOTE_NV_TKINFO"
	.tkinfo
        /*0018*/ 	.word	0x00000002
        /*0030*/ 	.string	""
        /*0030*/ 	.string	"ptxas"
        /*0030*/ 	.string	"Cuda compilation tools, release 13.0, V13.0.88"
        /*0030*/ 	.string	"Build cuda_13.0.r13.0/compiler.36424714_0"
        /*0030*/ 	.string	"-arch sm_100a -m 64 "



//--------------------- .note.nv.cuinfo           --------------------------
	.section	.note.nv.cuinfo,"",@"SHT_NOTE"
	.sectionflags	@"SHF_NOTE_NV_CUINFO"
        /*0018*/ 	.short	0x0002
        /*001a*/ 	.short	0x0064
        /*001c*/ 	.short	0x0082
	.zero		2


//--------------------- .nv.info                  --------------------------
	.section	.nv.info,"",@"SHT_CUDA_INFO"
	.align	4


	//----- nvinfo : EIATTR_REGCOUNT
	.align		4
        /*0000*/ 	.byte	0x04, 0x2f
        /*0002*/ 	.short	(.L_21 - .L_20)
	.align		4
.L_20:
        /*0004*/ 	.word	index@(_ZN7cutlass13device_kernelINS_4fmha6kernel36Sm100FmhaBwdKernelTmaWarpSpecializedIN4cute5tupleIJiiiiNS5_IJNS5_IJiiEEEiEEEEEENS_6half_tEfNS5_IJNS4_1CILi128EEESB_NSA_ILi64EEESC_EEENS1_10collective6NoMaskEEEEEvNT_6ParamsE)
        /*0008*/ 	.word	0x00000080


	//----- nvinfo : EIATTR_FRAME_SIZE
	.align		4
.L_21:
        /*000c*/ 	.byte	0x04, 0x11
        /*000e*/ 	.short	(.L_23 - .L_22)
	.align		4
.L_22:
        /*0010*/ 	.word	index@($__internal_3_$__cuda_sm20_div_u16)
        /*0014*/ 	.word	0x00000020


	//----- nvinfo : EIATTR_FRAME_SIZE
	.align		4
.L_23:
        /*0018*/ 	.byte	0x04, 0x11
        /*001a*/ 	.short	(.L_25 - .L_24)
	.align		4
.L_24:
        /*001c*/ 	.word	index@($__internal_2_$__cuda_sm10x_tcgen05_guardrail_trap_unallocated_columns_being_dealloced)
        /*0020*/ 	.word	0x00000020


	//----- nvinfo : EIATTR_FRAME_SIZE
	.align		4
.L_25:
        /*0024*/ 	.byte	0x04, 0x11
        /*0026*/ 	.short	(.L_27 - .L_26)
	.align		4
.L_26:
        /*0028*/ 	.word	index@($__internal_1_$__cuda_sm10x_tcgen05_guardrail_trap_phase_invalid_during_alloc)
        /*002c*/ 	.word	0x00000020


	//----- nvinfo : EIATTR_FRAME_SIZE
	.align		4
.L_27:
        /*0030*/ 	.byte	0x04, 0x11
        /*0032*/ 	.short	(.L_29 - .L_28)
	.align		4
.L_28:
        /*0034*/ 	.word	index@($__internal_0_$__cuda_sm10x_tcgen05_guardrail_trap_col_being_dealloced_not_returned_by_alloc)
        /*0038*/ 	.word	0x00000020


	//----- nvinfo : EIATTR_FRAME_SIZE
	.align		4
.L_29:
        /*003c*/ 	.byte	0x04, 0x11
        /*003e*/ 	.short	(.L_31 - .L_30)
	.align		4
.L_30:
        /*0040*/ 	.word	index@(_ZN7cutlass13device_kernelINS_4fmha6kernel36Sm100FmhaBwdKernelTmaWarpSpecializedIN4cute5tupleIJiiiiNS5_IJNS5_IJiiEEEiEEEEEENS_6half_tEfNS5_IJNS4_1CILi128EEESB_NSA_ILi64EEESC_EEENS1_10collective6NoMaskEEEEEvNT_6ParamsE)
        /*0044*/ 	.word	0x00000020


	//----- nvinfo : EIATTR_MIN_STACK_SIZE
	.align		4
.L_31:
        /*0048*/ 	.byte	0x04, 0x12
        /*004a*/ 	.short	(.L_33 - .L_32)
	.align		4
.L_32:
        /*004c*/ 	.word	index@(_ZN7cutlass13device_kernelINS_4fmha6kernel36Sm100FmhaBwdKernelTmaWarpSpecializedIN4cute5tupleIJiiiiNS5_IJNS5_IJiiEEEiEEEEEENS_6half_tEfNS5_IJNS4_1CILi128EEESB_NSA_ILi64EEESC_EEENS1_10collective6NoMaskEEEEEvNT_6ParamsE)
        /*0050*/ 	.word	0x00000020
.L_33:


//--------------------- .nv.compat                --------------------------
	.section	.nv.compat,"",@"SHT_CUDA_COMPAT_INFO"
	.align	4
        /*0000*/ 	.byte	0x02, 0x09, 0x01, 0x00, 0x02, 0x02, 0x02, 0x00, 0x02, 0x05, 0x05, 0x00, 0x03, 0x07, 0x01, 0x01
        /*0010*/ 	.byte	0x02, 0x03, 0x01, 0x00, 0x02, 0x06, 0x01, 0x00, 0x04, 0x0b, 0x08, 0x00, 0x01, 0x00, 0x00, 0x00
        /*0020*/ 	.byte	0x00, 0x00, 0x00, 0x00


//--------------------- .nv.info._ZN7cutlass13device_kernelINS_4fmha6kernel36Sm100FmhaBwdKernelTmaWarpSpecializedIN4cute5tupleIJiiiiNS5_IJNS5_IJiiEEEiEEEEEENS_6half_tEfNS5_IJNS4_1CILi128EEESB_NSA_ILi64EEESC_EEENS1_10collective6NoMaskEEEEEvNT_6ParamsE --------------------------
	.section	.nv.info._ZN7cutlass13device_kernelINS_4fmha6kernel36Sm100FmhaBwdKernelTmaWarpSpecializedIN4cute5tupleIJiiiiNS5_IJNS5_IJiiEEEiEEEEEENS_6half_tEfNS5_IJNS4_1CILi128EEESB_NSA_ILi64EEESC_EEENS1_10collective6NoMaskEEEEEvNT_6ParamsE,"",@"SHT_CUDA_INFO"
	.sectionflags	@""
	.align	4


	//----- nvinfo : EIATTR_CUDA_API_VERSION
	.align		4
        /*0000*/ 	.byte	0x04, 0x37
        /*0002*/ 	.short	(.L_35 - .L_34)
.L_34:
        /*0004*/ 	.word	0x00000082


	//----- nvinfo : EIATTR_KPARAM_INFO
	.align		4
.L_35:
        /*0008*/ 	.byte	0x04, 0x17
        /*000a*/ 	.short	(.L_37 - .L_36)
.L_36:
        /*000c*/ 	.word	0x00000000
        /*0010*/ 	.short	0x0000
        /*0012*/ 	.short	0x0000
        /*0014*/ 	.byte	0x00, 0xf0, 0x01, 0x1a


	//----- nvinfo : EIATTR_AT_ENTRY_FRAGMENTS
	.align		4
.L_37:
        /*0018*/ 	.byte	0x04, 0x4f
        /*001a*/ 	.short	(.L_39 - .L_38)


	//   ....[0]....
.L_38:
        /*001c*/ 	.word	0x00000006


	//----- nvinfo : EIATTR_RESERVED_SMEM_USED
	.align		4
.L_39:
        /*0020*/ 	.byte	0x01, 0x41
	.zero		2


	//----- nvinfo : EIATTR_SPARSE_MMA_MASK
	.align		4
        /*0024*/ 	.byte	0x03, 0x50
        /*0026*/ 	.short	0x0000


	//----- nvinfo : EIATTR_TCGEN05_1CTA_USED
	.align		4
        /*0028*/ 	.byte	0x01, 0x51
	.zero		2


	//----- nvinfo : EIATTR_MAXREG_COUNT
	.align		4
        /*002c*/ 	.byte	0x03, 0x1b
        /*002e*/ 	.short	0x0080


	//----- nvinfo : EIATTR_NUM_BARRIERS
	.align		4
        /*0030*/ 	.byte	0x02, 0x4c
        /*0032*/ 	.byte	0x04
	.zero		1


	//----- nvinfo : EIATTR_EXTERNS
	.align		4
        /*0034*/ 	.byte	0x04, 0x0f
        /*0036*/ 	.short	(.L_41 - .L_40)


	//   ....[0]....
	.align		4
.L_40:
        /*0038*/ 	.word	index@(__assertfail)


	//----- nvinfo : EIATTR_ANNOTATIONS
	.align		4
.L_41:
        /*003c*/ 	.byte	0x04, 0x55
        /*003e*/ 	.short	(.L_43 - .L_42)


	//   ....[0]....
.L_42:
        /*0040*/ 	.word	0x00000001
        /*0044*/ 	.byte	0x60, 0x11, 0x00, 0x00, 0x01, 0x00, 0x00, 0x00, 0x10, 0x2c, 0x00, 0x00, 0x01, 0x00, 0x00, 0x00
        /* <DEDUP_REMOVED lines=15> */
        /*0144*/ 	.byte	0x00, 0xbb, 0x00, 0x00


	//----- nvinfo : EIATTR_MERCURY_ISA_VERSION
	.align		4
.L_43:
        /*0148*/ 	.byte	0x03, 0x5f
        /*014a*/ 	.short	0x0101


	//----- nvinfo : EIATTR_INT_WARP_WIDE_INSTR_OFFSETS
	.align		4
        /*014c*/ 	.byte	0x04, 0x31
        /*014e*/ 	.short	(.L_45 - .L_44)


	//   ....[0]....
.L_44:
        /*0150*/ 	.word	0x0000d920


	//   ....[1]....
        /*0154*/ 	.word	0x0000d940


	//   ....[2]....
        /*0158*/ 	.word	0x0000d970


	//----- nvinfo : EIATTR_COOP_GROUP_MASK_REGIDS
	.align		4
.L_45:
        /*015c*/ 	.byte	0x04, 0x29
        /*015e*/ 	.short	(.L_47 - .L_46)


	//   ....[0]....
.L_46:
        /*0160*/ 	.word	0xffffffff


	//   ....[1]....
        /*0164*/ 	.word	0xffffffff


	//   ....[2]....
        /*0168*/ 	.word	0xffffffff


	//   ....[3]....
        /*016c*/ 	.word	0xffffffff


	//   ....[4]....
        /*0170*/ 	.word	0xffffffff


	//   ....[5]....
        /*0174*/ 	.word	0xffffffff


	//   ....[6]....
        /*0178*/ 	.word	0xffffffff


	//   ....[7]....
        /*017c*/ 	.word	0xffffffff


	//   ....[8]....
        /*0180*/ 	.word	0xffffffff


	//   ....[9]....
        /*0184*/ 	.word	0xffffffff


	//   ....[10]....
        /*0188*/ 	.word	0xffffffff


	//   ....[11]....
        /*018c*/ 	.word	0xffffffff


	//   ....[12]....
        /*0190*/ 	.word	0xffffffff


	//   ....[13]....
        /*0194*/ 	.word	0xffffffff


	//   ....[14]....
        /*0198*/ 	.word	0xffffffff


	//   ....[15]....
        /*019c*/ 	.word	0xffffffff


	//----- nvinfo : EIATTR_COOP_GROUP_INSTR_OFFSETS
	.align		4
.L_47:
        /*01a0*/ 	.byte	0x04, 0x28
        /*01a2*/ 	.short	(.L_49 - .L_48)


	//   ....[0]....
.L_48:
        /*01a4*/ 	.word	0x00000070


	//   ....[1]....
        /*01a8*/ 	.word	0x00000320


	//   ....[2]....
        /*01ac*/ 	.word	0x00000540


	//   ....[3]....
        /*01b0*/ 	.word	0x00000630


	//   ....[4]....
        /*01b4*/ 	.word	0x00000770


	//   ....[5]....
        /*01b8*/ 	.word	0x000008b0


	//   ....[6]....
        /*01bc*/ 	.word	0x000009f0


	//   ....[7]....
        /*01c0*/ 	.word	0x00000b30


	//   ....[8]....
        /*01c4*/ 	.word	0x00000c70


	//   ....[9]....
        /*01c8*/ 	.word	0x00000db0


	//   ....[10]....
        /*01cc*/ 	.word	0x00000ef0


	//   ....[11]....
        /*01d0*/ 	.word	0x00003700


	//   ....[12]....
        /*01d4*/ 	.word	0x00003900


	//   ....[13]....
        /*01d8*/ 	.word	0x00003920


	//   ....[14]....
        /*01dc*/ 	.word	0x0000d810


	//   ....[15]....
        /*01e0*/ 	.word	0x0000da40


	//----- nvinfo : EIATTR_REG_RECONFIG
	.align		4
.L_49:
        /*01e4*/ 	.byte	0x01, 0x54
	.zero		2


	//----- nvinfo : EIATTR_VRC_CTA_INIT_COUNT
	.align		4
        /*01e8*/ 	.byte	0x02, 0x4a
        /*01ea*/ 	.byte	0x80
	.zero		1


	//----- nvinfo : EIATTR_SYSCALL_OFFSETS
	.align		4
        /*01ec*/ 	.byte	0x04, 0x46
        /*01ee*/ 	.short	(.L_51 - .L_50)


	//   ....[0]....
.L_50:
        /*01f0*/ 	.word	0x00007a20


	//   ....[1]....
        /*01f4*/ 	.word	0x00007b90


	//   ....[2]....
        /*01f8*/ 	.word	0x00007d10


	//   ....[3]....
        /*01fc*/ 	.word	0x00009450


	//   ....[4]....
        /*0200*/ 	.word	0x000095c0


	//   ....[5]....
        /*0204*/ 	.word	0x00009730


	//   ....[6]....
        /*0208*/ 	.word	0x000098a0


	//   ....[7]....
        /*020c*/ 	.word	0x00009dc0


	//   ....[8]....
        /*0210*/ 	.word	0x00009f70


	//   ....[9]....
        /*0214*/ 	.word	0x0000a0e0


	//   ....[10]....
        /*0218*/ 	.word	0x0000ae80


	//   ....[11]....
        /*021c*/ 	.word	0x0000be80


	//   ....[12]....
        /*0220*/ 	.word	0x0000bff0


	//   ....[13]....
        /*0224*/ 	.word	0x0000cab0


	//   ....[14]....
        /*0228*/ 	.word	0x0000cc20


	//----- nvinfo : EIATTR_MBARRIER_INSTR_OFFSETS
	.align		4
.L_51:
        /*022c*/ 	.byte	0x04, 0x39
        /*022e*/ 	.short	(.L_53 - .L_52)


	//   ....[0]....
.L_52:
        /*0230*/ 	.word	0x000003f0
        /*0234*/ 	.word	0x000000ff
        /*0238*/ 	.word	0x00024800
        /*023c*/ 	.short	0x0100
        /*023e*/ 	.byte	0x04
	.zero		1


	//   ....[1]....
        /*0240*/ 	.word	0x00000400
        /*0244*/ 	.word	0x000000ff
        /*0248*/ 	.word	0x00024810
        /*024c*/ 	.short	0x0100
        /*024e*/ 	.byte	0x04
	.zero		1


	//   ....[2]....
        /*0250*/ 	.word	0x00000410
        /*0254*/ 	.word	0x000000ff
        /*0258*/ 	.word	0x00024808
        /*025c*/ 	.short	0x0100
        /*025e*/ 	.byte	0x04
	.zero		1


	//   ....[3]....
        /*0260*/ 	.word	0x00000420
        /*0264*/ 	.word	0x000000ff
        /*0268*/ 	.word	0x00024818
        /*026c*/ 	.short	0x0100
        /*026e*/ 	.byte	0x04
	.zero		1


	//   ....[4]....
        /*0270*/ 	.word	0x00000600
        /*0274*/ 	.word	0x000000ff
        /*0278*/ 	.word	0x00024820
        /*027c*/ 	.short	0x0100
        /*027e*/ 	.byte	0x06
	.zero		1


	//   ....[5]....
        /*0280*/ 	.word	0x00000610
        /*0284*/ 	.word	0x000000ff
        /*0288*/ 	.word	0x00024828
        /*028c*/ 	.short	0x0100
        /*028e*/ 	.byte	0x06
	.zero		1


	//   ....[6]....
        /*0290*/ 	.word	0x00000740
        /*0294*/ 	.word	0x000000ff
        /*0298*/ 	.word	0x00024830
        /*029c*/ 	.short	0x0100
        /*029e*/ 	.byte	0x04
	.zero		1


	//   ....[7]....
        /*02a0*/ 	.word	0x00000750
        /*02a4*/ 	.word	0x000000ff
        /*02a8*/ 	.word	0x00024838
        /*02ac*/ 	.short	0x0100
        /*02ae*/ 	.byte	0x04
	.zero		1


	//   ....[8]....
        /*02b0*/ 	.word	0x00000880
        /*02b4*/ 	.word	0x000000ff
        /*02b8*/ 	.word	0x00024840
        /*02bc*/ 	.short	0x0100
        /*02be*/ 	.byte	0x04
	.zero		1


	//   ....[9]....
        /*02c0*/ 	.word	0x00000890
        /*02c4*/ 	.word	0x000000ff
        /*02c8*/ 	.word	0x00024848
        /*02cc*/ 	.short	0x0100
        /*02ce*/ 	.byte	0x04
	.zero		1


	//   ....[10]....
        /*02d0*/ 	.word	0x000009c0
        /*02d4*/ 	.word	0x000000ff
        /*02d8*/ 	.word	0x00024850
        /*02dc*/ 	.short	0x0100
        /*02de*/ 	.byte	0x04
	.zero		1


	//   ....[11]....
        /*02e0*/ 	.word	0x000009d0
        /*02e4*/ 	.word	0x000000ff
        /*02e8*/ 	.word	0x00024858
        /*02ec*/ 	.short	0x0100
        /*02ee*/ 	.byte	0x04
	.zero		1


	//   ....[12]....
        /*02f0*/ 	.word	0x00000b00
        /*02f4*/ 	.word	0x000000ff
        /*02f8*/ 	.word	0x00024860
        /*02fc*/ 	.short	0x0100
        /*02fe*/ 	.byte	0x04
	.zero		1


	//   ....[13]....
        /*0300*/ 	.word	0x00000b10
        /*0304*/ 	.word	0x000000ff
        /*0308*/ 	.word	0x00024868
        /*030c*/ 	.short	0x0100
        /*030e*/ 	.byte	0x04
	.zero		1


	//   ....[14]....
        /*0310*/ 	.word	0x00000c40
        /*0314*/ 	.word	0x000000ff
        /*0318*/ 	.word	0x00024870
        /*031c*/ 	.short	0x0100
        /*031e*/ 	.byte	0x04
	.zero		1


	//   ....[15]....
        /*0320*/ 	.word	0x00000c50
        /*0324*/ 	.word	0x000000ff
        /*0328*/ 	.word	0x00024878
        /*032c*/ 	.short	0x0100
        /*032e*/ 	.byte	0x04
	.zero		1


	//   ....[16]....
        /*0330*/ 	.word	0x00000d80
        /*0334*/ 	.word	0x000000ff
        /*0338*/ 	.word	0x00024880
        /*033c*/ 	.short	0x0100
        /*033e*/ 	.byte	0x04
	.zero		1


	//   ....[17]....
        /*0340*/ 	.word	0x00000d90
        /*0344*/ 	.word	0x000000ff
        /*0348*/ 	.word	0x00024888
        /*034c*/ 	.short	0x0100
        /*034e*/ 	.byte	0x04
	.zero		1


	//   ....[18]....
        /*0350*/ 	.word	0x00000ec0
        /*0354*/ 	.word	0x000000ff
        /*0358*/ 	.word	0x00024890
        /*035c*/ 	.short	0x0100
        /*035e*/ 	.byte	0x04
	.zero		1


	//   ....[19]....
        /*0360*/ 	.word	0x00000ed0
        /*0364*/ 	.word	0x000000ff
        /*0368*/ 	.word	0x00024898
        /*036c*/ 	.short	0x0100
        /*036e*/ 	.byte	0x04
	.zero		1


	//   ....[20]....
        /*0370*/ 	.word	0x00001000
        /*0374*/ 	.word	0x000000ff
        /*0378*/ 	.word	0x000248a0
        /*037c*/ 	.short	0x0100
        /*037e*/ 	.byte	0x04
	.zero		1


	//   ....[21]....
        /*0380*/ 	.word	0x00001010
        /*0384*/ 	.word	0x000000ff
        /*0388*/ 	.word	0x000248b0
        /*038c*/ 	.short	0x0100
        /*038e*/ 	.byte	0x04
	.zero		1


	//   ....[22]....
        /*0390*/ 	.word	0x00001020
        /*0394*/ 	.word	0x000000ff
        /*0398*/ 	.word	0x000248a8
        /*039c*/ 	.short	0x0100
        /*039e*/ 	.byte	0x04
	.zero		1


	//   ....[23]....
        /*03a0*/ 	.word	0x00001030
        /*03a4*/ 	.word	0x000000ff
        /*03a8*/ 	.word	0x000248b8
        /*03ac*/ 	.short	0x0100
        /*03ae*/ 	.byte	0x04
	.zero		1


	//   ....[24]....
        /*03b0*/ 	.word	0x00002250
        /*03b4*/ 	.word	0x000000ff
        /*03b8*/ 	.word	0x00024810
        /*03bc*/ 	.short	0x010a
        /*03be*/ 	.byte	0x10
	.zero		1


	//   ....[25]....
        /*03c0*/ 	.word	0x000023d0
        /*03c4*/ 	.word	0x000000ff
        /*03c8*/ 	.word	0x00024800
        /*03cc*/ 	.short	0x010b
        /*03ce*/ 	.byte	0x10
	.zero		1


	//   ....[26]....
        /*03d0*/ 	.word	0x000024f0
        /*03d4*/ 	.word	0x000000ff
        /*03d8*/ 	.word	0x00024838
        /*03dc*/ 	.short	0x010a
        /*03de*/ 	.byte	0x10
	.zero		1


	//   ....[27]....
        /*03e0*/ 	.word	0x000026e0
        /*03e4*/ 	.word	0x000000ff
        /*03e8*/ 	.word	0x00024830
        /*03ec*/ 	.short	0x0107
        /*03ee*/ 	.byte	0x10
	.zero		1


	//   ....[28]....
        /*03f0*/ 	.word	0x00002740
        /*03f4*/ 	.word	0x000000ff
        /*03f8*/ 	.word	0x00024830
        /*03fc*/ 	.short	0x0101
        /*03fe*/ 	.byte	0x10
	.zero		1


	//   ....[29]....
        /*0400*/ 	.word	0x00002790
        /*0404*/ 	.word	0x000000ff
        /*0408*/ 	.word	0x00024828
        /*040c*/ 	.short	0x010a
        /*040e*/ 	.byte	0x10
	.zero		1


	//   ....[30]....
        /*0410*/ 	.word	0x00002960
        /*0414*/ 	.word	0x000000ff
        /*0418*/ 	.word	0x00024820
        /*041c*/ 	.short	0x010b
        /*041e*/ 	.byte	0x10
	.zero		1


	//   ....[31]....
        /*0420*/ 	.word	0x00002a50
        /*0424*/ 	.word	0x000000ff
        /*0428*/ 	.word	0x00024848
        /*042c*/ 	.short	0x010a
        /*042e*/ 	.byte	0x10
	.zero		1


	//   ....[32]....
        /*0430*/ 	.word	0x00002bb0
        /*0434*/ 	.word	0x000000ff
        /*0438*/ 	.word	0x00024840
        /*043c*/ 	.short	0x0107
        /*043e*/ 	.byte	0x10
	.zero		1


	//   ....[33]....
        /*0440*/ 	.word	0x00002c20
        /*0444*/ 	.word	0x000000ff
        /*0448*/ 	.word	0x00024840
        /*044c*/ 	.short	0x0101
        /*044e*/ 	.byte	0x10
	.zero		1


	//   ....[34]....
        /*0450*/ 	.word	0x00002e00
        /*0454*/ 	.word	0x000000ff
        /*0458*/ 	.word	0x00024810
        /*045c*/ 	.short	0x010a
        /*045e*/ 	.byte	0x09
	.zero		1


	//   ....[35]....
        /*0460*/ 	.word	0x00002ff0
        /*0464*/ 	.word	0x000000ff
        /*0468*/ 	.word	0x00024838
        /*046c*/ 	.short	0x010a
        /*046e*/ 	.byte	0x10
	.zero		1


	//   ....[36]....
        /*0470*/ 	.word	0x000031e0
        /*0474*/ 	.word	0x000000ff
        /*0478*/ 	.word	0x00024830
        /*047c*/ 	.short	0x0107
        /*047e*/ 	.byte	0x10
	.zero		1


	//   ....[37]....
        /*0480*/ 	.word	0x00003240
        /*0484*/ 	.word	0x000000ff
        /*0488*/ 	.word	0x00024830
        /*048c*/ 	.short	0x0101
        /*048e*/ 	.byte	0x10
	.zero		1


	//   ....[38]....
        /*0490*/ 	.word	0x000032a0
        /*0494*/ 	.word	0x000000ff
        /*0498*/ 	.word	0x00024828
        /*049c*/ 	.short	0x010a
        /*049e*/ 	.byte	0x10
	.zero		1


	//   ....[39]....
        /*04a0*/ 	.word	0x00003420
        /*04a4*/ 	.word	0x000000ff
        /*04a8*/ 	.word	0x00024848
        /*04ac*/ 	.short	0x010a
        /*04ae*/ 	.byte	0x10
	.zero		1


	//   ....[40]....
        /*04b0*/ 	.word	0x00003580
        /*04b4*/ 	.word	0x000000ff
        /*04b8*/ 	.word	0x00024840
        /*04bc*/ 	.short	0x0107
        /*04be*/ 	.byte	0x10
	.zero		1


	//   ....[41]....
        /*04c0*/ 	.word	0x000035f0
        /*04c4*/ 	.word	0x000000ff
        /*04c8*/ 	.word	0x00024840
        /*04cc*/ 	.short	0x0101
        /*04ce*/ 	.byte	0x10
	.zero		1


	//   ....[42]....
        /*04d0*/ 	.word	0x00003b60
        /*04d4*/ 	.word	0x000000ff
        /*04d8*/ 	.word	0x00024800
        /*04dc*/ 	.short	0x010a
        /*04de*/ 	.byte	0x11
	.zero		1


	//   ....[43]....
        /*04e0*/ 	.word	0x00003b90
        /*04e4*/ 	.word	0x000000ff
        /*04e8*/ 	.word	0x00024858
        /*04ec*/ 	.short	0x010a
        /*04ee*/ 	.byte	0x11
	.zero		1


	//   ....[44]....
        /*04f0*/ 	.word	0x00003e50
        /*04f4*/ 	.word	0x000000ff
        /*04f8*/ 	.word	0x00024820
        /*04fc*/ 	.short	0x010a
        /*04fe*/ 	.byte	0x11
	.zero		1


	//   ....[45]....
        /*0500*/ 	.word	0x00003e90
        /*0504*/ 	.word	0x000000ff
        /*0508*/ 	.word	0x00024868
        /*050c*/ 	.short	0x010a
        /*050e*/ 	.byte	0x11
	.zero		1


	//   ....[46]....
        /*0510*/ 	.word	0x00003ed0
        /*0514*/ 	.word	0x000000ff
        /*0518*/ 	.word	0x00024878
        /*051c*/ 	.short	0x010a
        /*051e*/ 	.byte	0x11
	.zero		1


	//   ....[47]....
        /*0520*/ 	.word	0x00004150
        /*0524*/ 	.word	0x000000ff
        /*0528*/ 	.word	0x00024880
        /*052c*/ 	.short	0x010a
        /*052e*/ 	.byte	0x11
	.zero		1


	//   ....[48]....
        /*0530*/ 	.word	0x00004a40
        /*0534*/ 	.word	0x000000ff
        /*0538*/ 	.word	0x00024800
        /*053c*/ 	.short	0x010a
        /*053e*/ 	.byte	0x04
	.zero		1


	//   ....[49]....
        /*0540*/ 	.word	0x00004aa0
        /*0544*/ 	.word	0x000000ff
        /*0548*/ 	.word	0x00024858
        /*054c*/ 	.short	0x010a
        /*054e*/ 	.byte	0x11
	.zero		1


	//   ....[50]....
        /*0550*/ 	.word	0x00004d30
        /*0554*/ 	.word	0x000000ff
        /*0558*/ 	.word	0x00024890
        /*055c*/ 	.short	0x010a
        /*055e*/ 	.byte	0x11
	.zero		1


	//   ....[51]....
        /*0560*/ 	.word	0x00004d80
        /*0564*/ 	.word	0x000000ff
        /*0568*/ 	.word	0x00024868
        /*056c*/ 	.short	0x010a
        /*056e*/ 	.byte	0x11
	.zero		1


	//   ....[52]....
        /*0570*/ 	.word	0x00005520
        /*0574*/ 	.word	0x000000ff
        /*0578*/ 	.word	0x00024878
        /*057c*/ 	.short	0x010a
        /*057e*/ 	.byte	0x11
	.zero		1


	//   ....[53]....
        /*0580*/ 	.word	0x00005590
        /*0584*/ 	.word	0x000000ff
        /*0588*/ 	.word	0x00024820
        /*058c*/ 	.short	0x010a
        /*058e*/ 	.byte	0x11
	.zero		1


	//   ....[54]....
        /*0590*/ 	.word	0x000057c0
        /*0594*/ 	.word	0x000000ff
        /*0598*/ 	.word	0x00024880
        /*059c*/ 	.short	0x010a
        /*059e*/ 	.byte	0x11
	.zero		1


	//   ....[55]....
        /*05a0*/ 	.word	0x00005d10
        /*05a4*/ 	.word	0x000000ff
        /*05a8*/ 	.word	0x000248b0
        /*05ac*/ 	.short	0x010a
        /*05ae*/ 	.byte	0x11
	.zero		1


	//   ....[56]....
        /*05b0*/ 	.word	0x00005d90
        /*05b4*/ 	.word	0x000000ff
        /*05b8*/ 	.word	0x000248b8
        /*05bc*/ 	.short	0x010a
        /*05be*/ 	.byte	0x11
	.zero		1


	//   ....[57]....
        /*05c0*/ 	.word	0x00005e00
        /*05c4*/ 	.word	0x000000ff
        /*05c8*/ 	.word	0x00024890
        /*05cc*/ 	.short	0x010a
        /*05ce*/ 	.byte	0x11
	.zero		1


	//   ....[58]....
        /*05d0*/ 	.word	0x00006a20
        /*05d4*/ 	.word	0x000000ff
        /*05d8*/ 	.word	0x00024870
        /*05dc*/ 	.short	0x010a
        /*05de*/ 	.byte	0x06
	.zero		1


	//   ....[59]....
        /*05e0*/ 	.word	0x00006b10
        /*05e4*/ 	.word	0x000000ff
        /*05e8*/ 	.word	0x00000000
        /*05ec*/ 	.short	0x0101
        /*05ee*/ 	.byte	0x04
	.zero		1


	//   ....[60]....
        /*05f0*/ 	.word	0x00007710
        /*05f4*/ 	.word	0x00000002
        /*05f8*/ 	.word	0x00024850
        /*05fc*/ 	.short	0x010a
        /*05fe*/ 	.byte	0xff
	.zero		1


	//   ....[61]....
        /*0600*/ 	.word	0x000077b0
        /*0604*/ 	.word	0x00000002
        /*0608*/ 	.word	0x00024888
        /*060c*/ 	.short	0x010a
        /*060e*/ 	.byte	0xff
	.zero		1


	//   ....[62]....
        /*0610*/ 	.word	0x00007840
        /*0614*/ 	.word	0x00000002
        /*0618*/ 	.word	0x00024830
        /*061c*/ 	.short	0x010a
        /*061e*/ 	.byte	0xff
	.zero		1


	//   ....[63]....
        /*0620*/ 	.word	0x00009970
        /*0624*/ 	.word	0x00000002
        /*0628*/ 	.word	0x00024880
        /*062c*/ 	.short	0x0101
        /*062e*/ 	.byte	0xff
	.zero		1


	//   ....[64]....
        /*0630*/ 	.word	0x00009a00
        /*0634*/ 	.word	0x00000000
        /*0638*/ 	.word	0x00000000
        /*063c*/ 	.short	0x0101
        /*063e*/ 	.byte	0xff
	.zero		1


	//   ....[65]....
        /*0640*/ 	.word	0x00009a70
        /*0644*/ 	.word	0x00000000
        /*0648*/ 	.word	0x00000000
        /*064c*/ 	.short	0x0101
        /*064e*/ 	.byte	0xff
	.zero		1


	//   ....[66]....
        /*0650*/ 	.word	0x00009ae0
        /*0654*/ 	.word	0x00000002
        /*0658*/ 	.word	0x00024840
        /*065c*/ 	.short	0x010a
        /*065e*/ 	.byte	0xff
	.zero		1


	//   ....[67]....
        /*0660*/ 	.word	0x00009b80
        /*0664*/ 	.word	0x00000002
        /*0668*/ 	.word	0x00024860
        /*066c*/ 	.short	0x010a
        /*066e*/ 	.byte	0xff
	.zero		1


	//   ....[68]....
        /*0670*/ 	.word	0x00009c60
        /*0674*/ 	.word	0x00000002
        /*0678*/ 	.word	0x00024898
        /*067c*/ 	.short	0x010a
        /*067e*/ 	.byte	0xff
	.zero		1


	//   ....[69]....
        /*0680*/ 	.word	0x0000ad50
        /*0684*/ 	.word	0x000000ff
        /*0688*/ 	.word	0x00000000
        /*068c*/ 	.short	0x0101
        /*068e*/ 	.byte	0x04
	.zero		1


	//   ....[70]....
        /*0690*/ 	.word	0x0000b970
        /*0694*/ 	.word	0x000000ff
        /*0698*/ 	.word	0x00024890
        /*069c*/ 	.short	0x0101
        /*069e*/ 	.byte	0x24
	.zero		1


	//   ....[71]....
        /*06a0*/ 	.word	0x0000ba10
        /*06a4*/ 	.word	0x000000ff
        /*06a8*/ 	.word	0x00000000
        /*06ac*/ 	.short	0x0101
        /*06ae*/ 	.byte	0x04
	.zero		1


	//   ....[72]....
        /*06b0*/ 	.word	0x0000bd30
        /*06b4*/ 	.word	0x000000ff
        /*06b8*/ 	.word	0x000248a0
        /*06bc*/ 	.short	0x010a
        /*06be*/ 	.byte	0x24
	.zero		1


	//   ....[73]....
        /*06c0*/ 	.word	0x0000c930
        /*06c4*/ 	.word	0x000000ff
        /*06c8*/ 	.word	0x00000000
        /*06cc*/ 	.short	0x0101
        /*06ce*/ 	.byte	0x04
	.zero		1


	//   ....[74]....
        /*06d0*/ 	.word	0x0000c980
        /*06d4*/ 	.word	0x000000ff
        /*06d8*/ 	.word	0x000248a8
        /*06dc*/ 	.short	0x010a
        /*06de*/ 	.byte	0x24
	.zero		1


	//   ....[75]....
        /*06e0*/ 	.word	0x0000d770
        /*06e4*/ 	.word	0x000000ff
        /*06e8*/ 	.word	0x00000000
        /*06ec*/ 	.short	0x0101
        /*06ee*/ 	.byte	0x04
	.zero		1


	//   ....[76]....
        /*06f0*/ 	.word	0x0000da70
        /*06f4*/ 	.word	0x00000005
        /*06f8*/ 	.word	0x00024810
        /*06fc*/ 	.short	0x010a
        /*06fe*/ 	.byte	0xff
	.zero		1


	//   ....[77]....
        /*0700*/ 	.word	0x0000dad0
        /*0704*/ 	.word	0x00000005
        /*0708*/ 	.word	0x00024838
        /*070c*/ 	.short	0x010a
        /*070e*/ 	.byte	0xff
	.zero		1


	//   ....[78]....
        /*0710*/ 	.word	0x0000db30
        /*0714*/ 	.word	0x00000004
        /*0718*/ 	.word	0x00024828
        /*071c*/ 	.short	0x010a
        /*071e*/ 	.byte	0xff
	.zero		1


	//   ....[79]....
        /*0720*/ 	.word	0x0000db90
        /*0724*/ 	.word	0x00000004
        /*0728*/ 	.word	0x00024848
        /*072c*/ 	.short	0x010a
        /*072e*/ 	.byte	0xff
	.zero		1


	//   ....[80]....
        /*0730*/ 	.word	0x0000dbf0
        /*0734*/ 	.word	0x00000004
        /*0738*/ 	.word	0x00024810
        /*073c*/ 	.short	0x010a
        /*073e*/ 	.byte	0xff
	.zero		1


	//   ....[81]....
        /*0740*/ 	.word	0x0000dc50
        /*0744*/ 	.word	0x00000004
        /*0748*/ 	.word	0x00024838
        /*074c*/ 	.short	0x010a
        /*074e*/ 	.byte	0xff
	.zero		1


	//   ....[82]....
        /*0750*/ 	.word	0x0000dcb0
        /*0754*/ 	.word	0x00000008
        /*0758*/ 	.word	0x00024828
        /*075c*/ 	.short	0x010a
        /*075e*/ 	.byte	0xff
	.zero		1


	//   ....[83]....
        /*0760*/ 	.word	0x0000dd10
        /*0764*/ 	.word	0x00000008
        /*0768*/ 	.word	0x00024848
        /*076c*/ 	.short	0x010a
        /*076e*/ 	.byte	0xff
	.zero		1


	//   ....[84]....
        /*0770*/ 	.word	0x0000dd70
        /*0774*/ 	.word	0x00000000
        /*0778*/ 	.word	0x00024800
        /*077c*/ 	.short	0x010a
        /*077e*/ 	.byte	0xff
	.zero		1


	//   ....[85]....
        /*0780*/ 	.word	0x0000ddd0
        /*0784*/ 	.word	0x00000005
        /*0788*/ 	.word	0x00024858
        /*078c*/ 	.short	0x010a
        /*078e*/ 	.byte	0xff
	.zero		1


	//   ....[86]....
        /*0790*/ 	.word	0x0000de30
        /*0794*/ 	.word	0x00000000
        /*0798*/ 	.word	0x00024820
        /*079c*/ 	.short	0x010a
        /*079e*/ 	.byte	0xff
	.zero		1


	//   ....[87]....
        /*07a0*/ 	.word	0x0000de90
        /*07a4*/ 	.word	0x00000000
        /*07a8*/ 	.word	0x00024868
        /*07ac*/ 	.short	0x010a
        /*07ae*/ 	.byte	0xff
	.zero		1


	//   ....[88]....
        /*07b0*/ 	.word	0x0000def0
        /*07b4*/ 	.word	0x00000004
        /*07b8*/ 	.word	0x00024878
        /*07bc*/ 	.short	0x010a
        /*07be*/ 	.byte	0xff
	.zero		1


	//   ....[89]....
        /*07c0*/ 	.word	0x0000df50
        /*07c4*/ 	.word	0x00000004
        /*07c8*/ 	.word	0x00024880
        /*07cc*/ 	.short	0x010a
        /*07ce*/ 	.byte	0xff
	.zero		1


	//   ....[90]....
        /*07d0*/ 	.word	0x0000dfb0
        /*07d4*/ 	.word	0x00000000
        /*07d8*/ 	.word	0x00024800
        /*07dc*/ 	.short	0x010a
        /*07de*/ 	.byte	0xff
	.zero		1


	//   ....[91]....
        /*07e0*/ 	.word	0x0000e010
        /*07e4*/ 	.word	0x00000002
        /*07e8*/ 	.word	0x00024858
        /*07ec*/ 	.short	0x010a
        /*07ee*/ 	.byte	0xff
	.zero		1


	//   ....[92]....
        /*07f0*/ 	.word	0x0000e070
        /*07f4*/ 	.word	0x00000000
        /*07f8*/ 	.word	0x00024890
        /*07fc*/ 	.short	0x010a
        /*07fe*/ 	.byte	0xff
	.zero		1


	//   ....[93]....
        /*0800*/ 	.word	0x0000e0d0
        /*0804*/ 	.word	0x00000000
        /*0808*/ 	.word	0x00024868
        /*080c*/ 	.short	0x010a
        /*080e*/ 	.byte	0xff
	.zero		1


	//   ....[94]....
        /*0810*/ 	.word	0x0000e130
        /*0814*/ 	.word	0x00000000
        /*0818*/ 	.word	0x00024878
        /*081c*/ 	.short	0x010a
        /*081e*/ 	.byte	0xff
	.zero		1


	//   ....[95]....
        /*0820*/ 	.word	0x0000e190
        /*0824*/ 	.word	0x00000004
        /*0828*/ 	.word	0x00024820
        /*082c*/ 	.short	0x010a
        /*082e*/ 	.byte	0xff
	.zero		1


	//   ....[96]....
        /*0830*/ 	.word	0x0000e1f0
        /*0834*/ 	.word	0x00000004
        /*0838*/ 	.word	0x00024880
        /*083c*/ 	.short	0x010a
        /*083e*/ 	.byte	0xff
	.zero		1


	//   ....[97]....
        /*0840*/ 	.word	0x0000e250
        /*0844*/ 	.word	0x00000000
        /*0848*/ 	.word	0x000248b0
        /*084c*/ 	.short	0x010a
        /*084e*/ 	.byte	0xff
	.zero		1


	//   ....[98]....
        /*0850*/ 	.word	0x0000e2b0
        /*0854*/ 	.word	0x00000000
        /*0858*/ 	.word	0x000248b8
        /*085c*/ 	.short	0x010a
        /*085e*/ 	.byte	0xff
	.zero		1


	//   ....[99]....
        /*0860*/ 	.word	0x0000e310
        /*0864*/ 	.word	0x00000003
        /*0868*/ 	.word	0x00024890
        /*086c*/ 	.short	0x010a
        /*086e*/ 	.byte	0xff
	.zero		1


	//   ....[100]....
        /*0870*/ 	.word	0x0000e370
        /*0874*/ 	.word	0x00000004
        /*0878*/ 	.word	0x00024870
        /*087c*/ 	.short	0x010a
        /*087e*/ 	.byte	0xff
	.zero		1


	//   ....[101]....
        /*0880*/ 	.word	0x0000e3c0
        /*0884*/ 	.word	0x00000002
        /*0888*/ 	.word	0x00024850
        /*088c*/ 	.short	0x010a
        /*088e*/ 	.byte	0xff
	.zero		1


	//   ....[102]....
        /*0890*/ 	.word	0x0000e410
        /*0894*/ 	.word	0x00000002
        /*0898*/ 	.word	0x00024888
        /*089c*/ 	.short	0x010a
        /*089e*/ 	.byte	0xff
	.zero		1


	//   ....[103]....
        /*08a0*/ 	.word	0x0000e460
        /*08a4*/ 	.word	0x00000002
        /*08a8*/ 	.word	0x00024830
        /*08ac*/ 	.short	0x010a
        /*08ae*/ 	.byte	0xff
	.zero		1


	//   ....[104]....
        /*08b0*/ 	.word	0x0000e4b0
        /*08b4*/ 	.word	0x00000002
        /*08b8*/ 	.word	0x00024840
        /*08bc*/ 	.short	0x010a
        /*08be*/ 	.byte	0xff
	.zero		1


	//   ....[105]....
        /*08c0*/ 	.word	0x0000e500
        /*08c4*/ 	.word	0x00000002
        /*08c8*/ 	.word	0x00024860
        /*08cc*/ 	.short	0x010a
        /*08ce*/ 	.byte	0xff
	.zero		1


	//   ....[106]....
        /*08d0*/ 	.word	0x0000e550
        /*08d4*/ 	.word	0x00000002
        /*08d8*/ 	.word	0x00024898
        /*08dc*/ 	.short	0x010a
        /*08de*/ 	.byte	0xff
	.zero		1


	//   ....[107]....
        /*08e0*/ 	.word	0x0000e5b0
        /*08e4*/ 	.word	0x00000003
        /*08e8*/ 	.word	0x000248a0
        /*08ec*/ 	.short	0x010a
        /*08ee*/ 	.byte	0xff
	.zero		1


	//   ....[108]....
        /*08f0*/ 	.word	0x0000e610
        /*08f4*/ 	.word	0x00000000
        /*08f8*/ 	.word	0x000248a8
        /*08fc*/ 	.short	0x010a
        /*08fe*/ 	.byte	0xff
	.zero		1


	//----- nvinfo : EIATTR_NUM_MBARRIERS
	.align		4
.L_53:
        /*0900*/ 	.byte	0x03, 0x38
        /*0902*/ 	.short	0x0018


	//----- nvinfo : EIATTR_EXIT_INSTR_OFFSETS
	.align		4
        /*0904*/ 	.byte	0x04, 0x1c
        /*0906*/ 	.short	(.L_55 - .L_54)


	//   ....[0]....
.L_54:
        /*0908*/ 	.word	0x00001120


	//   ....[1]....
        /*090c*/ 	.word	0x000020e0


	//   ....[2]....
        /*0910*/ 	.word	0x00002c40


	//   ....[3]....
        /*0914*/ 	.word	0x000036b0


	//   ....[4]....
        /*0918*/ 	.word	0x00006810


	//   ....[5]....
        /*091c*/ 	.word	0x00006850


	//   ....[6]....
        /*0920*/ 	.word	0x00007500


	//   ....[7]....
        /*0924*/ 	.word	0x00007530


	//   ....[8]....
        /*0928*/ 	.word	0x0000d790


	//   ....[9]....
        /*092c*/ 	.word	0x0000da50


	//----- nvinfo : EIATTR_INDIRECT_BRANCH_TARGETS
	.align		4
.L_55:
        /*0930*/ 	.byte	0x04, 0x34
        /*0932*/ 	.short	(.L_57 - .L_56)


	//   ....[0]....
.L_56:
        /*0934*/ 	.word	.L_x_296@srel
        /*0938*/ 	.short	0x0
        /*093a*/ 	.short	0x0
        /*093c*/ 	.word	0x3
        /*0940*/ 	.word	.L_x_297@srel
        /*0944*/ 	.word	.L_x_298@srel
        /*0948*/ 	.word	.L_x_299@srel


	//   ....[1]....
        /*094c*/ 	.word	.L_x_300@srel
        /*0950*/ 	.short	0x0
        /*0952*/ 	.short	0x0
        /*0954*/ 	.word	0x3
        /*0958*/ 	.word	.L_x_160@srel
        /*095c*/ 	.word	.L_x_145@srel
        /*0960*/ 	.word	.L_x_299@srel


	//----- nvinfo : EIATTR_MAX_THREADS
	.align		4
.L_57:
        /*0964*/ 	.byte	0x04, 0x05
        /*0966*/ 	.short	(.L_59 - .L_58)
.L_58:
        /*0968*/ 	.word	0x00000200
        /*096c*/ 	.word	0x00000001
        /*0970*/ 	.word	0x00000001


	//----- nvinfo : EIATTR_CRS_STACK_SIZE
	.align		4
.L_59:
        /*0974*/ 	.byte	0x04, 0x1e
        /*0976*/ 	.short	(.L_61 - .L_60)
.L_60:
        /*0978*/ 	.word	0x00000000


	//----- nvinfo : EIATTR_CBANK_PARAM_SIZE
	.align		4
.L_61:
        /*097c*/ 	.byte	0x03, 0x19
        /*097e*/ 	.short	0x0680


	//----- nvinfo : EIATTR_PARAM_CBANK
	.align		4
        /*0980*/ 	.byte	0x04, 0x0a
        /*0982*/ 	.short	(.L_63 - .L_62)
	.align		4
.L_62:
        /*0984*/ 	.word	index@(.nv.constant0._ZN7cutlass13device_kernelINS_4fmha6kernel36Sm100FmhaBwdKernelTmaWarpSpecializedIN4cute5tupleIJiiiiNS5_IJNS5_IJiiEEEiEEEEEENS_6half_tEfNS5_IJNS4_1CILi128EEESB_NSA_ILi64EEESC_EEENS1_10collective6NoMaskEEEEEvNT_6ParamsE)
        /*0988*/ 	.short	0x0380
        /*098a*/ 	.short	0x0680


	//----- nvinfo : EIATTR_SW_WAR
	.align		4
.L_63:
        /*098c*/ 	.byte	0x04, 0x36
        /*098e*/ 	.short	(.L_65 - .L_64)
.L_64:
        /*0990*/ 	.word	0x00000008
.L_65:


//--------------------- .nv.callgraph             --------------------------
	.section	.nv.callgraph,"",@"SHT_CUDA_CALLGRAPH"
	.align	4
	.sectionentsize	8
	.align		4
        /*0000*/ 	.word	0x00000000
	.align		4
        /*0004*/ 	.word	0xffffffff
	.align		4
        /*0008*/ 	.word	index@(_ZN7cutlass13device_kernelINS_4fmha6kernel36Sm100FmhaBwdKernelTmaWarpSpecializedIN4cute5tupleIJiiiiNS5_IJNS5_IJiiEEEiEEEEEENS_6half_tEfNS5_IJNS4_1CILi128EEESB_NSA_ILi64EEESC_EEENS1_10collective6NoMaskEEEEEvNT_6ParamsE)
	.align		4
        /*000c*/ 	.word	index@(__assertfail)
	.align		4
        /*0010*/ 	.word	0x00000000
	.align		4
        /*0014*/ 	.word	0xfffffffe
	.align		4
        /*0018*/ 	.word	0x00000000
	.align		4
        /*001c*/ 	.word	0xfffffffd
	.align		4
        /*0020*/ 	.word	0x00000000
	.align		4
        /*0024*/ 	.word	0xfffffffc


//--------------------- .nv.constant4             --------------------------
	.section	.nv.constant4,"a",@progbits
	.align	8
	.align		8
.nv.constant4:
        /*0000*/ 	.dword	__assertfail
	.align		8
        /*0008*/ 	.dword	__unnamed_1
	.align		8
        /*0010*/ 	.dword	__unnamed_2
	.align		8
        /*0018*/ 	.dword	__unnamed_3
	.align		8
        /*0020*/ 	.dword	__unnamed_4
	.align		8
        /*0028*/ 	.dword	_ZN39_INTERNAL_77da8455_4_k_cu_19e9a6f2_32064cuda3std3__45__cpo5beginE
	.align		8
        /*0030*/ 	.dword	_ZN39_INTERNAL_77da8455_4_k_cu_19e9a6f2_32064cuda3std3__45__cpo3endE
	.align		8
        /*0038*/ 	.dword	_ZN39_INTERNAL_77da8455_4_k_cu_19e9a6f2_32064cuda3std3__45__cpo6cbeginE
	.align		8
        /*0040*/ 	.dword	_ZN39_INTERNAL_77da8455_4_k_cu_19e9a6f2_32064cuda3std3__45__cpo4cendE
	.align		8
        /*0048*/ 	.dword	_ZN39_INTERNAL_77da8455_4_k_cu_19e9a6f2_32064cuda3std3__441_GLOBAL__N__77da8455_4_k_cu_19e9a6f2_32066ignoreE
	.align		8
        /*0050*/ 	.dword	_ZN39_INTERNAL_77da8455_4_k_cu_19e9a6f2_32064cuda3std3__419piecewise_constructE
	.align		8
        /*0058*/ 	.dword	_ZN39_INTERNAL_77da8455_4_k_cu_19e9a6f2_32064cuda3std3__48in_placeE
	.align		8
        /*0060*/ 	.dword	_ZN39_INTERNAL_77da8455_4_k_cu_19e9a6f2_32064cuda3std6ranges3__45__cpo4swapE
	.align		8
        /*0068*/ 	.dword	_ZN39_INTERNAL_77da8455_4_k_cu_19e9a6f2_32064cuda3std6ranges3__45__cpo9iter_moveE
	.align		8
        /*0070*/ 	.dword	_ZN39_INTERNAL_77da8455_4_k_cu_19e9a6f2_32064cute7productE
	.align		8
        /*0078*/ 	.dword	_ZN39_INTERNAL_77da8455_4_k_cu_19e9a6f2_32064cute1_E
	.align		8
        /*0080*/ 	.dword	$str$23
	.align		8
        /*0088*/ 	.dword	$str$24
	.align		8
        /*0090*/ 	.dword	$str$25
	.align		8
        /*0098*/ 	.dword	$str$26


//--------------------- .nv.constant2._ZN7cutlass13device_kernelINS_4fmha6kernel36Sm100FmhaBwdKernelTmaWarpSpecializedIN4cute5tupleIJiiiiNS5_IJNS5_IJiiEEEiEEEEEENS_6half_tEfNS5_IJNS4_1CILi128EEESB_NSA_ILi64EEESC_EEENS1_10collective6NoMaskEEEEEvNT_6ParamsE --------------------------
	.section	.nv.constant2._ZN7cutlass13device_kernelINS_4fmha6kernel36Sm100FmhaBwdKernelTmaWarpSpecializedIN4cute5tupleIJiiiiNS5_IJNS5_IJiiEEEiEEEEEENS_6half_tEfNS5_IJNS4_1CILi128EEESB_NSA_ILi64EEESC_EEENS1_10collective6NoMaskEEEEEvNT_6ParamsE,"a",@progbits
	.sectionflags	@""
	.align	4
.nv.constant2._ZN7cutlass13device_kernelINS_4fmha6kernel36Sm100FmhaBwdKernelTmaWarpSpecializedIN4cute5tupleIJiiiiNS5_IJNS5_IJiiEEEiEEEEEENS_6half_tEfNS5_IJNS4_1CILi128EEESB_NSA_ILi64EEESC_EEENS1_10collective6NoMaskEEEEEvNT_6ParamsE:
        /*0000*/ 	.byte	0x70, 0x21, 0x00, 0x00, 0xc0, 0x36, 0x00, 0x00, 0x10, 0x75, 0x00, 0x00, 0x40, 0x75, 0x00, 0x00
        /*0010*/ 	.byte	0xc0, 0x68, 0x00, 0x00, 0x10, 0x75, 0x00, 0x00


//--------------------- .text._ZN7cutlass13device_kernelINS_4fmha6kernel36Sm100FmhaBwdKernelTmaWarpSpecializedIN4cute5tupleIJiiiiNS5_IJNS5_IJiiEEEiEEEEEENS_6half_tEfNS5_IJNS4_1CILi128EEESB_NSA_ILi64EEESC_EEENS1_10collective6NoMaskEEEEEvNT_6ParamsE --------------------------
	.section	.text._ZN7cutlass13device_kernelINS_4fmha6kernel36Sm100FmhaBwdKernelTmaWarpSpecializedIN4cute5tupleIJiiiiNS5_IJNS5_IJiiEEEiEEEEEENS_6half_tEfNS5_IJNS4_1CILi128EEESB_NSA_ILi64EEESC_EEENS1_10collective6NoMaskEEEEEvNT_6ParamsE,"ax",@progbits
	.align	128
.text._ZN7cutlass13device_kernelINS_4fmha6kernel36Sm100FmhaBwdKernelTmaWarpSpecializedIN4cute5tupleIJiiiiNS5_IJNS5_IJiiEEEiEEEEEENS_6half_tEfNS5_IJNS4_1CILi128EEESB_NSA_ILi64EEESC_EEENS1_10collective6NoMaskEEEEEvNT_6ParamsE:
        .type           _ZN7cutlass13device_kernelINS_4fmha6kernel36Sm100FmhaBwdKernelTmaWarpSpecializedIN4cute5tupleIJiiiiNS5_IJNS5_IJiiEEEiEEEEEENS_6half_tEfNS5_IJNS4_1CILi128EEESB_NSA_ILi64EEESC_EEENS1_10collective6NoMaskEEEEEvNT_6ParamsE,@function
        .size           _ZN7cutlass13device_kernelINS_4fmha6kernel36Sm100FmhaBwdKernelTmaWarpSpecializedIN4cute5tupleIJiiiiNS5_IJNS5_IJiiEEEiEEEEEENS_6half_tEfNS5_IJNS4_1CILi128EEESB_NSA_ILi64EEESC_EEENS1_10collective6NoMaskEEEEEvNT_6ParamsE,(.L_x_304 - _ZN7cutlass13device_kernelINS_4fmha6kernel36Sm100FmhaBwdKernelTmaWarpSpecializedIN4cute5tupleIJiiiiNS5_IJNS5_IJiiEEEiEEEEEENS_6half_tEfNS5_IJNS4_1CILi128EEESB_NSA_ILi64EEESC_EEENS1_10collective6NoMaskEEEEEvNT_6ParamsE)
        .other          _ZN7cutlass13device_kernelINS_4fmha6kernel36Sm100FmhaBwdKernelTmaWarpSpecializedIN4cute5tupleIJiiiiNS5_IJNS5_IJiiEEEiEEEEEENS_6half_tEfNS5_IJNS4_1CILi128EEESB_NSA_ILi64EEESC_EEENS1_10collective6NoMaskEEEEEvNT_6ParamsE,@"STO_CUDA_ENTRY STV_DEFAULT"
_ZN7cutlass13device_kernelINS_4fmha6kernel36Sm100FmhaBwdKernelTmaWarpSpecializedIN4cute5tupleIJiiiiNS5_IJNS5_IJiiEEEiEEEEEENS_6half_tEfNS5_IJNS4_1CILi128EEESB_NSA_ILi64EEESC_EEENS1_10collective6NoMaskEEEEEvNT_6ParamsE:
[----:B------:R-:W1:Y:S02]  /*0000*/  LDC R1, c[0x0][0x37c] ;  /* 0x0000df00ff017b82 */ /* 0x000e640000000800 */
[----:B-1----:R-:W-:Y:S01]  /*0010*/  IADD3 R1, PT, PT, R1, -0x20, RZ ;  /* 0xffffffe001017810 */ /* 0x002fe20007ffe0ff */
[----:B------:R-:W1:Y:S01]  /*0020*/  S2R R16, SR_TID.X ;  /* 0x0000000000107919 */ /* 0x000e620000002100 */
[----:B------:R-:W-:Y:S01]  /*0030*/  IMAD.MOV.U32 R0, RZ, RZ, 0x33334444 ;  /* 0x33334444ff007424 */ /* 0x000fe200078e00ff */
[----:B------:R-:W-:Y:S01]  /*0040*/  ELECT P0, URZ, PT ;  /* 0x0000000000ff782f */ /* 0x000fe20003800000 */
[----:B------:R-:W-:Y:S01]  /*0050*/  BSSY.RECONVERGENT B0, `(.L_x_0) ;  /* 0x000002c000007945 */ /* 0x000fe20003800200 */
[----:B-1----:R-:W-:-:S05]  /*0060*/  SHF.R.U32.HI R4, RZ, 0x5, R16 ;  /* 0x00000005ff047819 */ /* 0x002fca0000011610 */
[----:B------:R-:W1:Y:S02]  /*0070*/  SHFL.IDX PT, R110, R4, RZ, 0x1f ;  /* 0x00001fff046e7589 */ /* 0x000e6400000e0000 */
[----:B-1----:R-:W-:-:S05]  /*0080*/  IMAD.SHL.U32 R2, R110, 0x4, RZ ;  /* 0x000000046e027824 */ /* 0x002fca00078e00ff */
[----:B------:R-:W-:Y:S01]  /*0090*/  SHF.R.U64 R0, R0, R2, 0x123333 ;  /* 0x0012333300007419 */ /* 0x000fe20000001202 */
[----:B------:R-:W-:-:S03]  /*00a0*/  IMAD.MOV.U32 R2, RZ, RZ, R16 ;  /* 0x000000ffff027224 */ /* 0x000fc600078e0010 */
[----:B------:R-:W-:-:S04]  /*00b0*/  LOP3.LUT R3, R0, 0x7, RZ, 0xc0, !PT ;  /* 0x0000000700037812 */ /* 0x000fc800078ec0ff */
[----:B------:R-:W-:-:S04]  /*00c0*/  ISETP.NE.OR P1, PT, R3, 0x1, !P0 ;  /* 0x000000010300780c */ /* 0x000fc80004725670 */
[----:B------:R-:W-:-:S09]  /*00d0*/  P2R R7, PR, RZ, 0x2 ;  /* 0x00000002ff077803 */ /* 0x000fd20000000000 */
[----:B------:R-:W-:Y:S05]  /*00e0*/  @P1 BRA `(.L_x_1) ;  /* 0x0000000000381947 */ /* 0x000fea0003800000 */
[----:B------:R-:W1:Y:S02]  /*00f0*/  LDCU.64 UR4, c[0x0][0x348] ;  /* 0x00006900ff0477ac */ /* 0x000e640008000a00 */
[----:B-1----:R-:W-:Y:S02]  /*0100*/  UIADD3 UR10, UP3, UPT, UR4, 0x300, URZ ;  /* 0x00000300040a7890 */ /* 0x002fe4000ff7e0ff */
[----:B------:R-:W-:Y:S02]  /*0110*/  UIADD3 UR8, UP2, UPT, UR4, 0x100, URZ ;  /* 0x0000010004087890 */ /* 0x000fe4000ff5e0ff */
[----:B------:R-:W-:Y:S02]  /*0120*/  UIADD3 UR6, UP1, UPT, UR4, 0x200, URZ ;  /* 0x0000020004067890 */ /* 0x000fe4000ff3e0ff */
[----:B------:R-:W-:Y:S02]  /*0130*/  UIADD3 UR4, UP0, UPT, UR4, 0x400, URZ ;  /* 0x0000040004047890 */ /* 0x000fe4000ff1e0ff */
[----:B------:R-:W-:-:S02]  /*0140*/  UIADD3.X UR11, UPT, UPT, URZ, UR5, URZ, UP3, !UPT ;  /* 0x00000005ff0b7290 */ /* 0x000fc40009ffe4ff */
[----:B------:R-:W-:Y:S02]  /*0150*/  UIADD3.X UR9, UPT, UPT, URZ, UR5, URZ, UP2, !UPT ;  /* 0x00000005ff097290 */ /* 0x000fe400097fe4ff */
[----:B------:R-:W-:Y:S02]  /*0160*/  UIADD3.X UR7, UPT, UPT, URZ, UR5, URZ, UP1, !UPT ;  /* 0x00000005ff077290 */ /* 0x000fe40008ffe4ff */
[----:B------:R-:W-:-:S03]  /*0170*/  UIADD3.X UR5, UPT, UPT, URZ, UR5, URZ, UP0, !UPT ;  /* 0x00000005ff057290 */ /* 0x000fc600087fe4ff */
[----:B------:R1:W-:Y:S02]  /*0180*/  UTMACCTL.PF [UR10] ;  /* 0x000000000a0079b9 */ /* 0x0003e40008040000 */
[----:B------:R1:W-:Y:S02]  /*0190*/  UTMACCTL.PF [UR8] ;  /* 0x00000000080079b9 */ /* 0x0003e40008040000 */
[----:B------:R1:W-:Y:S02]  /*01a0*/  UTMACCTL.PF [UR6] ;  /* 0x00000000060079b9 */ /* 0x0003e40008040000 */
[----:B------:R1:W-:Y:S02]  /*01b0*/  UTMACCTL.PF [UR4] ;  /* 0x00000000040079b9 */ /* 0x0003e40008040000 */
[----:B-1----:R-:W-:Y:S05]  /*01c0*/  BRA `(.L_x_2) ;  /* 0x0000000000247947 */ /* 0x002fea0003800000 */
.L_x_1:
[----:B------:R-:W-:-:S13]  /*01d0*/  ISETP.NE.AND P0, PT, R3, 0x2, PT ;  /* 0x000000020300780c */ /* 0x000fda0003f05270 */
[----:B------:R-:W-:Y:S05]  /*01e0*/  @!P0 BRA `(.L_x_3) ;  /* 0x0000000000348947 */ /* 0x000fea0003800000 */
[----:B------:R-:W-:Y:S02]  /*01f0*/  ISETP.NE.AND P0, PT, R3, 0x1, PT ;  /* 0x000000010300780c */ /* 0x000fe40003f05270 */
[----:B------:R-:W-:Y:S02]  /*0200*/  PLOP3.LUT P1, PT, PT, PT, PT, 0x80, 0x8 ;  /* 0x000000000008781c */ /* 0x000fe40003f2f070 */
[----:B------:R-:W-:Y:S02]  /*0210*/  PLOP3.LUT P3, PT, PT, PT, PT, 0x80, 0x8 ;  /* 0x000000000008781c */ /* 0x000fe40003f6f070 */
[----:B------:R-:W-:Y:S02]  /*0220*/  PLOP3.LUT P2, PT, PT, PT, PT, 0x8, 0x80 ;  /* 0x000000000080781c */ /* 0x000fe40003f4e170 */
[----:B------:R-:W-:Y:S02]  /*0230*/  PLOP3.LUT P5, PT, PT, PT, PT, 0x80, 0x8 ;  /* 0x000000000008781c */ /* 0x000fe40003faf070 */
[----:B------:R-:W-:-:S03]  /*0240*/  P2R R6, PR, RZ, 0x2 ;  /* 0x00000002ff067803 */ /* 0x000fc60000000000 */
[----:B------:R-:W-:Y:S08]  /*0250*/  @P0 BRA `(.L_x_4) ;  /* 0x00000000002c0947 */ /* 0x000ff00003800000 */
.L_x_2:
[----:B------:R-:W-:Y:S02]  /*0260*/  PLOP3.LUT P0, PT, PT, PT, PT, 0x8, 0x80 ;  /* 0x000000000080781c */ /* 0x000fe40003f0e170 */
[----:B------:R-:W-:Y:S02]  /*0270*/  PLOP3.LUT P3, PT, PT, PT, PT, 0x80, 0x8 ;  /* 0x000000000008781c */ /* 0x000fe40003f6f070 */
[----:B------:R-:W-:Y:S02]  /*0280*/  PLOP3.LUT P2, PT, PT, PT, PT, 0x8, 0x80 ;  /* 0x000000000080781c */ /* 0x000fe40003f4e170 */
[----:B------:R-:W-:Y:S02]  /*0290*/  PLOP3.LUT P5, PT, PT, PT, PT, 0x8, 0x80 ;  /* 0x000000000080781c */ /* 0x000fe40003fae170 */
[----:B------:R-:W-:Y:S01]  /*02a0*/  P2R R6, PR, RZ, 0x1 ;  /* 0x00000001ff067803 */ /* 0x000fe20000000000 */
[----:B------:R-:W-:Y:S05]  /*02b0*/  BRA `(.L_x_4) ;  /* 0x0000000000147947 */ /* 0x000fea0003800000 */
.L_x_3:
[----:B------:R-:W-:Y:S02]  /*02c0*/  PLOP3.LUT P0, PT, PT, PT, PT, 0x80, 0x8 ;  /* 0x000000000008781c */ /* 0x000fe40003f0f070 */
[----:B------:R-:W-:Y:S02]  /*02d0*/  PLOP3.LUT P3, PT, PT, PT, PT, 0x8, 0x80 ;  /* 0x000000000080781c */ /* 0x000fe40003f6e170 */
[----:B------:R-:W-:Y:S02]  /*02e0*/  PLOP3.LUT P2, PT, PT, PT, PT, 0x80, 0x8 ;  /* 0x000000000008781c */ /* 0x000fe40003f4f070 */
[----:B------:R-:W-:Y:S02]  /*02f0*/  PLOP3.LUT P5, PT, PT, PT, PT, 0x8, 0x80 ;  /* 0x000000000080781c */ /* 0x000fe40003fae170 */
[----:B------:R-:W-:-:S11]  /*0300*/  P2R R6, PR, RZ, 0x1 ;  /* 0x00000001ff067803 */ /* 0x000fd60000000000 */
.L_x_4:
[----:B------:R-:W-:Y:S05]  /*0310*/  BSYNC.RECONVERGENT B0 ;  /* 0x0000000000007941 */ /* 0x000fea0003800200 */
.L_x_0:
[----:B------:R-:W1:Y:S01]  /*0320*/  SHFL.IDX PT, R0, R4, RZ, 0x1f ;  /* 0x00001fff04007589 */ /* 0x000e6200000e0000 */
[----:B------:R-:W-:Y:S02]  /*0330*/  ISETP.NE.AND P0, PT, R3, 0x2, PT ;  /* 0x000000020300780c */ /* 0x000fe40003f05270 */
[----:B-1----:R-:W-:-:S13]  /*0340*/  ISETP.NE.AND P1, PT, R0, RZ, PT ;  /* 0x000000ff0000720c */ /* 0x002fda0003f25270 */
[----:B------:R-:W-:Y:S05]  /*0350*/  @P1 BRA `(.L_x_5) ;  /* 0x0000000000381947 */ /* 0x000fea0003800000 */
[----:B------:R-:W1:Y:S01]  /*0360*/  S2UR UR4, SR_CgaCtaId ;  /* 0x00000000000479c3 */ /* 0x000e620000008800 */
[----:B------:R-:W-:Y:S01]  /*0370*/  UMOV UR5, 0x400 ;  /* 0x0000040000057882 */ /* 0x000fe20000000000 */
[----:B------:R-:W-:Y:S01]  /*0380*/  UMOV UR6, 0x1 ;  /* 0x0000000100067882 */ /* 0x000fe20000000000 */
[----:B------:R-:W-:Y:S01]  /*0390*/  ELECT P1, URZ, PT ;  /* 0x0000000000ff782f */ /* 0x000fe20003820000 */
[----:B------:R-:W-:-:S04]  /*03a0*/  UIADD3 UR6, UPT, UPT, -UR6, 0x100000, URZ ;  /* 0x0010000006067890 */ /* 0x000fc8000fffe1ff */
[----:B------:R-:W-:Y:S02]  /*03b0*/  USHF.L.U32 UR7, UR6, 0xb, URZ ;  /* 0x0000000b06077899 */ /* 0x000fe400080006ff */
[----:B------:R-:W-:Y:S02]  /*03c0*/  USHF.L.U32 UR6, UR6, 0x1, URZ ;  /* 0x0000000106067899 */ /* 0x000fe400080006ff */
[----:B-1----:R-:W-:Y:S01]  /*03d0*/  ULEA UR4, UR4, UR5, 0x18 ;  /* 0x0000000504047291 */ /* 0x002fe2000f8ec0ff */
[----:B------:R-:W1:Y:S11]  /*03e0*/  FENCE.VIEW.ASYNC.S ;  /* 0x00000000000073c6 */ /* 0x000e760000000000 */
[----:B-1----:R1:W2:Y:S01]  /*03f0*/  SYNCS.EXCH.64 URZ, [UR4+0x24800], UR6 ;  /* 0x0248000604ff75b2 */ /* 0x0022a20008000100 */
[----:B------:R1:W3:Y:S01]  /*0400*/  SYNCS.EXCH.64 URZ, [UR4+0x24810], UR6 ;  /* 0x0248100604ff75b2 */ /* 0x0002e20008000100 */
[----:B------:R1:W4:Y:S01]  /*0410*/  SYNCS.EXCH.64 URZ, [UR4+0x24808], UR6 ;  /* 0x0248080604ff75b2 */ /* 0x0003220008000100 */
[----:B------:R1:W1:Y:S01]  /*0420*/  SYNCS.EXCH.64 URZ, [UR4+0x24818], UR6 ;  /* 0x0248180604ff75b2 */ /* 0x0002620008000100 */
[----:B------:R-:W-:Y:S01]  /*0430*/  NOP ;  /* 0x0000000000007918 */ /* 0x000fe20000000000 */
.L_x_5:
[----:B------:R-:W-:Y:S01]  /*0440*/  NOP ;  /* 0x0000000000007918 */ /* 0x000fe20000000000 */
[----:B------:R-:W-:Y:S05]  /*0450*/  @!P0 BRA `(.L_x_6) ;  /* 0x0000000000288947 */ /* 0x000fea0003800000 */
[----:B------:R-:W-:Y:S01]  /*0460*/  ISETP.NE.AND P0, PT, R3, 0x1, PT ;  /* 0x000000010300780c */ /* 0x000fe20003f05270 */
[----:B------:R-:W-:Y:S02]  /*0470*/  UPLOP3.LUT UP0, UPT, UPT, UPT, UPT, 0x80, 0x8 ;  /* 0x000000000008789c */ /* 0x000fe40003f0f070 */
[----:B------:R-:W-:Y:S02]  /*0480*/  UPLOP3.LUT UP4, UPT, UPT, UPT, UPT, 0x40, 0x4 ;  /* 0x000000000004789c */ /* 0x000fe40003f8e870 */
[----:B------:R-:W-:Y:S02]  /*0490*/  UPLOP3.LUT UP3, UPT, UPT, UPT, UPT, 0x80, 0x8 ;  /* 0x000000000008789c */ /* 0x000fe40003f6f070 */
[----:B------:R-:W-:-:S06]  /*04a0*/  UPLOP3.LUT UP2, UPT, UPT, UPT, UPT, 0x80, 0x8 ;  /* 0x000000000008789c */ /* 0x000fcc0003f4f070 */
[----:B------:R-:W-:Y:S05]  /*04b0*/  @P0 BRA `(.L_x_7) ;  /* 0x0000000000200947 */ /* 0x000fea0003800000 */
[----:B------:R-:W-:Y:S02]  /*04c0*/  UPLOP3.LUT UP4, UPT, UPT, UPT, UPT, 0x40, 0x4 ;  /* 0x000000000004789c */ /* 0x000fe40003f8e870 */
[----:B------:R-:W-:Y:S02]  /*04d0*/  UPLOP3.LUT UP3, UPT, UPT, UPT, UPT, 0x40, 0x4 ;  /* 0x000000000004789c */ /* 0x000fe40003f6e870 */
[----:B------:R-:W-:Y:S01]  /*04e0*/  UPLOP3.LUT UP2, UPT, UPT, UPT, UPT, 0x40, 0x4 ;  /* 0x000000000004789c */ /* 0x000fe20003f4e870 */
[----:B------:R-:W-:Y:S05]  /*04f0*/  BRA `(.L_x_7) ;  /* 0x0000000000107947 */ /* 0x000fea0003800000 */
.L_x_6:
[----:B------:R-:W-:Y:S02]  /*0500*/  UPLOP3.LUT UP0, UPT, UPT, UPT, UPT, 0x40, 0x4 ;  /* 0x000000000004789c */ /* 0x000fe40003f0e870 */
[----:B------:R-:W-:Y:S02]  /*0510*/  UPLOP3.LUT UP4, UPT, UPT, UPT, UPT, 0x80, 0x8 ;  /* 0x000000000008789c */ /* 0x000fe40003f8f070 */
[----:B------:R-:W-:Y:S02]  /*0520*/  UPLOP3.LUT UP3, UPT, UPT, UPT, UPT, 0x40, 0x4 ;  /* 0x000000000004789c */ /* 0x000fe40003f6e870 */
[----:B------:R-:W-:Y:S02]  /*0530*/  UPLOP3.LUT UP2, UPT, UPT, UPT, UPT, 0x80, 0x8 ;  /* 0x000000000008789c */ /* 0x000fe40003f4f070 */
.L_x_7:
[----:B------:R-:W5:Y:S02]  /*0540*/  SHFL.IDX PT, R0, R4, RZ, 0x1f ;  /* 0x00001fff04007589 */ /* 0x000f6400000e0000 */
[----:B-----5:R-:W-:-:S13]  /*0550*/  ISETP.NE.AND P0, PT, R0, 0x1, PT ;  /* 0x000000010000780c */ /* 0x020fda0003f05270 */
[----:B------:R-:W-:Y:S05]  /*0560*/  @P0 BRA `(.L_x_8) ;  /* 0x0000000000300947 */ /* 0x000fea0003800000 */
[----:B-1----:R-:W1:Y:S01]  /*0570*/  S2UR UR4, SR_CgaCtaId ;  /* 0x00000000000479c3 */ /* 0x002e620000008800 */
[----:B------:R-:W-:Y:S01]  /*0580*/  UMOV UR6, 0x400 ;  /* 0x0000040000067882 */ /* 0x000fe20000000000 */
[----:B------:R-:W-:Y:S01]  /*0590*/  UMOV UR5, 0x1 ;  /* 0x0000000100057882 */ /* 0x000fe20000000000 */
[----:B------:R-:W-:Y:S01]  /*05a0*/  ELECT P0, URZ, PT ;  /* 0x0000000000ff782f */ /* 0x000fe20003800000 */
[----:B-1----:R-:W-:Y:S02]  /*05b0*/  ULEA UR6, UR4, UR6, 0x18 ;  /* 0x0000000604067291 */ /* 0x002fe4000f8ec0ff */
[----:B------:R-:W-:-:S04]  /*05c0*/  UIADD3 UR4, UPT, UPT, -UR5, 0x100000, URZ ;  /* 0x0010000005047890 */ /* 0x000fc8000fffe1ff */
[----:B------:R-:W-:Y:S02]  /*05d0*/  USHF.L.U32 UR5, UR4, 0xb, URZ ;  /* 0x0000000b04057899 */ /* 0x000fe400080006ff */
[----:B------:R-:W-:Y:S01]  /*05e0*/  USHF.L.U32 UR4, UR4, 0x1, URZ ;  /* 0x0000000104047899 */ /* 0x000fe200080006ff */
[----:B------:R-:W1:Y:S11]  /*05f0*/  FENCE.VIEW.ASYNC.S ;  /* 0x00000000000073c6 */ /* 0x000e760000000000 */
[----:B-1----:R1:W1:Y:S01]  /*0600*/  SYNCS.EXCH.64 URZ, [UR6+0x24820], UR4 ;  /* 0x0248200406ff75b2 */ /* 0x0022620008000100 */
[----:B------:R1:W1:Y:S01]  /*0610*/  SYNCS.EXCH.64 URZ, [UR6+0x24828], UR4 ;  /* 0x0248280406ff75b2 */ /* 0x0002620008000100 */
[----:B------:R-:W-:Y:S01]  /*0620*/  NOP ;  /* 0x0000000000007918 */ /* 0x000fe20000000000 */
.L_x_8:
[----:B------:R-:W5:Y:S01]  /*0630*/  SHFL.IDX PT, R0, R4, RZ, 0x1f ;  /* 0x00001fff04007589 */ /* 0x000f6200000e0000 */
[----:B------:R-:W-:Y:S01]  /*0640*/  NOP ;  /* 0x0000000000007918 */ /* 0x000fe20000000000 */
[----:B-----5:R-:W-:-:S13]  /*0650*/  ISETP.NE.AND P0, PT, R0, 0x2, PT ;  /* 0x000000020000780c */ /* 0x020fda0003f05270 */
[----:B------:R-:W-:Y:S05]  /*0660*/  @P0 BRA `(.L_x_9) ;  /* 0x0000000000400947 */ /* 0x000fea0003800000 */
[----:B-1----:R-:W1:Y:S01]  /*0670*/  S2UR UR4, SR_CgaCtaId ;  /* 0x00000000000479c3 */ /* 0x002e620000008800 */
[----:B------:R-:W-:Y:S01]  /*0680*/  UMOV UR5, 0x400 ;  /* 0x0000040000057882 */ /* 0x000fe20000000000 */
[----:B------:R-:W-:Y:S01]  /*0690*/  UMOV UR8, 0x20 ;  /* 0x0000002000087882 */ /* 0x000fe20000000000 */
[----:B------:R-:W-:Y:S01]  /*06a0*/  UMOV UR6, 0x100 ;  /* 0x0000010000067882 */ /* 0x000fe20000000000 */
[----:B------:R-:W-:-:S04]  /*06b0*/  UIADD3 UR8, UPT, UPT, -UR8, 0x100000, URZ ;  /* 0x0010000008087890 */ /* 0x000fc8000fffe1ff */
[----:B------:R-:W-:Y:S02]  /*06c0*/  USHF.L.U32 UR9, UR8, 0xb, URZ ;  /* 0x0000000b08097899 */ /* 0x000fe400080006ff */
[----:B------:R-:W-:Y:S02]  /*06d0*/  USHF.L.U32 UR8, UR8, 0x1, URZ ;  /* 0x0000000108087899 */ /* 0x000fe400080006ff */
[----:B------:R-:W-:-:S04]  /*06e0*/  UIADD3 UR6, UPT, UPT, -UR6, 0x100000, URZ ;  /* 0x0010000006067890 */ /* 0x000fc8000fffe1ff */
[----:B------:R-:W-:Y:S02]  /*06f0*/  USHF.L.U32 UR7, UR6, 0xb, URZ ;  /* 0x0000000b06077899 */ /* 0x000fe400080006ff */
[----:B------:R-:W-:Y:S01]  /*0700*/  USHF.L.U32 UR6, UR6, 0x1, URZ ;  /* 0x0000000106067899 */ /* 0x000fe200080006ff */
[----:B------:R-:W-:Y:S01]  /*0710*/  ELECT P0, URZ, PT ;  /* 0x0000000000ff782f */ /* 0x000fe20003800000 */
[----:B-1----:R-:W-:Y:S01]  /*0720*/  ULEA UR4, UR4, UR5, 0x18 ;  /* 0x0000000504047291 */ /* 0x002fe2000f8ec0ff */
[----:B------:R-:W1:Y:S11]  /*0730*/  FENCE.VIEW.ASYNC.S ;  /* 0x00000000000073c6 */ /* 0x000e760000000000 */
[----:B-1----:R1:W1:Y:S01]  /*0740*/  SYNCS.EXCH.64 URZ, [UR4+0x24830], UR8 ;  /* 0x0248300804ff75b2 */ /* 0x0022620008000100 */
[----:B------:R1:W1:Y:S01]  /*0750*/  SYNCS.EXCH.64 URZ, [UR4+0x24838], UR6 ;  /* 0x0248380604ff75b2 */ /* 0x0002620008000100 */
[----:B------:R-:W-:Y:S01]  /*0760*/  NOP ;  /* 0x0000000000007918 */ /* 0x000fe20000000000 */
.L_x_9:
        /* <DEDUP_REMOVED lines=20> */
.L_x_10:
        /* <DEDUP_REMOVED lines=20> */
.L_x_11:
        /* <DEDUP_REMOVED lines=20> */
.L_x_12:
        /* <DEDUP_REMOVED lines=20> */
.L_x_13:
        /* <DEDUP_REMOVED lines=20> */
.L_x_14:
        /* <DEDUP_REMOVED lines=20> */
.L_x_15:
        /* <DEDUP_REMOVED lines=19> */
[----:B------:R1:W1:Y:S01]  /*1020*/  SYNCS.EXCH.64 URZ, [UR4+0x248a8], UR8 ;  /* 0x0248a80804ff75b2 */ /* 0x0002620008000100 */
[----:B------:R1:W1:Y:S01]  /*1030*/  SYNCS.EXCH.64 URZ, [UR4+0x248b8], UR6 ;  /* 0x0248b80604ff75b2 */ /* 0x0002620008000100 */
[----:B------:R-:W-:Y:S01]  /*1040*/  NOP ;  /* 0x0000000000007918 */ /* 0x000fe20000000000 */
.L_x_16:
[----:B------:R-:W-:Y:S01]  /*1050*/  NOP ;  /* 0x0000000000007918 */ /* 0x000fe20000000000 */
[----:B------:R-:W5:Y:S08]  /*1060*/  LDC.64 R4, c[0x0][0x380] ;  /* 0x0000e000ff047b82 */ /* 0x000f700000000a00 */
[----:B------:R-:W2:Y:S08]  /*1070*/  S2UR UR19, SR_CTAID.X ;  /* 0x00000000001379c3 */ /* 0x000eb00000002500 */
[----:B------:R-:W1:Y:S08]  /*1080*/  S2UR UR13, SR_CTAID.Y ;  /* 0x00000000000d79c3 */ /* 0x000e700000002600 */
[----:B------:R-:W1:Y:S01]  /*1090*/  S2UR UR14, SR_CTAID.Z ;  /* 0x00000000000e79c3 */ /* 0x000e620000002700 */
[----:B-----5:R-:W-:-:S05]  /*10a0*/  VIADD R8, R4, 0x7f ;  /* 0x0000007f04087836 */ /* 0x020fca0000000000 */
[----:B------:R-:W-:Y:S01]  /*10b0*/  SHF.R.S32.HI R0, RZ, 0x1f, R8 ;  /* 0x0000001fff007819 */ /* 0x000fe20000011408 */
[----:B--2---:R-:W-:-:S03]  /*10c0*/  USHF.L.U32 UR19, UR19, 0x7, URZ ;  /* 0x0000000713137899 */ /* 0x004fc600080006ff */
[----:B------:R-:W-:Y:S01]  /*10d0*/  LEA.HI R0, R0, R8, RZ, 0x7 ;  /* 0x0000000800007211 */ /* 0x000fe200078f38ff */
[----:B-1-34-:R-:W-:Y:S08]  /*10e0*/  BAR.SYNC.DEFER_BLOCKING 0x0 ;  /* 0x0000000000007b1d */ /* 0x01aff00000010000 */
[----:B------:R-:W-:Y:S01]  /*10f0*/  BAR.SYNC.DEFER_BLOCKING 0x0 ;  /* 0x0000000000007b1d */ /* 0x000fe20000010000 */
[----:B------:R-:W-:-:S02]  /*1100*/  ISETP.LE.U32.AND P0, PT, R5, UR19, PT ;  /* 0x0000001305007c0c */ /* 0x000fc4000bf03070 */
[----:B------:R-:W-:-:S11]  /*1110*/  SHF.R.S32.HI R0, RZ, 0x7, R0 ;  /* 0x00000007ff007819 */ /* 0x000fd60000011400 */
[----:B------:R-:W-:Y:S05]  /*1120*/  @P0 EXIT ;  /* 0x000000000000094d */ /* 0x000fea0003800000 */
[----:B------:R-:W1:Y:S01]  /*1130*/  LDCU UR4, c[0x0][0x390] ;  /* 0x00007200ff0477ac */ /* 0x000e620008000800 */
[----:B------:R-:W2:Y:S01]  /*1140*/  LDCU.64 UR22, c[0x0][0x358] ;  /* 0x00006b00ff1677ac */ /* 0x000ea20008000a00 */
[----:B-1----:R-:W-:-:S05]  /*1150*/  IMAD R5, R0, UR4, RZ ;  /* 0x0000000400057c24 */ /* 0x002fca000f8e02ff */
[----:B------:R1:W-:Y:S01]  /*1160*/  STL [R1], R5 ;  /* 0x0000000501007387 */ /* 0x0003e20000100800 */
[----:B------:R-:W-:-:S13]  /*1170*/  ISETP.GT.AND P0, PT, R5, RZ, PT ;  /* 0x000000ff0500720c */ /* 0x000fda0003f04270 */
[----:B--2---:R-:W-:Y:S05]  /*1180*/  @P0 BRA `(.L_x_17) ;  /* 0x0000000c00d80947 */ /* 0x004fea0003800000 */
[----:B------:R-:W2:Y:S01]  /*1190*/  LDC R14, c[0x0][0x360] ;  /* 0x0000d800ff0e7b82 */ /* 0x000ea20000000800 */
[----:B------:R-:W3:Y:S01]  /*11a0*/  LDCU.64 UR4, c[0x0][0x988] ;  /* 0x00013100ff0477ac */ /* 0x000ee20008000a00 */
[----:B------:R-:W-:Y:S01]  /*11b0*/  MOV R4, 0x12a0 ;  /* 0x000012a000047802 */ /* 0x000fe20000000f00 */
[----:B------:R-:W4:Y:S01]  /*11c0*/  LDCU.64 UR6, c[0x0][0x9a0] ;  /* 0x00013400ff0677ac */ /* 0x000f220008000a00 */
[----:B------:R-:W5:Y:S01]  /*11d0*/  LDCU UR8, c[0x0][0x990] ;  /* 0x00013200ff0877ac */ /* 0x000f620008000800 */
[----:B------:R-:W1:Y:S01]  /*11e0*/  LDCU UR9, c[0x0][0x9a8] ;  /* 0x00013500ff0977ac */ /* 0x000e620008000800 */
[----:B---3--:R-:W-:Y:S02]  /*11f0*/  UIMAD UR5, UR13, UR5, URZ ;  /* 0x000000050d0572a4 */ /* 0x008fe4000f8e02ff */
[----:B----4-:R-:W-:Y:S01]  /*1200*/  UIMAD UR13, UR13, UR7, URZ ;  /* 0x000000070d0d72a4 */ /* 0x010fe2000f8e02ff */
[----:B--2---:R-:W-:Y:S01]  /*1210*/  IMAD.IADD R0, R2, 0x1, R14 ;  /* 0x0000000102007824 */ /* 0x004fe200078e020e */
[----:B------:R-:W-:Y:S01]  /*1220*/  UIMAD UR5, UR19, UR4, UR5 ;  /* 0x00000004130572a4 */ /* 0x000fe2000f8e0205 */
[----:B------:R-:W-:Y:S01]  /*1230*/  LOP3.LUT R6, R14, 0xffff, RZ, 0xc0, !PT ;  /* 0x0000ffff0e067812 */ /* 0x000fe200078ec0ff */
[----:B------:R-:W-:-:S02]  /*1240*/  UIMAD UR13, UR19, UR6, UR13 ;  /* 0x00000006130d72a4 */ /* 0x000fc4000f8e020d */
[----:B------:R-:W-:Y:S01]  /*1250*/  LOP3.LUT R0, R0, 0x1fff, RZ, 0x3c, !PT ;  /* 0x00001fff00007812 */ /* 0x000fe200078e3cff */
[----:B-----5:R-:W-:Y:S02]  /*1260*/  UIMAD UR5, UR14, UR8, UR5 ;  /* 0x000000080e0572a4 */ /* 0x020fe4000f8e0205 */
[----:B-1----:R-:W-:Y:S01]  /*1270*/  UIMAD UR14, UR14, UR9, UR13 ;  /* 0x000000090e0e72a4 */ /* 0x002fe2000f8e020d */
[----:B------:R-:W-:-:S11]  /*1280*/  LOP3.LUT R0, R0, 0xffff, RZ, 0xc0, !PT ;  /* 0x0000ffff00007812 */ /* 0x000fd600078ec0ff */
[----:B------:R-:W-:Y:S05]  /*1290*/  CALL.REL.NOINC `($__internal_3_$__cuda_sm20_div_u16) ;  /* 0x000000d400147944 */ /* 0x000fea0003c00000 */
[----:B------:R-:W-:Y:S01]  /*12a0*/  LOP3.LUT R16, R16, 0x3, RZ, 0xc0, !PT ;  /* 0x0000000310107812 */ /* 0x000fe200078ec0ff */
[----:B------:R-:W1:Y:S01]  /*12b0*/  LDCU UR4, c[0x0][0x388] ;  /* 0x00007100ff0477ac */ /* 0x000e620008000800 */
[----:B------:R-:W-:Y:S01]  /*12c0*/  BSSY.RECONVERGENT B1, `(.L_x_18) ;  /* 0x000001d000017945 */ /* 0x000fe20003800200 */
[----:B------:R-:W-:Y:S01]  /*12d0*/  IMAD.MOV.U32 R6, RZ, RZ, R2 ;  /* 0x000000ffff067224 */ /* 0x000fe200078e0002 */
[----:B------:R-:W-:-:S13]  /*12e0*/  ISETP.NE.AND P0, PT, R16, 0x2, PT ;  /* 0x000000021000780c */ /* 0x000fda0003f05270 */
[----:B------:R-:W-:Y:S05]  /*12f0*/  @!P0 BRA `(.L_x_19) ;  /* 0x0000000000648947 */ /* 0x000fea0003800000 */
[----:B------:R-:W2:Y:S01]  /*1300*/  LDC R5, c[0x0][0x384] ;  /* 0x0000e100ff057b82 */ /* 0x000ea20000000800 */
[----:B------:R-:W-:Y:S01]  /*1310*/  HFMA2 R7, -RZ, RZ, 0, 0 ;  /* 0x00000000ff077431 */ /* 0x000fe200000001ff */
[----:B------:R-:W-:-:S07]  /*1320*/  MOV R6, R2 ;  /* 0x0000000200067202 */ /* 0x000fce0000000f00 */
.L_x_22:
[----:B------:R-:W-:Y:S01]  /*1330*/  LOP3.LUT R3, R6, 0x7f, RZ, 0xc0, !PT ;  /* 0x0000007f06037812 */ /* 0x000fe200078ec0ff */
[----:B------:R-:W-:Y:S01]  /*1340*/  VIADD R7, R7, 0x1 ;  /* 0x0000000107077836 */ /* 0x000fe20000000000 */
[----:B------:R-:W-:Y:S03]  /*1350*/  BSSY.RECONVERGENT B0, `(.L_x_20) ;  /* 0x0000011000007945 */ /* 0x000fe60003800200 */
[----:B------:R-:W-:Y:S01]  /*1360*/  VIADD R4, R3, UR19 ;  /* 0x0000001303047c36 */ /* 0x000fe20008000000 */
[----:B------:R-:W-:Y:S04]  /*1370*/  LOP3.LUT R0, R7, R16, RZ, 0x3c, !PT ;  /* 0x0000001007007212 */ /* 0x000fe800078e3cff */
[----:B--2---:R-:W-:Y:S02]  /*1380*/  ISETP.GE.U32.AND P0, PT, R4, R5, PT ;  /* 0x000000050400720c */ /* 0x004fe40003f06070 */
[----:B------:R-:W-:Y:S11]  /*1390*/  ISETP.NE.AND P2, PT, R0, 0x2, PT ;  /* 0x000000020000780c */ /* 0x000ff60003f45270 */
[----:B------:R-:W-:Y:S05]  /*13a0*/  @P0 BRA `(.L_x_21) ;  /* 0x00000000002c0947 */ /* 0x000fea0003800000 */
[----:B------:R-:W-:Y:S04]  /*13b0*/  SHF.R.U32.HI R0, RZ, 0x7, R6 ;  /* 0x00000007ff007819 */ /* 0x000fe80000011606 */
[----:B-1----:R-:W-:Y:S11]  /*13c0*/  ISETP.GE.AND P0, PT, R0, UR4, PT ;  /* 0x0000000400007c0c */ /* 0x002ff6000bf06270 */
[----:B------:R-:W-:Y:S02]  /*13d0*/  @!UPT UIADD3 URZ, UPT, UPT, URZ, URZ, URZ ;  /* 0x000000fffffff290 */ /* 0x000fe4000fffe0ff */
[----:B------:R-:W1:Y:S08]  /*13e0*/  @!P0 LDC R4, c[0x0][0x988] ;  /* 0x00026200ff048b82 */ /* 0x000e700000000800 */
[----:B------:R-:W2:Y:S01]  /*13f0*/  @!P0 LDC.64 R8, c[0x0][0x980] ;  /* 0x00026000ff088b82 */ /* 0x000ea20000000a00 */
[----:B-1----:R-:W-:Y:S05]  /*1400*/  @!P0 IMAD R0, R3, R4, R0 ;  /* 0x0000000403008224 */ /* 0x002fea00078e0200 */
[C---:B------:R-:W-:Y:S04]  /*1410*/  @!P0 IADD3 R3, P1, PT, R0.reuse, UR5, RZ ;  /* 0x0000000500038c10 */ /* 0x040fe8000ff3e0ff */
[----:B------:R-:W-:Y:S02]  /*1420*/  @!P0 LEA.HI.X.SX32 R0, R0, RZ, 0x1, P1 ;  /* 0x000000ff00008211 */ /* 0x000fe400008f0eff */
[C---:B--2---:R-:W-:Y:S04]  /*1430*/  @!P0 LEA R8, P1, R3.reuse, R8, 0x1 ;  /* 0x0000000803088211 */ /* 0x044fe800078208ff */
[----:B------:R-:W-:Y:S05]  /*1440*/  @!P0 LEA.HI.X R9, R3, R9, R0, 0x1, P1 ;  /* 0x0000000903098211 */ /* 0x000fea00008f0c00 */
[----:B------:R2:W-:Y:S04]  /*1450*/  @!P0 STG.E.U16 desc[UR22][R8.64], RZ ;  /* 0x000000ff08008986 */ /* 0x0005e8000c101516 */
.L_x_21:
[----:B-1----:R-:W-:Y:S05]  /*1460*/  BSYNC.RECONVERGENT B0 ;  /* 0x0000000000007941 */ /* 0x002fea0003800200 */
.L_x_20:
[----:B------:R-:W-:Y:S01]  /*1470*/  IADD3 R6, PT, PT, R14, R6, RZ ;  /* 0x000000060e067210 */ /* 0x000fe20007ffe0ff */
[----:B------:R-:W-:Y:S06]  /*1480*/  @P2 BRA `(.L_x_22) ;  /* 0xfffffffc00a82947 */ /* 0x000fec000383ffff */
.L_x_19:
[----:B-1----:R-:W-:Y:S05]  /*1490*/  BSYNC.RECONVERGENT B1 ;  /* 0x0000000000017941 */ /* 0x002fea0003800200 */
.L_x_18:
[----:B------:R-:W1:Y:S01]  /*14a0*/  LDC R17, c[0x0][0x384] ;  /* 0x0000e100ff117b82 */ /* 0x000e620000000800 */
[----:B------:R-:W-:Y:S01]  /*14b0*/  BSSY.RECONVERGENT B1, `(.L_x_23) ;  /* 0x0000052000017945 */ /* 0x000fe20003800200 */
[C---:B------:R-:W-:Y:S01]  /*14c0*/  LEA R5, R14.reuse, R6, 0x1 ;  /* 0x000000060e057211 */ /* 0x040fe200078e08ff */
[C---:B------:R-:W-:Y:S01]  /*14d0*/  IMAD R4, R14.reuse, 0x3, R6 ;  /* 0x000000030e047824 */ /* 0x040fe200078e0206 */
[----:B------:R-:W-:Y:S01]  /*14e0*/  SHF.L.U32 R15, R14, 0x2, RZ ;  /* 0x000000020e0f7819 */ /* 0x000fe200000006ff */
[----:B------:R-:W3:Y:S01]  /*14f0*/  LDCU UR4, c[0x0][0x388] ;  /* 0x00007100ff0477ac */ /* 0x000ee20008000800 */
[----:B------:R-:W-:-:S07]  /*1500*/  IADD3 R3, PT, PT, R6, R14, RZ ;  /* 0x0000000e06037210 */ /* 0x000fce0007ffe0ff */
.L_x_32:
[----:B------:R-:W-:Y:S01]  /*1510*/  LOP3.LUT R7, R6, 0x7f, RZ, 0xc0, !PT ;  /* 0x0000007f06077812 */ /* 0x000fe200078ec0ff */
[----:B------:R-:W-:Y:S01]  /*1520*/  BSSY.RECONVERGENT B0, `(.L_x_24) ;  /* 0x0000018000007945 */ /* 0x000fe20003800200 */
[----:B--234-:R-:W-:Y:S02]  /*1530*/  LOP3.LUT R9, R3, 0x7f, RZ, 0xc0, !PT ;  /* 0x0000007f03097812 */ /* 0x01cfe400078ec0ff */
[----:B------:R-:W-:Y:S01]  /*1540*/  LOP3.LUT R10, R5, 0x7f, RZ, 0xc0, !PT ;  /* 0x0000007f050a7812 */ /* 0x000fe200078ec0ff */
[----:B-1----:R-:W-:Y:S01]  /*1550*/  VIADD R13, R7, UR19 ;  /* 0x00000013070d7c36 */ /* 0x002fe20008000000 */
[----:B------:R-:W-:Y:S01]  /*1560*/  LOP3.LUT R11, R4, 0x7f, RZ, 0xc0, !PT ;  /* 0x0000007f040b7812 */ /* 0x000fe200078ec0ff */
[----:B------:R-:W-:Y:S02]  /*1570*/  VIADD R12, R9, UR19 ;  /* 0x00000013090c7c36 */ /* 0x000fe40008000000 */
[----:B------:R-:W-:Y:S01]  /*1580*/  VIADD R8, R10, UR19 ;  /* 0x000000130a087c36 */ /* 0x000fe20008000000 */
[-C--:B-1----:R-:W-:Y:S01]  /*1590*/  ISETP.GE.U32.AND P0, PT, R13, R17.reuse, PT ;  /* 0x000000110d00720c */ /* 0x082fe20003f06070 */
[----:B------:R-:W-:Y:S01]  /*15a0*/  VIADD R0, R11, UR19 ;  /* 0x000000130b007c36 */ /* 0x000fe20008000000 */
[-C--:B------:R-:W-:Y:S02]  /*15b0*/  ISETP.GE.U32.AND P4, PT, R12, R17.reuse, PT ;  /* 0x000000110c00720c */ /* 0x080fe40003f86070 */
[-C--:B------:R-:W-:Y:S02]  /*15c0*/  ISETP.GE.U32.AND P2, PT, R8, R17.reuse, PT ;  /* 0x000000110800720c */ /* 0x080fe40003f46070 */
[----:B------:R-:W-:Y:S07]  /*15d0*/  ISETP.GE.U32.AND P1, PT, R0, R17, PT ;  /* 0x000000110000720c */ /* 0x000fee0003f26070 */
[----:B------:R-:W-:Y:S06]  /*15e0*/  @P0 BRA `(.L_x_25) ;  /* 0x00000000002c0947 */ /* 0x000fec0003800000 */
[----:B------:R-:W-:Y:S04]  /*15f0*/  SHF.R.U32.HI R0, RZ, 0x7, R6 ;  /* 0x00000007ff007819 */ /* 0x000fe80000011606 */
[----:B---3--:R-:W-:Y:S11]  /*1600*/  ISETP.GE.AND P0, PT, R0, UR4, PT ;  /* 0x0000000400007c0c */ /* 0x008ff6000bf06270 */
        /* <DEDUP_REMOVED lines=9> */
.L_x_25:
[----:B---3--:R-:W-:Y:S05]  /*16a0*/  BSYNC.RECONVERGENT B0 ;  /* 0x0000000000007941 */ /* 0x008fea0003800200 */
.L_x_24:
[----:B------:R-:W-:Y:S04]  /*16b0*/  BSSY.RECONVERGENT B0, `(.L_x_26) ;  /* 0x000000d000007945 */ /* 0x000fe80003800200 */
[----:B------:R-:W-:Y:S05]  /*16c0*/  @P4 BRA `(.L_x_27) ;  /* 0x00000000002c4947 */ /* 0x000fea0003800000 */
[----:B------:R-:W-:Y:S04]  /*16d0*/  SHF.R.U32.HI R0, RZ, 0x7, R3 ;  /* 0x00000007ff007819 */ /* 0x000fe80000011603 */
[----:B------:R-:W-:Y:S11]  /*16e0*/  ISETP.GE.AND P0, PT, R0, UR4, PT ;  /* 0x0000000400007c0c */ /* 0x000ff6000bf06270 */
[----:B------:R-:W-:Y:S02]  /*16f0*/  @!UPT UIADD3 URZ, UPT, UPT, URZ, URZ, URZ ;  /* 0x000000fffffff290 */ /* 0x000fe4000fffe0ff */
[----:B------:R-:W2:Y:S08]  /*1700*/  @!P0 LDC R7, c[0x0][0x988] ;  /* 0x00026200ff078b82 */ /* 0x000eb00000000800 */
[----:B-1----:R-:W1:Y:S01]  /*1710*/  @!P0 LDC.64 R12, c[0x0][0x980] ;  /* 0x00026000ff0c8b82 */ /* 0x002e620000000a00 */
[----:B--2---:R-:W-:Y:S05]  /*1720*/  @!P0 IMAD R0, R9, R7, R0 ;  /* 0x0000000709008224 */ /* 0x004fea00078e0200 */
[C---:B------:R-:W-:Y:S04]  /*1730*/  @!P0 IADD3 R7, P3, PT, R0.reuse, UR5, RZ ;  /* 0x0000000500078c10 */ /* 0x040fe8000ff7e0ff */
[----:B------:R-:W-:Y:S02]  /*1740*/  @!P0 LEA.HI.X.SX32 R0, R0, RZ, 0x1, P3 ;  /* 0x000000ff00008211 */ /* 0x000fe400018f0eff */
[C---:B-1----:R-:W-:Y:S04]  /*1750*/  @!P0 LEA R12, P3, R7.reuse, R12, 0x1 ;  /* 0x0000000c070c8211 */ /* 0x042fe800078608ff */
[----:B------:R-:W-:Y:S05]  /*1760*/  @!P0 LEA.HI.X R13, R7, R13, R0, 0x1, P3 ;  /* 0x0000000d070d8211 */ /* 0x000fea00018f0c00 */
[----:B------:R2:W-:Y:S04]  /*1770*/  @!P0 STG.E.U16 desc[UR22][R12.64], RZ ;  /* 0x000000ff0c008986 */ /* 0x0005e8000c101516 */
.L_x_27:
[----:B------:R-:W-:Y:S05]  /*1780*/  BSYNC.RECONVERGENT B0 ;  /* 0x0000000000007941 */ /* 0x000fea0003800200 */
.L_x_26:
[----:B------:R-:W-:Y:S04]  /*1790*/  BSSY.RECONVERGENT B0, `(.L_x_28) ;  /* 0x000000d000007945 */ /* 0x000fe80003800200 */
[----:B------:R-:W-:Y:S05]  /*17a0*/  @P2 BRA `(.L_x_29) ;  /* 0x00000000002c2947 */ /* 0x000fea0003800000 */
[----:B------:R-:W-:Y:S04]  /*17b0*/  SHF.R.U32.HI R0, RZ, 0x7, R5 ;  /* 0x00000007ff007819 */ /* 0x000fe80000011605 */
[----:B------:R-:W-:Y:S11]  /*17c0*/  ISETP.GE.AND P0, PT, R0, UR4, PT ;  /* 0x0000000400007c0c */ /* 0x000ff6000bf06270 */
[----:B------:R-:W-:Y:S02]  /*17d0*/  @!UPT UIADD3 URZ, UPT, UPT, URZ, URZ, URZ ;  /* 0x000000fffffff290 */ /* 0x000fe4000fffe0ff */
[----:B------:R-:W3:Y:S08]  /*17e0*/  @!P0 LDC R7, c[0x0][0x988] ;  /* 0x00026200ff078b82 */ /* 0x000ef00000000800 */
[----:B------:R-:W4:Y:S01]  /*17f0*/  @!P0 LDC.64 R8, c[0x0][0x980] ;  /* 0x00026000ff088b82 */ /* 0x000f220000000a00 */
[----:B---3--:R-:W-:Y:S05]  /*1800*/  @!P0 IMAD R0, R10, R7, R0 ;  /* 0x000000070a008224 */ /* 0x008fea00078e0200 */
[C---:B------:R-:W-:Y:S04]  /*1810*/  @!P0 IADD3 R7, P2, PT, R0.reuse, UR5, RZ ;  /* 0x0000000500078c10 */ /* 0x040fe8000ff5e0ff */
[----:B------:R-:W-:Y:S02]  /*1820*/  @!P0 LEA.HI.X.SX32 R0, R0, RZ, 0x1, P2 ;  /* 0x000000ff00008211 */ /* 0x000fe400010f0eff */
[C---:B----4-:R-:W-:Y:S04]  /*1830*/  @!P0 LEA R8, P2, R7.reuse, R8, 0x1 ;  /* 0x0000000807088211 */ /* 0x050fe800078408ff */
[----:B------:R-:W-:Y:S05]  /*1840*/  @!P0 LEA.HI.X R9, R7, R9, R0, 0x1, P2 ;  /* 0x0000000907098211 */ /* 0x000fea00010f0c00 */
[----:B------:R3:W-:Y:S04]  /*1850*/  @!P0 STG.E.U16 desc[UR22][R8.64], RZ ;  /* 0x000000ff08008986 */ /* 0x0007e8000c101516 */
.L_x_29:
[----:B------:R-:W-:Y:S05]  /*1860*/  BSYNC.RECONVERGENT B0 ;  /* 0x0000000000007941 */ /* 0x000fea0003800200 */
.L_x_28:
[----:B------:R-:W-:Y:S01]  /*1870*/  IADD3 R7, PT, PT, R14, R6, R14 ;  /* 0x000000060e077210 */ /* 0x000fe20007ffe00e */
[----:B------:R-:W-:Y:S04]  /*1880*/  BSSY.RECONVERGENT B0, `(.L_x_30) ;  /* 0x000000d000007945 */ /* 0x000fe80003800200 */
[----:B------:R-:W-:Y:S05]  /*1890*/  @P1 BRA `(.L_x_31) ;  /* 0x00000000002c1947 */ /* 0x000fea0003800000 */
[----:B------:R-:W-:Y:S04]  /*18a0*/  SHF.R.U32.HI R0, RZ, 0x7, R4 ;  /* 0x00000007ff007819 */ /* 0x000fe80000011604 */
[----:B------:R-:W-:Y:S11]  /*18b0*/  ISETP.GE.AND P0, PT, R0, UR4, PT ;  /* 0x0000000400007c0c */ /* 0x000ff6000bf06270 */
[----:B------:R-:W-:Y:S02]  /*18c0*/  @!UPT UIADD3 URZ, UPT, UPT, URZ, URZ, URZ ;  /* 0x000000fffffff290 */ /* 0x000fe4000fffe0ff */
[----:B------:R-:W4:Y:S08]  /*18d0*/  @!P0 LDC R6, c[0x0][0x988] ;  /* 0x00026200ff068b82 */ /* 0x000f300000000800 */
[----:B---3--:R-:W3:Y:S01]  /*18e0*/  @!P0 LDC.64 R8, c[0x0][0x980] ;  /* 0x00026000ff088b82 */ /* 0x008ee20000000a00 */
[----:B----4-:R-:W-:Y:S05]  /*18f0*/  @!P0 IMAD R0, R11, R6, R0 ;  /* 0x000000060b008224 */ /* 0x010fea00078e0200 */
[C---:B------:R-:W-:Y:S04]  /*1900*/  @!P0 IADD3 R6, P1, PT, R0.reuse, UR5, RZ ;  /* 0x0000000500068c10 */ /* 0x040fe8000ff3e0ff */
[----:B------:R-:W-:Y:S02]  /*1910*/  @!P0 LEA.HI.X.SX32 R0, R0, RZ, 0x1, P1 ;  /* 0x000000ff00008211 */ /* 0x000fe400008f0eff */
[C---:B---3--:R-:W-:Y:S04]  /*1920*/  @!P0 LEA R8, P1, R6.reuse, R8, 0x1 ;  /* 0x0000000806088211 */ /* 0x048fe800078208ff */
[----:B------:R-:W-:Y:S05]  /*1930*/  @!P0 LEA.HI.X R9, R6, R9, R0, 0x1, P1 ;  /* 0x0000000906098211 */ /* 0x000fea00008f0c00 */
[----:B------:R4:W-:Y:S04]  /*1940*/  @!P0 STG.E.U16 desc[UR22][R8.64], RZ ;  /* 0x000000ff08008986 */ /* 0x0009e8000c101516 */
.L_x_31:
[----:B------:R-:W-:Y:S05]  /*1950*/  BSYNC.RECONVERGENT B0 ;  /* 0x0000000000007941 */ /* 0x000fea0003800200 */
.L_x_30:
[----:B------:R-:W-:Y:S01]  /*1960*/  IADD3 R6, PT, PT, R14, R7, R14 ;  /* 0x000000070e067210 */ /* 0x000fe20007ffe00e */
[C---:B------:R-:W-:Y:S01]  /*1970*/  IMAD.IADD R5, R15.reuse, 0x1, R5 ;  /* 0x000000010f057824 */ /* 0x040fe200078e0205 */
[C---:B------:R-:W-:Y:S01]  /*1980*/  IADD3 R4, PT, PT, R15.reuse, R4, RZ ;  /* 0x000000040f047210 */ /* 0x040fe20007ffe0ff */
[----:B------:R-:W-:Y:S01]  /*1990*/  IMAD.IADD R3, R15, 0x1, R3 ;  /* 0x000000010f037824 */ /* 0x000fe200078e0203 */
[----:B------:R-:W-:Y:S11]  /*19a0*/  ISETP.GE.U32.AND P0, PT, R6, 0x2000, PT ;  /* 0x000020000600780c */ /* 0x000ff60003f06070 */
[----:B------:R-:W-:Y:S02]  /*19b0*/  @!UPT UIADD3 URZ, UPT, UPT, URZ, URZ, URZ ;  /* 0x000000fffffff290 */ /* 0x000fe4000fffe0ff */
[----:B------:R-:W-:Y:S05]  /*19c0*/  @!P0 BRA `(.L_x_32) ;  /* 0xfffffff800d08947 */ /* 0x000fea000383ffff */
[----:B------:R-:W-:Y:S05]  /*19d0*/  BSYNC.RECONVERGENT B1 ;  /* 0x0000000000017941 */ /* 0x000fea0003800200 */
.L_x_23:
[----:B------:R-:W-:Y:S01]  /*19e0*/  ISETP.NE.AND P0, PT, R16, 0x2, PT ;  /* 0x000000021000780c */ /* 0x000fe20003f05270 */
[----:B------:R-:W1:Y:S01]  /*19f0*/  LDCU UR4, c[0x0][0x38c] ;  /* 0x00007180ff0477ac */ /* 0x000e620008000800 */
[----:B------:R-:W-:Y:S11]  /*1a00*/  BSSY.RECONVERGENT B1, `(.L_x_33) ;  /* 0x000001a000017945 */ /* 0x000ff60003800200 */
[----:B------:R-:W-:Y:S05]  /*1a10*/  @!P0 BRA `(.L_x_34) ;  /* 0x0000000000608947 */ /* 0x000fea0003800000 */
[----:B------:R-:W1:Y:S01]  /*1a20*/  LDC R5, c[0x0][0x384] ;  /* 0x0000e100ff057b82 */ /* 0x000e620000000800 */
[----:B---34-:R-:W-:-:S07]  /*1a30*/  HFMA2 R8, -RZ, RZ, 0, 0 ;  /* 0x00000000ff087431 */ /* 0x018fce00000001ff */
.L_x_37:
[----:B------:R-:W-:Y:S01]  /*1a40*/  LOP3.LUT R3, R2, 0x7f, RZ, 0xc0, !PT ;  /* 0x0000007f02037812 */ /* 0x000fe200078ec0ff */
[----:B------:R-:W-:Y:S01]  /*1a50*/  VIADD R8, R8, 0x1 ;  /* 0x0000000108087836 */ /* 0x000fe20000000000 */
[----:B------:R-:W-:Y:S03]  /*1a60*/  BSSY.RECONVERGENT B0, `(.L_x_35) ;  /* 0x0000011000007945 */ /* 0x000fe60003800200 */
[----:B------:R-:W-:Y:S01]  /*1a70*/  VIADD R4, R3, UR19 ;  /* 0x0000001303047c36 */ /* 0x000fe20008000000 */
[----:B------:R-:W-:Y:S04]  /*1a80*/  LOP3.LUT R0, R8, R16, RZ, 0x3c, !PT ;  /* 0x0000001008007212 */ /* 0x000fe800078e3cff */
[----:B-1----:R-:W-:Y:S02]  /*1a90*/  ISETP.GE.U32.AND P0, PT, R4, R5, PT ;  /* 0x000000050400720c */ /* 0x002fe40003f06070 */
[----:B------:R-:W-:Y:S11]  /*1aa0*/  ISETP.NE.AND P2, PT, R0, 0x2, PT ;  /* 0x000000020000780c */ /* 0x000ff60003f45270 */
[----:B------:R-:W-:Y:S05]  /*1ab0*/  @P0 BRA `(.L_x_36) ;  /* 0x00000000002c0947 */ /* 0x000fea0003800000 */
[----:B------:R-:W-:Y:S04]  /*1ac0*/  SHF.R.U32.HI R0, RZ, 0x7, R2 ;  /* 0x00000007ff007819 */ /* 0x000fe80000011602 */
[----:B------:R-:W-:Y:S11]  /*1ad0*/  ISETP.GE.AND P0, PT, R0, UR4, PT ;  /* 0x0000000400007c0c */ /* 0x000ff6000bf06270 */
[----:B------:R-:W-:Y:S02]  /*1ae0*/  @!UPT UIADD3 URZ, UPT, UPT, URZ, URZ, URZ ;  /* 0x000000fffffff290 */ /* 0x000fe4000fffe0ff */
[----:B------:R-:W1:Y:S08]  /*1af0*/  @!P0 LDC R4, c[0x0][0x9a0] ;  /* 0x00026800ff048b82 */ /* 0x000e700000000800 */
[----:B------:R-:W3:Y:S01]  /*1b00*/  @!P0 LDC.64 R6, c[0x0][0x998] ;  /* 0x00026600ff068b82 */ /* 0x000ee20000000a00 */
[----:B-1----:R-:W-:Y:S05]  /*1b10*/  @!P0 IMAD R0, R3, R4, R0 ;  /* 0x0000000403008224 */ /* 0x002fea00078e0200 */
[C---:B------:R-:W-:Y:S04]  /*1b20*/  @!P0 IADD3 R3, P1, PT, R0.reuse, UR14, RZ ;  /* 0x0000000e00038c10 */ /* 0x040fe8000ff3e0ff */
[----:B------:R-:W-:Y:S02]  /*1b30*/  @!P0 LEA.HI.X.SX32 R0, R0, RZ, 0x1, P1 ;  /* 0x000000ff00008211 */ /* 0x000fe400008f0eff */
[C---:B---3--:R-:W-:Y:S04]  /*1b40*/  @!P0 LEA R6, P1, R3.reuse, R6, 0x1 ;  /* 0x0000000603068211 */ /* 0x048fe800078208ff */
[----:B------:R-:W-:Y:S05]  /*1b50*/  @!P0 LEA.HI.X R7, R3, R7, R0, 0x1, P1 ;  /* 0x0000000703078211 */ /* 0x000fea00008f0c00 */
[----:B------:R1:W-:Y:S04]  /*1b60*/  @!P0 STG.E.U16 desc[UR22][R6.64], RZ ;  /* 0x000000ff06008986 */ /* 0x0003e8000c101516 */
.L_x_36:
[----:B------:R-:W-:Y:S05]  /*1b70*/  BSYNC.RECONVERGENT B0 ;  /* 0x0000000000007941 */ /* 0x000fea0003800200 */
.L_x_35:
[----:B------:R-:W-:Y:S01]  /*1b80*/  IADD3 R2, PT, PT, R14, R2, RZ ;  /* 0x000000020e027210 */ /* 0x000fe20007ffe0ff */
[----:B------:R-:W-:Y:S06]  /*1b90*/  @P2 BRA `(.L_x_37) ;  /* 0xfffffffc00a82947 */ /* 0x000fec000383ffff */
.L_x_34:
[----:B-1----:R-:W-:Y:S05]  /*1ba0*/  BSYNC.RECONVERGENT B1 ;  /* 0x0000000000017941 */ /* 0x002fea0003800200 */
.L_x_33:
[----:B------:R-:W1:Y:S01]  /*1bb0*/  LDC R11, c[0x0][0x384] ;  /* 0x0000e100ff0b7b82 */ /* 0x000e620000000800 */
[----:B------:R-:W-:Y:S01]  /*1bc0*/  BSSY.RECONVERGENT B1, `(.L_x_38) ;  /* 0x0000051000017945 */ /* 0x000fe20003800200 */
[C---:B------:R-:W-:Y:S01]  /*1bd0*/  LEA R5, R14.reuse, R2, 0x1 ;  /* 0x000000020e057211 */ /* 0x040fe200078e08ff */
[----:B------:R-:W-:Y:S01]  /*1be0*/  IMAD R4, R14, 0x3, R2 ;  /* 0x000000030e047824 */ /* 0x000fe200078e0202 */
[----:B------:R-:W-:Y:S01]  /*1bf0*/  IADD3 R3, PT, PT, R2, R14, RZ ;  /* 0x0000000e02037210 */ /* 0x000fe20007ffe0ff */
[----:B------:R-:W1:Y:S06]  /*1c00*/  LDCU UR4, c[0x0][0x38c] ;  /* 0x00007180ff0477ac */ /* 0x000e6c0008000800 */
.L_x_47:
[----:B----4-:R-:W-:Y:S01]  /*1c10*/  LOP3.LUT R6, R2, 0x7f, RZ, 0xc0, !PT ;  /* 0x0000007f02067812 */ /* 0x010fe200078ec0ff */
[----:B------:R-:W-:Y:S01]  /*1c20*/  BSSY.RECONVERGENT B0, `(.L_x_39) ;  /* 0x0000018000007945 */ /* 0x000fe20003800200 */
[----:B---34-:R-:W-:Y:S02]  /*1c30*/  LOP3.LUT R8, R3, 0x7f, RZ, 0xc0, !PT ;  /* 0x0000007f03087812 */ /* 0x018fe400078ec0ff */
[----:B------:R-:W-:Y:S01]  /*1c40*/  LOP3.LUT R9, R5, 0x7f, RZ, 0xc0, !PT ;  /* 0x0000007f05097812 */ /* 0x000fe200078ec0ff */
[----:B-12---:R-:W-:Y:S01]  /*1c50*/  VIADD R13, R6, UR19 ;  /* 0x00000013060d7c36 */ /* 0x006fe20008000000 */
        /* <DEDUP_REMOVED lines=10> */
[----:B------:R-:W-:Y:S11]  /*1d00*/  ISETP.GE.AND P0, PT, R0, UR4, PT ;  /* 0x0000000400007c0c */ /* 0x000ff6000bf06270 */
        /* <DEDUP_REMOVED lines=9> */
.L_x_40:
[----:B------:R-:W-:Y:S05]  /*1da0*/  BSYNC.RECONVERGENT B0 ;  /* 0x0000000000007941 */ /* 0x000fea0003800200 */
.L_x_39:
        /* <DEDUP_REMOVED lines=13> */
.L_x_42:
[----:B------:R-:W-:Y:S05]  /*1e80*/  BSYNC.RECONVERGENT B0 ;  /* 0x0000000000007941 */ /* 0x000fea0003800200 */
.L_x_41:
[----:B------:R-:W-:Y:S04]  /*1e90*/  BSSY.RECONVERGENT B0, `(.L_x_43) ;  /* 0x000000d000007945 */ /* 0x000fe80003800200 */
[----:B------:R-:W-:Y:S05]  /*1ea0*/  @P2 BRA `(.L_x_44) ;  /* 0x00000000002c2947 */ /* 0x000fea0003800000 */
[----:B------:R-:W-:Y:S04]  /*1eb0*/  SHF.R.U32.HI R0, RZ, 0x7, R5 ;  /* 0x00000007ff007819 */ /* 0x000fe80000011605 */
[----:B------:R-:W-:Y:S11]  /*1ec0*/  ISETP.GE.AND P0, PT, R0, UR4, PT ;  /* 0x0000000400007c0c */ /* 0x000ff6000bf06270 */
[----:B------:R-:W-:Y:S02]  /*1ed0*/  @!UPT UIADD3 URZ, UPT, UPT, URZ, URZ, URZ ;  /* 0x000000fffffff290 */ /* 0x000fe4000fffe0ff */
[----:B------:R-:W3:Y:S08]  /*1ee0*/  @!P0 LDC R6, c[0x0][0x9a0] ;  /* 0x00026800ff068b82 */ /* 0x000ef00000000800 */
[----:B-12---:R-:W1:Y:S01]  /*1ef0*/  @!P0 LDC.64 R12, c[0x0][0x998] ;  /* 0x00026600ff0c8b82 */ /* 0x006e620000000a00 */
[----:B---3--:R-:W-:Y:S05]  /*1f00*/  @!P0 IMAD R0, R9, R6, R0 ;  /* 0x0000000609008224 */ /* 0x008fea00078e0200 */
[C---:B------:R-:W-:Y:S04]  /*1f10*/  @!P0 IADD3 R6, P2, PT, R0.reuse, UR14, RZ ;  /* 0x0000000e00068c10 */ /* 0x040fe8000ff5e0ff */
[----:B------:R-:W-:Y:S02]  /*1f20*/  @!P0 LEA.HI.X.SX32 R0, R0, RZ, 0x1, P2 ;  /* 0x000000ff00008211 */ /* 0x000fe400010f0eff */
[C---:B-1----:R-:W-:Y:S04]  /*1f30*/  @!P0 LEA R12, P2, R6.reuse, R12, 0x1 ;  /* 0x0000000c060c8211 */ /* 0x042fe800078408ff */
[----:B------:R-:W-:Y:S05]  /*1f40*/  @!P0 LEA.HI.X R13, R6, R13, R0, 0x1, P2 ;  /* 0x0000000d060d8211 */ /* 0x000fea00010f0c00 */
[----:B------:R3:W-:Y:S04]  /*1f50*/  @!P0 STG.E.U16 desc[UR22][R12.64], RZ ;  /* 0x000000ff0c008986 */ /* 0x0007e8000c101516 */
.L_x_44:
[----:B------:R-:W-:Y:S05]  /*1f60*/  BSYNC.RECONVERGENT B0 ;  /* 0x0000000000007941 */ /* 0x000fea0003800200 */
.L_x_43:
[----:B------:R-:W-:Y:S01]  /*1f70*/  IADD3 R8, PT, PT, R14, R2, R14 ;  /* 0x000000020e087210 */ /* 0x000fe20007ffe00e */
[----:B------:R-:W-:Y:S04]  /*1f80*/  BSSY.RECONVERGENT B0, `(.L_x_45) ;  /* 0x000000d000007945 */ /* 0x000fe80003800200 */
[----:B------:R-:W-:Y:S05]  /*1f90*/  @P1 BRA `(.L_x_46) ;  /* 0x00000000002c1947 */ /* 0x000fea0003800000 */
[----:B------:R-:W-:Y:S04]  /*1fa0*/  SHF.R.U32.HI R0, RZ, 0x7, R4 ;  /* 0x00000007ff007819 */ /* 0x000fe80000011604 */
[----:B------:R-:W-:Y:S11]  /*1fb0*/  ISETP.GE.AND P0, PT, R0, UR4, PT ;  /* 0x0000000400007c0c */ /* 0x000ff6000bf06270 */
[----:B------:R-:W-:Y:S02]  /*1fc0*/  @!UPT UIADD3 URZ, UPT, UPT, URZ, URZ, URZ ;  /* 0x000000fffffff290 */ /* 0x000fe4000fffe0ff */
[----:B------:R-:W4:Y:S08]  /*1fd0*/  @!P0 LDC R2, c[0x0][0x9a0] ;  /* 0x00026800ff028b82 */ /* 0x000f300000000800 */
[----:B------:R-:W5:Y:S01]  /*1fe0*/  @!P0 LDC.64 R6, c[0x0][0x998] ;  /* 0x00026600ff068b82 */ /* 0x000f620000000a00 */
[----:B----4-:R-:W-:Y:S05]  /*1ff0*/  @!P0 IMAD R0, R10, R2, R0 ;  /* 0x000000020a008224 */ /* 0x010fea00078e0200 */
[C---:B------:R-:W-:Y:S04]  /*2000*/  @!P0 IADD3 R2, P1, PT, R0.reuse, UR14, RZ ;  /* 0x0000000e00028c10 */ /* 0x040fe8000ff3e0ff */
[----:B------:R-:W-:Y:S02]  /*2010*/  @!P0 LEA.HI.X.SX32 R0, R0, RZ, 0x1, P1 ;  /* 0x000000ff00008211 */ /* 0x000fe400008f0eff */
[C---:B-----5:R-:W-:Y:S04]  /*2020*/  @!P0 LEA R6, P1, R2.reuse, R6, 0x1 ;  /* 0x0000000602068211 */ /* 0x060fe800078208ff */
[----:B------:R-:W-:Y:S05]  /*2030*/  @!P0 LEA.HI.X R7, R2, R7, R0, 0x1, P1 ;  /* 0x0000000702078211 */ /* 0x000fea00008f0c00 */
[----:B------:R4:W-:Y:S04]  /*2040*/  @!P0 STG.E.U16 desc[UR22][R6.64], RZ ;  /* 0x000000ff06008986 */ /* 0x0009e8000c101516 */
.L_x_46:
[----:B------:R-:W-:Y:S05]  /*2050*/  BSYNC.RECONVERGENT B0 ;  /* 0x0000000000007941 */ /* 0x000fea0003800200 */
.L_x_45:
        /* <DEDUP_REMOVED lines=8> */
.L_x_38:
[----:B------:R-:W-:Y:S05]  /*20e0*/  EXIT ;  /* 0x000000000000794d */ /* 0x000fea0003800000 */
.L_x_17:
[----:B------:R-:W-:-:S13]  /*20f0*/  ISETP.GT.AND P0, PT, R3, 0x2, PT ;  /* 0x000000020300780c */ /* 0x000fda0003f04270 */
[----:B------:R-:W-:Y:S05]  /*2100*/  @P0 BRA `(.L_x_48) ;  /* 0x0000004400d40947 */ /* 0x000fea0003800000 */
[----:B-1----:R-:W-:-:S05]  /*2110*/  IMAD.MOV.U32 R5, RZ, RZ, -0x1 ;  /* 0xffffffffff057424 */ /* 0x002fca00078e00ff */
[----:B------:R-:W-:-:S05]  /*2120*/  VIADDMNMX.U32 R8, R3, R5, 0x2, PT ;  /* 0x0000000203087446 */ /* 0x000fca0003800005 */
[----:B------:R-:W-:-:S06]  /*2130*/  IMAD.SHL.U32 R8, R8, 0x4, RZ ;  /* 0x0000000408087824 */ /* 0x000fcc00078e00ff */
[----:B------:R-:W1:Y:S02]  /*2140*/  LDC R8, c[0x2][R8] ;  /* 0x0080000008087b82 */ /* 0x000e640000000800 */
[----:B-1----:R-:W-:-:S04]  /*2150*/  SHF.R.S32.HI R9, RZ, 0x1f, R8 ;  /* 0x0000001fff097819 */ /* 0x002fc80000011408 */
.L_x_296:
[----:B------:R-:W-:Y:S05]  /*2160*/  BRX R8 -0x2170                                                                                                                                                                                                                                 (*"BRANCH_TARGETS .L_x_297,.L_x_298,.L_x_299"*) ;  /* 0xffffffdc08a47949 */ /* 0x000fea000383ffff */
.L_x_297:
[----:B------:R-:W-:-:S08]  /*2170*/  NOP ;  /* 0x0000000000007918 */ /* 0x000fd00000000000 */
[----:B------:R-:W1:-:S00]  /*2180*/  USETMAXREG.DEALLOC.CTAPOOL 0x60 ;  /* 0x00000060000079c8 */ /* 0x000e4000080e0500 */
[----:B-1----:R-:W-:Y:S01]  /*2190*/  ISETP.NE.AND P1, PT, R6, RZ, PT ;  /* 0x000000ff0600720c */ /* 0x002fe20003f25270 */
[----:B------:R-:W-:-:S12]  /*21a0*/  BSSY.RECONVERGENT B0, `(.L_x_49) ;  /* 0x0000003000007945 */ /* 0x000fd80003800200 */
[----:B------:R-:W-:Y:S05]  /*21b0*/  @!P1 BRA `(.L_x_50) ;  /* 0x0000000000049947 */ /* 0x000fea0003800000 */
[----:B------:R-:W-:Y:S05]  /*21c0*/  BPT.TRAP 0x1 ;  /* 0x000000040000795c */ /* 0x000fea0000300000 */
.L_x_50:
[----:B------:R-:W-:Y:S05]  /*21d0*/  BSYNC.RECONVERGENT B0 ;  /* 0x0000000000007941 */ /* 0x000fea0003800200 */
.L_x_49:
[----:B------:R-:W1:Y:S01]  /*21e0*/  S2UR UR16, SR_CgaCtaId ;  /* 0x00000000001079c3 */ /* 0x000e620000008800 */
[----:B------:R-:W-:Y:S01]  /*21f0*/  UMOV UR4, 0x400 ;  /* 0x0000040000047882 */ /* 0x000fe20000000000 */
[----:B------:R-:W-:Y:S01]  /*2200*/  IMAD.MOV.U32 R8, RZ, RZ, 0x1 ;  /* 0x00000001ff087424 */ /* 0x000fe200078e00ff */
[----:B------:R-:W-:-:S04]  /*2210*/  ISETP.NE.AND P1, PT, R7, RZ, PT ;  /* 0x000000ff0700720c */ /* 0x000fc80003f25270 */
[----:B------:R-:W-:-:S09]  /*2220*/  SHF.L.U32 R8, R8, 0x1f, RZ ;  /* 0x0000001f08087819 */ /* 0x000fd200000006ff */
[----:B------:R-:W-:Y:S01]  /*2230*/  @!P1 IMAD.MOV.U32 R9, RZ, RZ, 0x4000 ;  /* 0x00004000ff099424 */ /* 0x000fe200078e00ff */
[----:B-1----:R-:W-:-:S09]  /*2240*/  ULEA UR16, UR16, UR4, 0x18 ;  /* 0x0000000410107291 */ /* 0x002fd2000f8ec0ff */
[----:B------:R-:W1:Y:S02]  /*2250*/  SYNCS.PHASECHK.TRANS64.TRYWAIT P0, [UR16+0x24810], R8 ;  /* 0x02481008ff0075a7 */ /* 0x000e640008001110 */
[----:B-1----:R-:W-:Y:S05]  /*2260*/  @!P0 BRA `(.L_x_51) ;  /* 0x000000b400fc8947 */ /* 0x002fea0003800000 */
.L_x_237:
[----:B------:R-:W-:Y:S01]  /*2270*/  ISETP.NE.AND P1, PT, R7, RZ, PT ;  /* 0x000000ff0700720c */ /* 0x000fe20003f25270 */
[----:B------:R-:W-:Y:S01]  /*2280*/  BSSY.RECONVERGENT B0, `(.L_x_52) ;  /* 0x0000005000007945 */ /* 0x000fe20003800200 */
[----:B------:R-:W-:-:S11]  /*2290*/  PLOP3.LUT P5, PT, P2, P5, PT, 0xf8, 0x8f ;  /* 0x00000000008f781c */ /* 0x000fd600017abf70 */
[----:B------:R2:W-:Y:S02]  /*22a0*/  @!P1 SYNCS.ARRIVE.TRANS64 RZ, [UR16+0x24800], R9 ;  /* 0x02480009ffff99a7 */ /* 0x0005e40008000010 */
[----:B------:R-:W-:Y:S05]  /*22b0*/  @!P5 BRA `(.L_x_53) ;  /* 0x000000000004d947 */ /* 0x000fea0003800000 */
[----:B------:R-:W-:Y:S05]  /*22c0*/  BPT.TRAP 0x1 ;  /* 0x000000040000795c */ /* 0x000fea0000300000 */
.L_x_53:
[----:B------:R-:W-:Y:S05]  /*22d0*/  BSYNC.RECONVERGENT B0 ;  /* 0x0000000000007941 */ /* 0x000fea0003800200 */
.L_x_52:
[----:B------:R-:W-:Y:S01]  /*22e0*/  LOP3.LUT P0, R2, R2, 0x1f, RZ, 0xc0, !PT ;  /* 0x0000001f02027812 */ /* 0x000fe2000780c0ff */
[----:B------:R-:W-:Y:S03]  /*22f0*/  BSSY.RECONVERGENT B0, `(.L_x_54) ;  /* 0x0000004000007945 */ /* 0x000fe60003800200 */
[----:B------:R-:W-:-:S13]  /*2300*/  PLOP3.LUT P0, PT, P0, P1, PT, 0x8f, 0xf8 ;  /* 0x0000000000f8781c */ /* 0x000fda0000703177 */
[----:B------:R-:W-:Y:S05]  /*2310*/  @P0 BRA `(.L_x_55) ;  /* 0x0000000000040947 */ /* 0x000fea0003800000 */
[----:B------:R-:W-:Y:S05]  /*2320*/  BPT.TRAP 0x1 ;  /* 0x000000040000795c */ /* 0x000fea0000300000 */
.L_x_55:
[----:B------:R-:W-:Y:S05]  /*2330*/  BSYNC.RECONVERGENT B0 ;  /* 0x0000000000007941 */ /* 0x000fea0003800200 */
.L_x_54:
[----:B------:R-:W-:Y:S01]  /*2340*/  ISETP.NE.AND P0, PT, R6, RZ, PT ;  /* 0x000000ff0600720c */ /* 0x000fe20003f05270 */
[----:B------:R-:W-:-:S12]  /*2350*/  BSSY.RECONVERGENT B0, `(.L_x_56) ;  /* 0x0000003000007945 */ /* 0x000fd80003800200 */
[----:B------:R-:W-:Y:S05]  /*2360*/  @!P0 BRA `(.L_x_57) ;  /* 0x0000000000048947 */ /* 0x000fea0003800000 */
[----:B------:R-:W-:Y:S05]  /*2370*/  BPT.TRAP 0x1 ;  /* 0x000000040000795c */ /* 0x000fea0000300000 */
.L_x_57:
[----:B------:R-:W-:Y:S05]  /*2380*/  BSYNC.RECONVERGENT B0 ;  /* 0x0000000000007941 */ /* 0x000fea0003800200 */
.L_x_56:
[----:B------:R-:W3:Y:S01]  /*2390*/  LDCU.64 UR4, c[0x0][0x348] ;  /* 0x00006900ff0477ac */ /* 0x000ee20008000a00 */
[----:B-1----:R-:W-:Y:S02]  /*23a0*/  @!P1 MOV R5, 0x4000 ;  /* 0x0000400000059802 */ /* 0x002fe40000000f00 */
[----:B------:R-:W-:Y:S01]  /*23b0*/  ISETP.NE.AND P6, PT, R3, 0x1, PT ;  /* 0x000000010300780c */ /* 0x000fe20003fc5270 */
[----:B------:R-:W1:Y:S01]  /*23c0*/  LDCU.64 UR24, c[0x0][0x348] ;  /* 0x00006900ff1877ac */ /* 0x000e620008000a00 */
[----:B------:R4:W-:Y:S01]  /*23d0*/  @!P1 SYNCS.ARRIVE.TRANS64.RED.A0TR RZ, [UR16+0x24800], R5 ;  /* 0x02480005ffff99a7 */ /* 0x0009e20008300410 */
[----:B------:R-:W-:Y:S02]  /*23e0*/  UIADD3 UR17, UPT, UPT, UR16, 0x24800, URZ ;  /* 0x0002480010117890 */ /* 0x000fe4000fffe0ff */
[----:B------:R-:W-:Y:S02]  /*23f0*/  UIADD3 UR8, UPT, UPT, UR16, 0x8000, URZ ;  /* 0x0000800010087890 */ /* 0x000fe4000fffe0ff */
[----:B------:R-:W-:Y:S01]  /*2400*/  UIADD3 UR9, UPT, UPT, UR16, 0x24800, URZ ;  /* 0x0002480010097890 */ /* 0x000fe2000fffe0ff */
[----:B------:R-:W-:Y:S01]  /*2410*/  UMOV UR26, 0x0 ;  /* 0x00000000001a7882 */ /* 0x000fe20000000000 */
[----:B------:R-:W-:Y:S01]  /*2420*/  UMOV UR27, 0x10000000 ;  /* 0x10000000001b7882 */ /* 0x000fe20000000000 */
[----:B------:R-:W-:Y:S01]  /*2430*/  UMOV UR18, URZ ;  /* 0x000000ff00127c82 */ /* 0x000fe20008000000 */
[----:B------:R-:W-:Y:S01]  /*2440*/  UMOV UR20, UR13 ;  /* 0x0000000d00147c82 */ /* 0x000fe20008000000 */
[----:B---3--:R-:W-:Y:S01]  /*2450*/  UIADD3 UR6, UP1, UPT, UR4, 0x100, URZ ;  /* 0x0000010004067890 */ /* 0x008fe2000ff3e0ff */
[----:B------:R-:W-:Y:S01]  /*2460*/  UMOV UR21, UR14 ;  /* 0x0000000e00157c82 */ /* 0x000fe20008000000 */
[----:B------:R-:W-:Y:S01]  /*2470*/  UMOV UR10, URZ ;  /* 0x000000ff000a7c82 */ /* 0x000fe20008000000 */
[----:B-1----:R-:W-:-:S02]  /*2480*/  UIADD3 UR4, UP0, UPT, UR24, 0x300, URZ ;  /* 0x0000030018047890 */ /* 0x002fc4000ff1e0ff */
[----:B------:R-:W-:Y:S02]  /*2490*/  UIADD3.X UR7, UPT, UPT, URZ, UR5, URZ, UP1, !UPT ;  /* 0x00000005ff077290 */ /* 0x000fe40008ffe4ff */
[----:B------:R-:W-:Y:S01]  /*24a0*/  UIADD3.X UR5, UPT, UPT, URZ, UR25, URZ, UP0, !UPT ;  /* 0x00000019ff057290 */ /* 0x000fe200087fe4ff */
[----:B------:R-:W-:Y:S01]  /*24b0*/  UMOV UR11, URZ ;  /* 0x000000ff000b7c82 */ /* 0x000fe20008000000 */
[----:B------:R-:W-:-:S05]  /*24c0*/  UMOV UR12, URZ ;  /* 0x000000ff000c7c82 */ /* 0x000fca0008000000 */
[----:B------:R4:W-:Y:S02]  /*24d0*/  UTMALDG.4D [UR16], [UR6], desc[UR26] ;  /* 0x00001a10060075b4 */ /* 0x0009e40008019000 */
[----:B------:R4:W-:Y:S01]  /*24e0*/  UTMALDG.5D [UR8], [UR4], desc[UR26] ;  /* 0x00001a08040075b4 */ /* 0x0009e20008021000 */
[----:B------:R-:W1:Y:S02]  /*24f0*/  SYNCS.PHASECHK.TRANS64.TRYWAIT P0, [UR16+0x24838], R8 ;  /* 0x02483808ff0075a7 */ /* 0x000e640008001110 */
[----:B-1--4-:R-:W-:Y:S05]  /*2500*/  @!P0 BRA `(.L_x_58) ;  /* 0x000000b4006c8947 */ /* 0x012fea0003800000 */
.L_x_239:
[----:B------:R-:W3:Y:S01]  /*2510*/  LDCU UR4, c[0x0][0x40c] ;  /* 0x00008180ff0477ac */ /* 0x000ee20008000800 */
[----:B------:R-:W4:Y:S01]  /*2520*/  LDC.64 R12, c[0x0][0x400] ;  /* 0x00010000ff0c7b82 */ /* 0x000f220000000a00 */
[C---:B-1----:R-:W-:Y:S01]  /*2530*/  IMAD.SHL.U32 R5, R2.reuse, 0x4, RZ ;  /* 0x0000000402057824 */ /* 0x042fe200078e00ff */
[----:B------:R-:W-:Y:S01]  /*2540*/  LEA R2, R2, UR16, 0x4 ;  /* 0x0000001002027c11 */ /* 0x000fe2000f8e20ff */
[----:B------:R-:W1:Y:S02]  /*2550*/  LDCU UR5, c[0x0][0x410] ;  /* 0x00008200ff0577ac */ /* 0x000e640008000800 */
[C---:B------:R-:W-:Y:S01]  /*2560*/  VIADD R11, R5.reuse, 0x1 ;  /* 0x00000001050b7836 */ /* 0x040fe20000000000 */
[C---:B------:R-:W-:Y:S02]  /*2570*/  IADD3 R10, PT, PT, R5.reuse, 0x2, RZ ;  /* 0x00000002050a7810 */ /* 0x040fe40007ffe0ff */
[-C--:B------:R-:W-:Y:S02]  /*2580*/  ISETP.GE.AND P3, PT, R5, R4.reuse, PT ;  /* 0x000000040500720c */ /* 0x080fe40003f66270 */
[----:B------:R-:W-:-:S02]  /*2590*/  ISETP.GE.AND P1, PT, R10, R4, PT ;  /* 0x000000040a00720c */ /* 0x000fc40003f26270 */
[----:B------:R-:W-:Y:S01]  /*25a0*/  ISETP.GE.AND P2, PT, R11, R4, PT ;  /* 0x000000040b00720c */ /* 0x000fe20003f46270 */
[----:B---3--:R-:W-:-:S04]  /*25b0*/  UIMAD UR4, UR13, UR4, URZ ;  /* 0x000000040d0472a4 */ /* 0x008fc8000f8e02ff */
[----:B-1----:R-:W-:-:S06]  /*25c0*/  UIMAD UR4, UR14, UR5, UR4 ;  /* 0x000000050e0472a4 */ /* 0x002fcc000f8e0204 */
[----:B--2---:R-:W-:-:S04]  /*25d0*/  VIADD R9, R5, UR4 ;  /* 0x0000000405097c36 */ /* 0x004fc80008000000 */
[C---:B------:R-:W-:Y:S01]  /*25e0*/  VIADD R10, R9.reuse, 0x2 ;  /* 0x00000002090a7836 */ /* 0x040fe20000000000 */
[C---:B------:R-:W-:Y:S01]  /*25f0*/  IADD3 R11, PT, PT, R9.reuse, 0x1, RZ ;  /* 0x00000001090b7810 */ /* 0x040fe20007ffe0ff */
[C---:B----4-:R-:W-:Y:S01]  /*2600*/  IMAD.WIDE.U32 R14, R9.reuse, 0x4, R12 ;  /* 0x00000004090e7825 */ /* 0x050fe200078e000c */
[----:B------:R-:W-:-:S03]  /*2610*/  IADD3 R9, PT, PT, R9, 0x3, RZ ;  /* 0x0000000309097810 */ /* 0x000fc60007ffe0ff */
[--C-:B------:R-:W-:Y:S01]  /*2620*/  IMAD.WIDE.U32 R20, R10, 0x4, R12.reuse ;  /* 0x000000040a147825 */ /* 0x100fe200078e000c */
[----:B------:R-:W-:Y:S01]  /*2630*/  IADD3 R10, PT, PT, R5, 0x3, RZ ;  /* 0x00000003050a7810 */ /* 0x000fe20007ffe0ff */
[----:B------:R-:W-:Y:S01]  /*2640*/  @!PT LDS RZ, [RZ] ;  /* 0x00000000fffff984 */ /* 0x000fe20000000800 */
[----:B------:R-:W-:Y:S01]  /*2650*/  @!PT LDS RZ, [RZ] ;  /* 0x00000000fffff984 */ /* 0x000fe20000000800 */
[----:B------:R-:W-:Y:S01]  /*2660*/  @!PT LDS RZ, [RZ] ;  /* 0x00000000fffff984 */ /* 0x000fe20000000800 */
[----:B------:R1:W-:Y:S02]  /*2670*/  LDGSTS.E.LTC128B [R2+0x24000], desc[UR22][R14.64], !P3 ;  /* 0x240000000e027fae */ /* 0x0003e4000d9a1216 */
[----:B------:R-:W-:Y:S01]  /*2680*/  IMAD.WIDE.U32 R18, R11, 0x4, R12 ;  /* 0x000000040b127825 */ /* 0x000fe200078e000c */
[----:B------:R-:W-:-:S03]  /*2690*/  ISETP.GE.AND P0, PT, R10, R4, PT ;  /* 0x000000040a00720c */ /* 0x000fc60003f06270 */
[----:B------:R-:W-:Y:S01]  /*26a0*/  IMAD.WIDE.U32 R12, R9, 0x4, R12 ;  /* 0x00000004090c7825 */ /* 0x000fe200078e000c */
[----:B------:R1:W-:Y:S04]  /*26b0*/  LDGSTS.E.LTC128B [R2+0x24004], desc[UR22][R18.64], !P2 ;  /* 0x2400400012027fae */ /* 0x0003e8000d1a1216 */
[----:B------:R1:W-:Y:S05]  /*26c0*/  LDGSTS.E.LTC128B [R2+0x24008], desc[UR22][R20.64], !P1 ;  /* 0x2400800014027fae */ /* 0x0003ea000c9a1216 */
[----:B------:R1:W-:Y:S01]  /*26d0*/  LDGSTS.E.LTC128B [R2+0x2400c], desc[UR22][R12.64], !P0 ;  /* 0x2400c0000c027fae */ /* 0x0003e2000c1a1216 */
[----:B------:R-:W-:Y:S01]  /*26e0*/  NOP ;  /* 0x0000000000007918 */ /* 0x000fe20000000000 */
[----:B------:R-:W-:Y:S02]  /*26f0*/  SYNCS.ARRIVE.TRANS64.RED.A0T1 RZ, [UR16+0x24830], RZ ;  /* 0x024830ffffff79a7 */ /* 0x000fe40008200410 */
[----:B------:R-:W-:Y:S01]  /*2700*/  ARRIVES.LDGSTSBAR.64.TRANSCNT [UR16+0x24830] ;  /* 0x02483000ff0079b0 */ /* 0x000fe20008002a10 */
[----:B------:R-:W-:Y:S01]  /*2710*/  NOP ;  /* 0x0000000000007918 */ /* 0x000fe20000000000 */
[----:B------:R-:W-:Y:S05]  /*2720*/  @!P6 BRA `(.L_x_59) ;  /* 0x000000000004e947 */ /* 0x000fea0003800000 */
[----:B------:R-:W-:Y:S05]  /*2730*/  BPT.TRAP 0x1 ;  /* 0x000000040000795c */ /* 0x000fea0000300000 */
.L_x_59:
[----:B------:R-:W-:Y:S01]  /*2740*/  SYNCS.ARRIVE.TRANS64.A1T0 RZ, [UR16+0x24830], RZ ;  /* 0x024830ffffff79a7 */ /* 0x000fe20008100010 */
[----:B------:R-:W-:Y:S05]  /*2750*/  BRA.U !UP2, `(.L_x_60) ;  /* 0x000000010a047547 */ /* 0x000fea000b800000 */
[----:B------:R-:W-:Y:S05]  /*2760*/  BPT.TRAP 0x1 ;  /* 0x000000040000795c */ /* 0x000fea0000300000 */
.L_x_60:
[----:B------:R-:W-:-:S13]  /*2770*/  ISETP.NE.AND P4, PT, R7, RZ, PT ;  /* 0x000000ff0700720c */ /* 0x000fda0003f85270 */
[----:B------:R-:W-:Y:S01]  /*2780*/  @!P4 MOV R9, 0x4000 ;  /* 0x000040000009c802 */ /* 0x000fe20000000f00 */
[----:B------:R-:W2:Y:S02]  /*2790*/  SYNCS.PHASECHK.TRANS64.TRYWAIT P4, [UR16+0x24828], R8 ;  /* 0x02482808ff0075a7 */ /* 0x000ea40008081110 */
[----:B--2---:R-:W-:Y:S05]  /*27a0*/  @!P4 BRA `(.L_x_61) ;  /* 0x000000b000dcc947 */ /* 0x004fea0003800000 */
.L_x_241:
[----:B------:R-:W-:Y:S01]  /*27b0*/  ISETP.NE.AND P4, PT, R7, RZ, PT ;  /* 0x000000ff0700720c */ /* 0x000fe20003f85270 */
[----:B------:R-:W-:-:S12]  /*27c0*/  UPLOP3.LUT UP3, UPT, UP4, UP3, UPT, 0xf8, 0x8f ;  /* 0x00000000008f789c */ /* 0x000fd80002767f70 */
[----:B------:R3:W-:Y:S01]  /*27d0*/  @!P4 SYNCS.ARRIVE.TRANS64 RZ, [UR16+0x24820], R9 ;  /* 0x02482009ffffc9a7 */ /* 0x0007e20008000010 */
[----:B------:R-:W-:Y:S05]  /*27e0*/  BRA.U !UP3, `(.L_x_62) ;  /* 0x000000010b047547 */ /* 0x000fea000b800000 */
[----:B------:R-:W-:Y:S05]  /*27f0*/  BPT.TRAP 0x1 ;  /* 0x000000040000795c */ /* 0x000fea0000300000 */
.L_x_62:
[----:B--2---:R-:W-:Y:S01]  /*2800*/  P2R R4, PR, RZ, 0x1 ;  /* 0x00000001ff047803 */ /* 0x004fe20000000000 */
[----:B------:R-:W-:Y:S01]  /*2810*/  BSSY.RECONVERGENT B0, `(.L_x_63) ;  /* 0x0000007000007945 */ /* 0x000fe20003800200 */
[----:B------:R-:W-:Y:S02]  /*2820*/  ISETP.NE.AND P0, PT, R7, RZ, PT ;  /* 0x000000ff0700720c */ /* 0x000fe40003f05270 */
[----:B------:R-:W-:-:S04]  /*2830*/  LOP3.LUT P4, R16, R16, 0x1f, RZ, 0xc0, !PT ;  /* 0x0000001f10107812 */ /* 0x000fc8000788c0ff */
[----:B------:R-:W-:Y:S02]  /*2840*/  PLOP3.LUT P4, PT, P4, P0, PT, 0x8f, 0xf8 ;  /* 0x0000000000f8781c */ /* 0x000fe40002781177 */
[----:B------:R-:W-:-:S11]  /*2850*/  ISETP.NE.AND P0, PT, R4, RZ, PT ;  /* 0x000000ff0400720c */ /* 0x000fd60003f05270 */
[----:B------:R-:W-:Y:S05]  /*2860*/  @P4 BRA `(.L_x_64) ;  /* 0x0000000000044947 */ /* 0x000fea0003800000 */
[----:B------:R-:W-:Y:S05]  /*2870*/  BPT.TRAP 0x1 ;  /* 0x000000040000795c */ /* 0x000fea0000300000 */
.L_x_64:
[----:B------:R-:W-:Y:S05]  /*2880*/  BSYNC.RECONVERGENT B0 ;  /* 0x0000000000007941 */ /* 0x000fea0003800200 */
.L_x_63:
[----:B------:R-:W-:Y:S05]  /*2890*/  BRA.U !UP2, `(.L_x_65) ;  /* 0x000000010a047547 */ /* 0x000fea000b800000 */
[----:B------:R-:W-:Y:S05]  /*28a0*/  BPT.TRAP 0x1 ;  /* 0x000000040000795c */ /* 0x000fea0000300000 */
.L_x_65:
[----:B------:R-:W2:Y:S01]  /*28b0*/  LDCU.64 UR6, c[0x0][0x348] ;  /* 0x00006900ff0677ac */ /* 0x000ea20008000a00 */
[----:B------:R-:W-:Y:S01]  /*28c0*/  ISETP.NE.AND P4, PT, R7, RZ, PT ;  /* 0x000000ff0700720c */ /* 0x000fe20003f85270 */
[----:B------:R-:W4:Y:S01]  /*28d0*/  LDCU.64 UR10, c[0x0][0x348] ;  /* 0x00006900ff0a77ac */ /* 0x000f220008000a00 */
[----:B------:R-:W-:Y:S02]  /*28e0*/  UIADD3 UR24, UPT, UPT, UR16, 0x4000, URZ ;  /* 0x0000400010187890 */ /* 0x000fe4000fffe0ff */
[----:B------:R-:W-:Y:S01]  /*28f0*/  UIADD3 UR25, UPT, UPT, UR16, 0x24820, URZ ;  /* 0x0002482010197890 */ /* 0x000fe2000fffe0ff */
[----:B------:R-:W-:Y:S01]  /*2900*/  UMOV UR27, UR19 ;  /* 0x00000013001b7c82 */ /* 0x000fe20008000000 */
[----:B------:R-:W-:-:S07]  /*2910*/  UIADD3 UR8, UPT, UPT, UR16, 0x10000, URZ ;  /* 0x0001000010087890 */ /* 0x000fce000fffe0ff */
[----:B------:R-:W-:Y:S01]  /*2920*/  @!P4 MOV R4, 0x4000 ;  /* 0x000040000004c802 */ /* 0x000fe20000000f00 */
[----:B------:R-:W-:Y:S01]  /*2930*/  UIADD3 UR9, UPT, UPT, UR16, 0x24820, URZ ;  /* 0x0002482010097890 */ /* 0x000fe2000fffe0ff */
[----:B------:R-:W-:Y:S01]  /*2940*/  UMOV UR20, 0x0 ;  /* 0x0000000000147882 */ /* 0x000fe20000000000 */
[----:B--2---:R-:W-:Y:S01]  /*2950*/  UIADD3 UR6, UP0, UPT, UR6, 0x200, URZ ;  /* 0x0000020006067890 */ /* 0x004fe2000ff1e0ff */
[----:B------:R2:W-:Y:S01]  /*2960*/  @!P4 SYNCS.ARRIVE.TRANS64.RED.A0TR RZ, [UR16+0x24820], R4 ;  /* 0x02482004ffffc9a7 */ /* 0x0005e20008300410 */
[----:B------:R-:W-:Y:S01]  /*2970*/  UMOV UR21, 0x10000000 ;  /* 0x1000000000157882 */ /* 0x000fe20000000000 */
[----:B------:R-:W-:Y:S01]  /*2980*/  UMOV UR26, URZ ;  /* 0x000000ff001a7c82 */ /* 0x000fe20008000000 */
[----:B------:R-:W-:Y:S02]  /*2990*/  UIADD3.X UR7, UPT, UPT, URZ, UR7, URZ, UP0, !UPT ;  /* 0x00000007ff077290 */ /* 0x000fe400087fe4ff */
[----:B----4-:R-:W-:Y:S01]  /*29a0*/  UIADD3 UR18, UP0, UPT, UR10, 0x400, URZ ;  /* 0x000004000a127890 */ /* 0x010fe2000ff1e0ff */
[----:B------:R-:W-:Y:S01]  /*29b0*/  UMOV UR28, UR13 ;  /* 0x0000000d001c7c82 */ /* 0x000fe20008000000 */
[----:B------:R-:W-:-:S02]  /*29c0*/  UMOV UR29, UR14 ;  /* 0x0000000e001d7c82 */ /* 0x000fc40008000000 */
[----:B------:R-:W-:Y:S01]  /*29d0*/  UIADD3.X UR19, UPT, UPT, URZ, UR11, URZ, UP0, !UPT ;  /* 0x0000000bff137290 */ /* 0x000fe200087fe4ff */
[----:B------:R-:W-:Y:S02]  /*29e0*/  UMOV UR10, URZ ;  /* 0x000000ff000a7c82 */ /* 0x000fe40008000000 */
[----:B------:R-:W-:Y:S01]  /*29f0*/  UMOV UR11, URZ ;  /* 0x000000ff000b7c82 */ /* 0x000fe20008000000 */
[----:B------:R-:W-:Y:S01]  /*2a00*/  UMOV UR12, URZ ;  /* 0x000000ff000c7c82 */ /* 0x000fe20008000000 */
[----:B------:R2:W-:Y:S04]  /*2a10*/  UTMALDG.4D [UR24], [UR6], desc[UR20] ;  /* 0x00001418060075b4 */ /* 0x0005e80008019000 */
[----:B------:R2:W-:Y:S01]  /*2a20*/  UTMALDG.5D [UR8], [UR18], desc[UR20] ;  /* 0x00001408120075b4 */ /* 0x0005e20008021000 */
[----:B------:R-:W-:Y:S05]  /*2a30*/  @!P6 BRA `(.L_x_66) ;  /* 0x000000000004e947 */ /* 0x000fea0003800000 */
[----:B--2---:R-:W-:Y:S05]  /*2a40*/  BPT.TRAP 0x1 ;  /* 0x000000040000795c */ /* 0x004fea0000300000 */
.L_x_66:
[----:B------:R-:W4:Y:S02]  /*2a50*/  SYNCS.PHASECHK.TRANS64.TRYWAIT P4, [UR16+0x24848], R8 ;  /* 0x02484808ff0075a7 */ /* 0x000f240008081110 */
[----:B----4-:R-:W-:Y:S05]  /*2a60*/  @!P4 BRA `(.L_x_67) ;  /* 0x000000b00044c947 */ /* 0x010fea0003800000 */
.L_x_243:
[----:B------:R-:W4:Y:S01]  /*2a70*/  LDCU UR5, c[0x0][0x424] ;  /* 0x00008480ff0577ac */ /* 0x000f220008000800 */
[----:B------:R-:W3:Y:S01]  /*2a80*/  LDC.64 R10, c[0x0][0x418] ;  /* 0x00010600ff0a7b82 */ /* 0x000ee20000000a00 */
[----:B--2---:R-:W2:Y:S01]  /*2a90*/  LDCU UR6, c[0x0][0x428] ;  /* 0x00008500ff0677ac */ /* 0x004ea20008000800 */
[----:B----4-:R-:W-:-:S04]  /*2aa0*/  UIMAD UR5, UR13, UR5, URZ ;  /* 0x000000050d0572a4 */ /* 0x010fc8000f8e02ff */
[----:B--2---:R-:W-:-:S06]  /*2ab0*/  UIMAD UR5, UR14, UR6, UR5 ;  /* 0x000000060e0572a4 */ /* 0x004fcc000f8e0205 */
[----:B------:R-:W-:-:S05]  /*2ac0*/  IADD3 R4, PT, PT, R5, UR5, RZ ;  /* 0x0000000505047c10 */ /* 0x000fca000fffe0ff */
[----:B---3--:R-:W-:-:S05]  /*2ad0*/  IMAD.WIDE.U32 R8, R4, 0x4, R10 ;  /* 0x0000000404087825 */ /* 0x008fca00078e000a */
[----:B------:R-:W-:Y:S01]  /*2ae0*/  @!PT LDS RZ, [RZ] ;  /* 0x00000000fffff984 */ /* 0x000fe20000000800 */
[----:B------:R-:W-:Y:S01]  /*2af0*/  @!PT LDS RZ, [RZ] ;  /* 0x00000000fffff984 */ /* 0x000fe20000000800 */
[----:B------:R-:W-:Y:S01]  /*2b00*/  @!PT LDS RZ, [RZ] ;  /* 0x00000000fffff984 */ /* 0x000fe20000000800 */
[----:B------:R2:W-:Y:S02]  /*2b10*/  LDGSTS.E.LTC128B [R2+0x24200], desc[UR22][R8.64], !P3 ;  /* 0x2420000008027fae */ /* 0x0005e4000d9a1216 */
[C---:B--2---:R-:W-:Y:S02]  /*2b20*/  IADD3 R9, PT, PT, R4.reuse, 0x1, RZ ;  /* 0x0000000104097810 */ /* 0x044fe40007ffe0ff */
[C---:B------:R-:W-:Y:S02]  /*2b30*/  IADD3 R8, PT, PT, R4.reuse, 0x2, RZ ;  /* 0x0000000204087810 */ /* 0x040fe40007ffe0ff */
[----:B------:R-:W-:Y:S01]  /*2b40*/  IADD3 R4, PT, PT, R4, 0x3, RZ ;  /* 0x0000000304047810 */ /* 0x000fe20007ffe0ff */
[----:B-1----:R-:W-:-:S04]  /*2b50*/  IMAD.WIDE.U32 R12, R9, 0x4, R10 ;  /* 0x00000004090c7825 */ /* 0x002fc800078e000a */
[--C-:B------:R-:W-:Y:S01]  /*2b60*/  IMAD.WIDE.U32 R8, R8, 0x4, R10.reuse ;  /* 0x0000000408087825 */ /* 0x100fe200078e000a */
[----:B------:R1:W-:Y:S03]  /*2b70*/  LDGSTS.E.LTC128B [R2+0x24204], desc[UR22][R12.64], !P2 ;  /* 0x242040000c027fae */ /* 0x0003e6000d1a1216 */
[----:B------:R-:W-:Y:S01]  /*2b80*/  IMAD.WIDE.U32 R10, R4, 0x4, R10 ;  /* 0x00000004040a7825 */ /* 0x000fe200078e000a */
[----:B------:R1:W-:Y:S04]  /*2b90*/  LDGSTS.E.LTC128B [R2+0x24208], desc[UR22][R8.64], !P1 ;  /* 0x2420800008027fae */ /* 0x0003e8000c9a1216 */
[----:B------:R1:W-:Y:S01]  /*2ba0*/  LDGSTS.E.LTC128B [R2+0x2420c], desc[UR22][R10.64], !P0 ;  /* 0x2420c0000a027fae */ /* 0x0003e2000c1a1216 */
[----:B------:R-:W-:Y:S01]  /*2bb0*/  NOP ;  /* 0x0000000000007918 */ /* 0x000fe20000000000 */
[----:B------:R-:W-:Y:S02]  /*2bc0*/  SYNCS.ARRIVE.TRANS64.RED.A0T1 RZ, [UR16+0x24840], RZ ;  /* 0x024840ffffff79a7 */ /* 0x000fe40008200410 */
[----:B------:R-:W-:Y:S01]  /*2bd0*/  ARRIVES.LDGSTSBAR.64.TRANSCNT [UR16+0x24840] ;  /* 0x02484000ff0079b0 */ /* 0x000fe20008002a10 */
[----:B------:R-:W-:Y:S01]  /*2be0*/  NOP ;  /* 0x0000000000007918 */ /* 0x000fe20000000000 */
[----:B------:R-:W-:Y:S05]  /*2bf0*/  @!P6 BRA `(.L_x_68) ;  /* 0x000000000004e947 */ /* 0x000fea0003800000 */
[----:B------:R-:W-:Y:S05]  /*2c00*/  BPT.TRAP 0x1 ;  /* 0x000000040000795c */ /* 0x000fea0000300000 */
.L_x_68:
[----:B------:R-:W2:Y:S01]  /*2c10*/  LDL R4, [R1] ;  /* 0x0000000001047983 */ /* 0x000ea20000100800 */
[----:B------:R-:W-:Y:S01]  /*2c20*/  SYNCS.ARRIVE.TRANS64.A1T0 RZ, [UR16+0x24840], RZ ;  /* 0x024840ffffff79a7 */ /* 0x000fe20008100010 */
[----:B--2---:R-:W-:-:S13]  /*2c30*/  ISETP.NE.AND P0, PT, R4, 0x1, PT ;  /* 0x000000010400780c */ /* 0x004fda0003f05270 */
[----:B------:R-:W-:Y:S05]  /*2c40*/  @!P0 EXIT ;  /* 0x000000000000894d */ /* 0x000fea0003800000 */
[----:B------:R-:W2:Y:S01]  /*2c50*/  LDC.64 R20, c[0x0][0x400] ;  /* 0x00010000ff147b82 */ /* 0x000ea20000000a00 */
[----:B-1----:R-:W-:Y:S01]  /*2c60*/  HFMA2 R12, -RZ, RZ, 0, 5.9604644775390625e-08 ;  /* 0x00000001ff0c7431 */ /* 0x002fe200000001ff */
[----:B------:R-:W-:Y:S01]  /*2c70*/  CS2R R14, SRZ ;  /* 0x00000000000e7805 */ /* 0x000fe2000001ff00 */
[----:B------:R-:W-:Y:S01]  /*2c80*/  IMAD.MOV.U32 R13, RZ, RZ, RZ ;  /* 0x000000ffff0d7224 */ /* 0x000fe200078e00ff */
[----:B------:R-:W1:Y:S04]  /*2c90*/  LDCU.64 UR24, c[0x0][0x348] ;  /* 0x00006900ff1877ac */ /* 0x000e680008000a00 */
[----:B------:R-:W3:Y:S01]  /*2ca0*/  LDC.64 R18, c[0x0][0x418] ;  /* 0x00010600ff127b82 */ /* 0x000ee20000000a00 */
[----:B------:R-:W4:Y:S01]  /*2cb0*/  LDCU UR7, c[0x0][0x408] ;  /* 0x00008100ff0777ac */ /* 0x000f220008000800 */
[----:B------:R-:W1:Y:S01]  /*2cc0*/  LDCU UR21, c[0x0][0x380] ;  /* 0x00007000ff1577ac */ /* 0x000e620008000800 */
[----:B------:R-:W1:Y:S01]  /*2cd0*/  LDCU UR15, c[0x0][0x420] ;  /* 0x00008400ff0f77ac */ /* 0x000e620008000800 */
[----:B------:R-:W-:Y:S01]  /*2ce0*/  UMOV UR6, 0x1 ;  /* 0x0000000100067882 */ /* 0x000fe20000000000 */
[----:B------:R-:W-:Y:S01]  /*2cf0*/  UMOV UR20, URZ ;  /* 0x000000ff00147c82 */ /* 0x000fe20008000000 */
[----:B------:R-:W-:-:S05]  /*2d00*/  UMOV UR12, URZ ;  /* 0x000000ff000c7c82 */ /* 0x000fca0008000000 */
.L_x_87:
[----:B------:R-:W-:Y:S01]  /*2d10*/  UIADD3 UR9, UPT, UPT, UR20, 0x1, URZ ;  /* 0x0000000114097890 */ /* 0x000fe2000fffe0ff */
[----:B------:R-:W-:Y:S01]  /*2d20*/  R2UR UR8, R0 ;  /* 0x00000000000872ca */ /* 0x000fe200000e0000 */
[----:B------:R-:W-:Y:S01]  /*2d30*/  BSSY.RECONVERGENT B0, `(.L_x_69) ;  /* 0x0000009000007945 */ /* 0x000fe20003800200 */
[----:B------:R-:W-:Y:S11]  /*2d40*/  ISETP.NE.AND P0, PT, R6, RZ, PT ;  /* 0x000000ff0600720c */ /* 0x000ff60003f05270 */
[----:B------:R-:W-:Y:S02]  /*2d50*/  UISETP.NE.AND UP0, UPT, UR9, UR8, UPT ;  /* 0x000000080900728c */ /* 0x000fe4000bf05270 */
[----:B------:R-:W-:Y:S02]  /*2d60*/  UIADD3 UR8, UPT, UPT, UR12, 0x1, URZ ;  /* 0x000000010c087890 */ /* 0x000fe4000fffe0ff */
[----:B------:R-:W-:Y:S07]  /*2d70*/  USEL UR20, UR9, URZ, UP0 ;  /* 0x000000ff09147287 */ /* 0x000fee0008000000 */
[----:B------:R-:W-:Y:S07]  /*2d80*/  @UP0 UIADD3 UR8, UPT, UPT, UR12, URZ, URZ ;  /* 0x000000ff0c080290 */ /* 0x000fee000fffe0ff */
[----:B------:R-:W-:Y:S01]  /*2d90*/  UMOV UR12, UR8 ;  /* 0x00000008000c7c82 */ /* 0x000fe20008000000 */
[----:B-12---:R-:W-:Y:S05]  /*2da0*/  @!P0 BRA `(.L_x_70) ;  /* 0x0000000000048947 */ /* 0x006fea0003800000 */
[----:B-1--4-:R-:W-:Y:S05]  /*2db0*/  BPT.TRAP 0x1 ;  /* 0x000000040000795c */ /* 0x012fea0000300000 */
.L_x_70:
[----:B-1--4-:R-:W-:Y:S05]  /*2dc0*/  BSYNC.RECONVERGENT B0 ;  /* 0x0000000000007941 */ /* 0x012fea0003800200 */
.L_x_69:
[----:B------:R-:W-:Y:S01]  /*2dd0*/  ULEA UR9, UR6, UR16, 0x3 ;  /* 0x0000001006097291 */ /* 0x000fe2000f8e18ff */
[----:B------:R-:W-:Y:S02]  /*2de0*/  SHF.L.U32 R9, R12, 0x1f, RZ ;  /* 0x0000001f0c097819 */ /* 0x000fe400000006ff */
[----:B------:R-:W-:Y:S06]  /*2df0*/  ISETP.NE.AND P1, PT, R7, RZ, PT ;  /* 0x000000ff0700720c */ /* 0x000fec0003f25270 */
[----:B------:R-:W1:Y:S07]  /*2e00*/  SYNCS.PHASECHK.TRANS64.TRYWAIT P0, [UR9+0x24810], R9 ;  /* 0x02481009ff0075a7 */ /* 0x000e6e0008001109 */
[----:B------:R-:W-:Y:S01]  /*2e10*/  @!P1 IMAD.MOV.U32 R8, RZ, RZ, 0x4000 ;  /* 0x00004000ff089424 */ /* 0x000fe200078e00ff */
[----:B-1----:R-:W-:Y:S06]  /*2e20*/  @!P0 BRA `(.L_x_71) ;  /* 0x000000ac006c8947 */ /* 0x002fec0003800000 */
.L_x_245:
[----:B------:R-:W-:Y:S01]  /*2e30*/  ISETP.NE.AND P0, PT, R7, RZ, PT ;  /* 0x000000ff0700720c */ /* 0x000fe20003f05270 */
[----:B------:R-:W-:Y:S11]  /*2e40*/  BSSY.RECONVERGENT B0, `(.L_x_72) ;  /* 0x0000005000007945 */ /* 0x000ff60003800200 */
[----:B------:R-:W-:Y:S01]  /*2e50*/  @!UPT UIADD3 URZ, UPT, UPT, URZ, URZ, URZ ;  /* 0x000000fffffff290 */ /* 0x000fe2000fffe0ff */
[----:B------:R4:W-:Y:S01]  /*2e60*/  @!P0 SYNCS.ARRIVE.TRANS64 RZ, [UR9+0x24800], R8 ;  /* 0x02480008ffff89a7 */ /* 0x0009e20008000009 */
[----:B------:R-:W-:Y:S05]  /*2e70*/  @!P5 BRA `(.L_x_73) ;  /* 0x000000000004d947 */ /* 0x000fea0003800000 */
[----:B------:R-:W-:Y:S05]  /*2e80*/  BPT.TRAP 0x1 ;  /* 0x000000040000795c */ /* 0x000fea0000300000 */
.L_x_73:
[----:B------:R-:W-:Y:S05]  /*2e90*/  BSYNC.RECONVERGENT B0 ;  /* 0x0000000000007941 */ /* 0x000fea0003800200 */
.L_x_72:
[----:B------:R-:W-:Y:S01]  /*2ea0*/  ISETP.EQ.OR P0, PT, R16, RZ, P0 ;  /* 0x000000ff1000720c */ /* 0x000fe20000702670 */
[----:B------:R-:W-:Y:S03]  /*2eb0*/  BSSY.RECONVERGENT B0, `(.L_x_74) ;  /* 0x0000004000007945 */ /* 0x000fe60003800200 */
[----:B------:R-:W-:Y:S09]  /*2ec0*/  P2R R17, PR, RZ, 0x1 ;  /* 0x00000001ff117803 */ /* 0x000ff20000000000 */
[----:B------:R-:W-:Y:S05]  /*2ed0*/  @P0 BRA `(.L_x_75) ;  /* 0x0000000000040947 */ /* 0x000fea0003800000 */
[----:B------:R-:W-:Y:S05]  /*2ee0*/  BPT.TRAP 0x1 ;  /* 0x000000040000795c */ /* 0x000fea0000300000 */
.L_x_75:
[----:B------:R-:W-:Y:S05]  /*2ef0*/  BSYNC.RECONVERGENT B0 ;  /* 0x0000000000007941 */ /* 0x000fea0003800200 */
.L_x_74:
[----:B------:R-:W-:Y:S01]  /*2f00*/  ULEA UR8, UR6, UR16, 0xe ;  /* 0x0000001006087291 */ /* 0x000fe2000f8e70ff */
[----:B------:R-:W-:Y:S01]  /*2f10*/  ISETP.NE.AND P0, PT, R3, 0x1, PT ;  /* 0x000000010300780c */ /* 0x000fe20003f05270 */
[----:B------:R-:W-:Y:S02]  /*2f20*/  UIADD3 UR18, UP0, UPT, UR24, 0x300, URZ ;  /* 0x0000030018127890 */ /* 0x000fe4000ff1e0ff */
[----:B------:R-:W-:Y:S02]  /*2f30*/  USHF.L.U32 UR11, UR20, 0x7, URZ ;  /* 0x00000007140b7899 */ /* 0x000fe400080006ff */
[----:B------:R-:W-:Y:S02]  /*2f40*/  UIADD3 UR9, UPT, UPT, UR9, 0x24800, URZ ;  /* 0x0002480009097890 */ /* 0x000fe4000fffe0ff */
[----:B------:R-:W-:Y:S02]  /*2f50*/  UIADD3 UR8, UPT, UPT, UR8, 0x8000, URZ ;  /* 0x0000800008087890 */ /* 0x000fe4000fffe0ff */
[----:B------:R-:W-:Y:S01]  /*2f60*/  UIADD3.X UR19, UPT, UPT, URZ, UR25, URZ, UP0, !UPT ;  /* 0x00000019ff137290 */ /* 0x000fe200087fe4ff */
[----:B------:R-:W-:Y:S01]  /*2f70*/  UMOV UR26, 0x0 ;  /* 0x00000000001a7882 */ /* 0x000fe20000000000 */
[----:B------:R-:W-:Y:S01]  /*2f80*/  UMOV UR27, 0x10000000 ;  /* 0x10000000001b7882 */ /* 0x000fe20000000000 */
[----:B------:R-:W-:Y:S01]  /*2f90*/  UMOV UR10, URZ ;  /* 0x000000ff000a7c82 */ /* 0x000fe20008000000 */
[----:B------:R-:W-:Y:S05]  /*2fa0*/  UIADD3 UR17, UPT, UPT, UR6, 0x1, URZ ;  /* 0x0000000106117890 */ /* 0x000fea000fffe0ff */
[----:B------:R1:W-:Y:S02]  /*2fb0*/  UTMALDG.5D [UR8], [UR18], desc[UR26] ;  /* 0x00001a08120075b4 */ /* 0x0003e40008021000 */
[----:B-1----:R-:W-:Y:S05]  /*2fc0*/  @!P0 BRA `(.L_x_76) ;  /* 0x0000000000048947 */ /* 0x002fea0003800000 */
[----:B------:R-:W-:Y:S05]  /*2fd0*/  BPT.TRAP 0x1 ;  /* 0x000000040000795c */ /* 0x000fea0000300000 */
.L_x_76:
[----:B----4-:R-:W-:Y:S04]  /*2fe0*/  SHF.L.U32 R8, R14, 0x1f, RZ ;  /* 0x0000001f0e087819 */ /* 0x010fe800000006ff */
[----:B------:R-:W1:Y:S02]  /*2ff0*/  SYNCS.PHASECHK.TRANS64.TRYWAIT P1, [UR16+0x24838], R8 ;  /* 0x02483808ff0075a7 */ /* 0x000e640008021110 */
[----:B-1----:R-:W-:Y:S05]  /*3000*/  @!P1 BRA `(.L_x_77) ;  /* 0x000000ac000c9947 */ /* 0x002fea0003800000 */
.L_x_247:
[----:B------:R-:W-:Y:S02]  /*3010*/  USHF.L.U32 UR11, UR20, 0x7, URZ ;  /* 0x00000007140b7899 */ /* 0x000fe400080006ff */
[----:B------:R-:W-:Y:S04]  /*3020*/  UIMAD UR6, UR12, UR7, UR4 ;  /* 0x000000070c0672a4 */ /* 0x000fe8000f8e0204 */
[----:B-1----:R-:W-:Y:S04]  /*3030*/  VIADD R4, R5, UR11 ;  /* 0x0000000b05047c36 */ /* 0x002fe80008000000 */
[C---:B------:R-:W-:Y:S01]  /*3040*/  VIADD R11, R4.reuse, UR6 ;  /* 0x00000006040b7c36 */ /* 0x040fe20008000000 */
[----:B------:R-:W-:Y:S03]  /*3050*/  ISETP.GE.AND P4, PT, R4, UR21, PT ;  /* 0x0000001504007c0c */ /* 0x000fe6000bf86270 */
[C---:B------:R-:W-:Y:S01]  /*3060*/  VIADD R10, R11.reuse, 0x1 ;  /* 0x000000010b0a7836 */ /* 0x040fe20000000000 */
[CC--:B--2---:R-:W-:Y:S01]  /*3070*/  LEA R24, P2, R11.reuse, R20.reuse, 0x2 ;  /* 0x000000140b187211 */ /* 0x0c4fe200078410ff */
[C---:B------:R-:W-:Y:S02]  /*3080*/  VIADD R9, R11.reuse, 0x2 ;  /* 0x000000020b097836 */ /* 0x040fe40000000000 */
[C---:B------:R-:W-:Y:S01]  /*3090*/  VIADD R8, R11.reuse, 0x3 ;  /* 0x000000030b087836 */ /* 0x040fe20000000000 */
[CC--:B------:R-:W-:Y:S02]  /*30a0*/  LEA R22, P1, R10.reuse, R20.reuse, 0x2 ;  /* 0x000000140a167211 */ /* 0x0c0fe400078210ff */
[-C--:B------:R-:W-:Y:S02]  /*30b0*/  LEA.HI.X R25, R11, R21.reuse, RZ, 0x2, P2 ;  /* 0x000000150b197211 */ /* 0x080fe400010f14ff */
[CC--:B------:R-:W-:Y:S02]  /*30c0*/  LEA R26, P2, R9.reuse, R20.reuse, 0x2 ;  /* 0x00000014091a7211 */ /* 0x0c0fe400078410ff */
[-C--:B------:R-:W-:Y:S01]  /*30d0*/  LEA.HI.X R23, R10, R21.reuse, RZ, 0x2, P1 ;  /* 0x000000150a177211 */ /* 0x080fe200008f14ff */
[----:B------:R-:W-:Y:S01]  /*30e0*/  @!PT LDS RZ, [RZ] ;  /* 0x00000000fffff984 */ /* 0x000fe20000000800 */
[----:B------:R-:W-:Y:S01]  /*30f0*/  @!PT LDS RZ, [RZ] ;  /* 0x00000000fffff984 */ /* 0x000fe20000000800 */
[----:B------:R-:W-:Y:S01]  /*3100*/  @!PT LDS RZ, [RZ] ;  /* 0x00000000fffff984 */ /* 0x000fe20000000800 */
[----:B------:R1:W-:Y:S01]  /*3110*/  LDGSTS.E.LTC128B [R2+0x24000], desc[UR22][R24.64], !P4 ;  /* 0x2400000018027fae */ /* 0x0003e2000e1a1216 */
[----:B------:R-:W-:Y:S01]  /*3120*/  VIADD R10, R4, 0x1 ;  /* 0x00000001040a7836 */ /* 0x000fe20000000000 */
[----:B------:R-:W-:Y:S02]  /*3130*/  LEA R28, P1, R8, R20, 0x2 ;  /* 0x00000014081c7211 */ /* 0x000fe400078210ff */
[-C--:B------:R-:W-:Y:S01]  /*3140*/  LEA.HI.X R27, R9, R21.reuse, RZ, 0x2, P2 ;  /* 0x00000015091b7211 */ /* 0x080fe200010f14ff */
[----:B------:R-:W-:Y:S01]  /*3150*/  VIADD R9, R4, 0x2 ;  /* 0x0000000204097836 */ /* 0x000fe20000000000 */
[----:B------:R-:W-:Y:S02]  /*3160*/  ISETP.GE.AND P3, PT, R10, UR21, PT ;  /* 0x000000150a007c0c */ /* 0x000fe4000bf66270 */
[----:B------:R-:W-:Y:S01]  /*3170*/  LEA.HI.X R29, R8, R21, RZ, 0x2, P1 ;  /* 0x00000015081d7211 */ /* 0x000fe200008f14ff */
[----:B------:R-:W-:Y:S01]  /*3180*/  VIADD R8, R4, 0x3 ;  /* 0x0000000304087836 */ /* 0x000fe20000000000 */
[----:B------:R-:W-:Y:S04]  /*3190*/  ISETP.GE.AND P2, PT, R9, UR21, PT ;  /* 0x0000001509007c0c */ /* 0x000fe8000bf46270 */
[----:B------:R-:W-:Y:S05]  /*31a0*/  ISETP.GE.AND P1, PT, R8, UR21, PT ;  /* 0x0000001508007c0c */ /* 0x000fea000bf26270 */
[----:B------:R1:W-:Y:S04]  /*31b0*/  LDGSTS.E.LTC128B [R2+0x24004], desc[UR22][R22.64], !P3 ;  /* 0x2400400016027fae */ /* 0x0003e8000d9a1216 */
        /* <DEDUP_REMOVED lines=8> */
.L_x_78:
[----:B------:R-:W-:Y:S01]  /*3240*/  SYNCS.ARRIVE.TRANS64.A1T0 RZ, [UR16+0x24830], RZ ;  /* 0x024830ffffff79a7 */ /* 0x000fe20008100010 */
[----:B------:R-:W-:Y:S05]  /*3250*/  BRA.U !UP2, `(.L_x_79) ;  /* 0x000000010a047547 */ /* 0x000fea000b800000 */
[----:B------:R-:W-:Y:S05]  /*3260*/  BPT.TRAP 0x1 ;  /* 0x000000040000795c */ /* 0x000fea0000300000 */
.L_x_79:
[----:B------:R-:W-:Y:S02]  /*3270*/  ISETP.NE.AND P6, PT, R7, RZ, PT ;  /* 0x000000ff0700720c */ /* 0x000fe40003fc5270 */
[----:B------:R-:W-:Y:S11]  /*3280*/  SHF.L.U32 R10, R13, 0x1f, RZ ;  /* 0x0000001f0d0a7819 */ /* 0x000ff600000006ff */
[----:B------:R-:W-:Y:S01]  /*3290*/  @!P6 IMAD.MOV.U32 R9, RZ, RZ, 0x4000 ;  /* 0x00004000ff09e424 */ /* 0x000fe200078e00ff */
[----:B------:R-:W2:Y:S02]  /*32a0*/  SYNCS.PHASECHK.TRANS64.TRYWAIT P6, [UR16+0x24828], R10 ;  /* 0x0248280aff0075a7 */ /* 0x000ea400080c1110 */
[----:B--2---:R-:W-:Y:S05]  /*32b0*/  @!P6 BRA `(.L_x_80) ;  /* 0x000000a80078e947 */ /* 0x004fea0003800000 */
.L_x_249:
[----:B------:R-:W-:Y:S11]  /*32c0*/  ISETP.NE.AND P6, PT, R7, RZ, PT ;  /* 0x000000ff0700720c */ /* 0x000ff60003fc5270 */
[----:B------:R-:W-:Y:S02]  /*32d0*/  @!UPT UIADD3 URZ, UPT, UPT, URZ, URZ, URZ ;  /* 0x000000fffffff290 */ /* 0x000fe4000fffe0ff */
[----:B------:R4:W-:Y:S01]  /*32e0*/  @!P6 SYNCS.ARRIVE.TRANS64 RZ, [UR16+0x24820], R9 ;  /* 0x02482009ffffe9a7 */ /* 0x0009e20008000010 */
[----:B------:R-:W-:Y:S05]  /*32f0*/  BRA.U !UP3, `(.L_x_81) ;  /* 0x000000010b047547 */ /* 0x000fea000b800000 */
[----:B------:R-:W-:Y:S05]  /*3300*/  BPT.TRAP 0x1 ;  /* 0x000000040000795c */ /* 0x000fea0000300000 */
.L_x_81:
[----:B------:R-:W-:Y:S01]  /*3310*/  ISETP.NE.AND P6, PT, R17, RZ, PT ;  /* 0x000000ff1100720c */ /* 0x000fe20003fc5270 */
[----:B------:R-:W-:Y:S11]  /*3320*/  BSSY.RECONVERGENT B0, `(.L_x_82) ;  /* 0x0000004000007945 */ /* 0x000ff60003800200 */
[----:B------:R-:W-:Y:S01]  /*3330*/  @!UPT UIADD3 URZ, UPT, UPT, URZ, URZ, URZ ;  /* 0x000000fffffff290 */ /* 0x000fe2000fffe0ff */
[----:B------:R-:W-:Y:S05]  /*3340*/  @P6 BRA `(.L_x_83) ;  /* 0x0000000000046947 */ /* 0x000fea0003800000 */
[----:B------:R-:W-:Y:S05]  /*3350*/  BPT.TRAP 0x1 ;  /* 0x000000040000795c */ /* 0x000fea0000300000 */
.L_x_83:
[----:B------:R-:W-:Y:S05]  /*3360*/  BSYNC.RECONVERGENT B0 ;  /* 0x0000000000007941 */ /* 0x000fea0003800200 */
.L_x_82:
[----:B------:R-:W-:Y:S02]  /*3370*/  UIADD3 UR18, UP0, UPT, UR24, 0x400, URZ ;  /* 0x0000040018127890 */ /* 0x000fe4000ff1e0ff */
[----:B------:R-:W-:Y:S02]  /*3380*/  UIADD3 UR8, UPT, UPT, UR16, 0x10000, URZ ;  /* 0x0001000010087890 */ /* 0x000fe4000fffe0ff */
[----:B------:R-:W-:Y:S02]  /*3390*/  UIADD3 UR9, UPT, UPT, UR16, 0x24820, URZ ;  /* 0x0002482010097890 */ /* 0x000fe4000fffe0ff */
[----:B------:R-:W-:Y:S01]  /*33a0*/  UIADD3.X UR19, UPT, UPT, URZ, UR25, URZ, UP0, !UPT ;  /* 0x00000019ff137290 */ /* 0x000fe200087fe4ff */
[----:B------:R-:W-:Y:S01]  /*33b0*/  UMOV UR26, 0x0 ;  /* 0x00000000001a7882 */ /* 0x000fe20000000000 */
[----:B------:R-:W-:Y:S01]  /*33c0*/  UMOV UR27, 0x10000000 ;  /* 0x10000000001b7882 */ /* 0x000fe20000000000 */
[----:B------:R-:W-:Y:S06]  /*33d0*/  UMOV UR10, URZ ;  /* 0x000000ff000a7c82 */ /* 0x000fec0008000000 */
[----:B------:R1:W-:Y:S02]  /*33e0*/  UTMALDG.5D [UR8], [UR18], desc[UR26] ;  /* 0x00001a08120075b4 */ /* 0x0003e40008021000 */
[----:B-1----:R-:W-:Y:S05]  /*33f0*/  @!P0 BRA `(.L_x_84) ;  /* 0x0000000000048947 */ /* 0x002fea0003800000 */
[----:B------:R-:W-:Y:S05]  /*3400*/  BPT.TRAP 0x1 ;  /* 0x000000040000795c */ /* 0x000fea0000300000 */
.L_x_84:
[----:B----4-:R-:W-:Y:S04]  /*3410*/  SHF.L.U32 R9, R15, 0x1f, RZ ;  /* 0x0000001f0f097819 */ /* 0x010fe800000006ff */
[----:B------:R-:W1:Y:S02]  /*3420*/  SYNCS.PHASECHK.TRANS64.TRYWAIT P6, [UR16+0x24848], R9 ;  /* 0x02484809ff0075a7 */ /* 0x000e6400080c1110 */
[----:B-1----:R-:W-:Y:S05]  /*3430*/  @!P6 BRA `(.L_x_85) ;  /* 0x000000a80030e947 */ /* 0x002fea0003800000 */
.L_x_251:
[----:B------:R-:W-:Y:S06]  /*3440*/  UIMAD UR6, UR12, UR15, UR5 ;  /* 0x0000000f0c0672a4 */ /* 0x000fec000f8e0205 */
[----:B-12---:R-:W-:Y:S04]  /*3450*/  VIADD R8, R4, UR6 ;  /* 0x0000000604087c36 */ /* 0x006fe80008000000 */
[C---:B------:R-:W-:Y:S01]  /*3460*/  VIADD R4, R8.reuse, 0x1 ;  /* 0x0000000108047836 */ /* 0x040fe20000000000 */
[CC--:B---3--:R-:W-:Y:S04]  /*3470*/  LEA R22, P6, R8.reuse, R18.reuse, 0x2 ;  /* 0x0000001208167211 */ /* 0x0c8fe800078c10ff */
[-C--:B------:R-:W-:Y:S02]  /*3480*/  LEA.HI.X R23, R8, R19.reuse, RZ, 0x2, P6 ;  /* 0x0000001308177211 */ /* 0x080fe400030f14ff */
[CC--:B------:R-:W-:Y:S03]  /*3490*/  LEA R10, P6, R4.reuse, R18.reuse, 0x2 ;  /* 0x00000012040a7211 */ /* 0x0c0fe600078c10ff */
[----:B------:R-:W-:Y:S01]  /*34a0*/  @!PT LDS RZ, [RZ] ;  /* 0x00000000fffff984 */ /* 0x000fe20000000800 */
[----:B------:R-:W-:Y:S01]  /*34b0*/  @!PT LDS RZ, [RZ] ;  /* 0x00000000fffff984 */ /* 0x000fe20000000800 */
[----:B------:R-:W-:Y:S01]  /*34c0*/  @!PT LDS RZ, [RZ] ;  /* 0x00000000fffff984 */ /* 0x000fe20000000800 */
[----:B------:R1:W-:Y:S01]  /*34d0*/  LDGSTS.E.LTC128B [R2+0x24200], desc[UR22][R22.64], !P4 ;  /* 0x2420000016027fae */ /* 0x0003e2000e1a1216 */
[-C--:B------:R-:W-:Y:S01]  /*34e0*/  LEA.HI.X R11, R4, R19.reuse, RZ, 0x2, P6 ;  /* 0x00000013040b7211 */ /* 0x080fe200030f14ff */
[C---:B------:R-:W-:Y:S02]  /*34f0*/  VIADD R4, R8.reuse, 0x2 ;  /* 0x0000000208047836 */ /* 0x040fe40000000000 */
[----:B------:R-:W-:Y:S02]  /*3500*/  VIADD R8, R8, 0x3 ;  /* 0x0000000308087836 */ /* 0x000fe40000000000 */
[----:B------:R1:W-:Y:S01]  /*3510*/  LDGSTS.E.LTC128B [R2+0x24204], desc[UR22][R10.64], !P3 ;  /* 0x242040000a027fae */ /* 0x0003e2000d9a1216 */
[CC--:B------:R-:W-:Y:S04]  /*3520*/  LEA R24, P6, R4.reuse, R18.reuse, 0x2 ;  /* 0x0000001204187211 */ /* 0x0c0fe800078c10ff */
[-C--:B------:R-:W-:Y:S02]  /*3530*/  LEA.HI.X R25, R4, R19.reuse, RZ, 0x2, P6 ;  /* 0x0000001304197211 */ /* 0x080fe400030f14ff */
[C---:B------:R-:W-:Y:S03]  /*3540*/  LEA R26, P6, R8.reuse, R18, 0x2 ;  /* 0x00000012081a7211 */ /* 0x040fe600078c10ff */
[----:B------:R1:W-:Y:S01]  /*3550*/  LDGSTS.E.LTC128B [R2+0x24208], desc[UR22][R24.64], !P2 ;  /* 0x2420800018027fae */ /* 0x0003e2000d1a1216 */
[----:B------:R-:W-:Y:S05]  /*3560*/  LEA.HI.X R27, R8, R19, RZ, 0x2, P6 ;  /* 0x00000013081b7211 */ /* 0x000fea00030f14ff */
[----:B------:R1:W-:Y:S01]  /*3570*/  LDGSTS.E.LTC128B [R2+0x2420c], desc[UR22][R26.64], !P1 ;  /* 0x2420c0001a027fae */ /* 0x0003e2000c9a1216 */
[----:B------:R-:W-:Y:S01]  /*3580*/  NOP ;  /* 0x0000000000007918 */ /* 0x000fe20000000000 */
[----:B------:R-:W-:Y:S02]  /*3590*/  SYNCS.ARRIVE.TRANS64.RED.A0T1 RZ, [UR16+0x24840], RZ ;  /* 0x024840ffffff79a7 */ /* 0x000fe40008200410 */
[----:B------:R-:W-:Y:S01]  /*35a0*/  ARRIVES.LDGSTSBAR.64.TRANSCNT [UR16+0x24840] ;  /* 0x02484000ff0079b0 */ /* 0x000fe20008002a10 */
[----:B------:R-:W-:Y:S01]  /*35b0*/  NOP ;  /* 0x0000000000007918 */ /* 0x000fe20000000000 */
[----:B------:R-:W-:Y:S05]  /*35c0*/  @!P0 BRA `(.L_x_86) ;  /* 0x0000000000048947 */ /* 0x000fea0003800000 */
[----:B------:R-:W-:Y:S05]  /*35d0*/  BPT.TRAP 0x1 ;  /* 0x000000040000795c */ /* 0x000fea0000300000 */
.L_x_86:
[----:B------:R-:W-:Y:S01]  /*35e0*/  LOP3.LUT R15, R15, 0x1, RZ, 0x3c, !PT ;  /* 0x000000010f0f7812 */ /* 0x000fe200078e3cff */
[----:B------:R-:W-:Y:S01]  /*35f0*/  SYNCS.ARRIVE.TRANS64.A1T0 RZ, [UR16+0x24840], RZ ;  /* 0x024840ffffff79a7 */ /* 0x000fe20008100010 */
[----:B------:R-:W2:Y:S01]  /*3600*/  LDL.LU R4, [R1] ;  /* 0x0000000001047983 */ /* 0x000ea20000300800 */
[----:B------:R-:W-:Y:S01]  /*3610*/  LOP3.LUT R14, R14, 0x1, RZ, 0x3c, !PT ;  /* 0x000000010e0e7812 */ /* 0x000fe200078e3cff */
[----:B------:R-:W-:Y:S01]  /*3620*/  UISETP.NE.AND UP0, UPT, UR17, 0x2, UPT ;  /* 0x000000021100788c */ /* 0x000fe2000bf05270 */
[----:B------:R-:W-:Y:S03]  /*3630*/  LOP3.LUT R13, R13, 0x1, RZ, 0x3c, !PT ;  /* 0x000000010d0d7812 */ /* 0x000fe600078e3cff */
[----:B------:R-:W-:Y:S02]  /*3640*/  USEL UR8, URZ, 0x1, UP0 ;  /* 0x00000001ff087887 */ /* 0x000fe40008000000 */
[----:B------:R-:W-:Y:S04]  /*3650*/  USEL UR6, UR17, URZ, UP0 ;  /* 0x000000ff11067287 */ /* 0x000fe80008000000 */
[----:B------:R-:W-:Y:S02]  /*3660*/  LOP3.LUT R12, R12, UR8, RZ, 0x3c, !PT ;  /* 0x000000080c0c7c12 */ /* 0x000fe4000f8e3cff */
[C---:B--2---:R-:W-:Y:S01]  /*3670*/  ISETP.GT.U32.AND P0, PT, R4.reuse, 0x2, PT ;  /* 0x000000020400780c */ /* 0x044fe20003f04070 */
[----:B------:R-:W-:Y:S05]  /*3680*/  VIADD R4, R4, 0xffffffff ;  /* 0xffffffff04047836 */ /* 0x000fea0000000000 */
[----:B------:R2:W-:Y:S07]  /*3690*/  STL [R1], R4 ;  /* 0x0000000401007387 */ /* 0x0005ee0000100800 */
[----:B------:R-:W-:Y:S05]  /*36a0*/  @P0 BRA `(.L_x_87) ;  /* 0xfffffff400980947 */ /* 0x000fea000383ffff */
[----:B------:R-:W-:Y:S05]  /*36b0*/  EXIT ;  /* 0x000000000000794d */ /* 0x000fea0003800000 */
.L_x_298:
[----:B------:R-:W-:-:S08]  /*36c0*/  NOP ;  /* 0x0000000000007918 */ /* 0x000fd00000000000 */
[----:B------:R-:W1:-:S00]  /*36d0*/  USETMAXREG.DEALLOC.CTAPOOL 0x60 ;  /* 0x00000060000079c8 */ /* 0x000e4000080e0500 */
[----:B------:R-:W2:Y:S01]  /*36e0*/  S2UR UR17, SR_CgaCtaId ;  /* 0x00000000001179c3 */ /* 0x000ea20000008800 */
[----:B------:R-:W-:Y:S01]  /*36f0*/  UMOV UR4, 0x40 ;  /* 0x0000004000047882 */ /* 0x000fe20000000000 */
[----:B------:R-:W-:Y:S01]  /*3700*/  NOP ;  /* 0x0000000000007918 */ /* 0x000fe20000000000 */
[----:B--2---:R-:W-:-:S03]  /*3710*/  ULEA UR5, UR17, UR4, 0x18 ;  /* 0x0000000411057291 */ /* 0x004fc6000f8ec0ff */
[----:B------:R-:W-:Y:S02]  /*3720*/  UMOV UR4, 0x400 ;  /* 0x0000040000047882 */ /* 0x000fe40000000000 */
[----:B------:R-:W-:-:S04]  /*3730*/  ULEA UR17, UR17, UR4, 0x18 ;  /* 0x0000000411117291 */ /* 0x000fc8000f8ec0ff */
[----:B-1----:R-:W1:Y:S02]  /*3740*/  LDS.U8 R0, [UR5+0x1c] ;  /* 0x00001c05ff007984 */ /* 0x002e640008000000 */
[----:B-1----:R-:W-:-:S13]  /*3750*/  ISETP.NE.AND P0, PT, R0, RZ, PT ;  /* 0x000000ff0000720c */ /* 0x002fda0003f05270 */
[----:B------:R-:W-:Y:S05]  /*3760*/  @P0 BRA `(.L_x_88) ;  /* 0x0000000000580947 */ /* 0x000fea0003800000 */
[----:B------:R-:W-:-:S13]  /*3770*/  ELECT P0, URZ, PT ;  /* 0x0000000000ff782f */ /* 0x000fda0003800000 */
[----:B------:R-:W-:Y:S05]  /*3780*/  @!P0 BRA `(.L_x_89) ;  /* 0x00000000005c8947 */ /* 0x000fea0003800000 */
[----:B------:R-:W-:Y:S01]  /*3790*/  UMOV UR4, 0x10 ;  /* 0x0000001000047882 */ /* 0x000fe20000000000 */
[----:B------:R-:W-:Y:S01]  /*37a0*/  HFMA2 R0, -RZ, RZ, 0, 5.9604644775390625e-08 ;  /* 0x00000001ff007431 */ /* 0x000fe200000001ff */
[----:B------:R-:W-:-:S03]  /*37b0*/  MOV R2, 0xffff ;  /* 0x0000ffff00027802 */ /* 0x000fc60000000f00 */
[----:B------:R-:W-:Y:S04]  /*37c0*/  DEPBAR.LE SB1, 0x36 ;  /* 0x00009d800000791a */ /* 0x000fe80000000000 */
[----:B------:R-:W1:Y:S02]  /*37d0*/  UTCATOMSWS.FIND_AND_SET.ALIGN UP1, UR4, UR4 ;  /* 0x00000004000475e3 */ /* 0x000e640008020800 */
[----:B-1----:R-:W-:Y:S01]  /*37e0*/  MOV R4, UR4 ;  /* 0x0000000400047c02 */ /* 0x002fe20008000f00 */
[----:B------:R-:W-:Y:S06]  /*37f0*/  BRA.U UP1, `(.L_x_90) ;  /* 0x0000000101187547 */ /* 0x000fec000b800000 */
.L_x_91:
[----:B------:R-:W-:Y:S05]  /*3800*/  NANOSLEEP 0x64 ;  /* 0x000000640000795d */ /* 0x000fea0003800000 */
[----:B------:R-:W-:-:S05]  /*3810*/  UMOV UR4, 0x10 ;  /* 0x0000001000047882 */ /* 0x000fca0000000000 */
[----:B------:R-:W-:Y:S04]  /*3820*/  DEPBAR.LE SB1, 0x36 ;  /* 0x00009d800000791a */ /* 0x000fe80000000000 */
[----:B------:R-:W1:Y:S02]  /*3830*/  UTCATOMSWS.FIND_AND_SET.ALIGN UP1, UR4, UR4 ;  /* 0x00000004000475e3 */ /* 0x000e640008020800 */
[----:B-1----:R-:W-:Y:S01]  /*3840*/  MOV R4, UR4 ;  /* 0x0000000400047c02 */ /* 0x002fe20008000f00 */
[----:B------:R-:W-:Y:S05]  /*3850*/  BRA.U !UP1, `(.L_x_91) ;  /* 0xfffffffd09e87547 */ /* 0x000fea000b83ffff */
.L_x_90:
[-C--:B------:R-:W-:Y:S02]  /*3860*/  SHF.L.U32 R2, R2, R4.reuse, RZ ;  /* 0x0000000402027219 */ /* 0x080fe400000006ff */
[----:B------:R-:W-:Y:S01]  /*3870*/  SHF.L.U32 R0, R0, R4, RZ ;  /* 0x0000000400007219 */ /* 0x000fe200000006ff */
[----:B------:R-:W-:Y:S02]  /*3880*/  IMAD.SHL.U32 R4, R4, 0x20, RZ ;  /* 0x0000002004047824 */ /* 0x000fe400078e00ff */
[----:B------:R1:W-:Y:S04]  /*3890*/  ATOMS.OR RZ, [UR5+0x14], R2 ;  /* 0x00001402ffff798c */ /* 0x0003e8000b000005 */
[----:B------:R1:W-:Y:S04]  /*38a0*/  ATOMS.OR RZ, [UR5+0x18], R0 ;  /* 0x00001800ffff798c */ /* 0x0003e8000b000005 */
[----:B------:R1:W-:Y:S01]  /*38b0*/  STS [UR17+0x248c0], R4 ;  /* 0x0248c004ff007988 */ /* 0x0003e20008000811 */
[----:B------:R-:W-:Y:S05]  /*38c0*/  BRA `(.L_x_89) ;  /* 0x00000000000c7947 */ /* 0x000fea0003800000 */
.L_x_88:
[----:B------:R1:W-:Y:S01]  /*38d0*/  STS [UR17+0x248c0], R5 ;  /* 0x0248c005ff007988 */ /* 0x0003e20008000811 */
[----:B------:R-:W-:-:S03]  /*38e0*/  MOV R4, 0x3900 ;  /* 0x0000390000047802 */ /* 0x000fc60000000f00 */
[----:B-1----:R-:W-:Y:S05]  /*38f0*/  CALL.REL.NOINC `($__internal_1_$__cuda_sm10x_tcgen05_guardrail_trap_phase_invalid_during_alloc) ;  /* 0x000000ac00647944 */ /* 0x002fea0003c00000 */
.L_x_89:
[----:B------:R-:W-:Y:S05]  /*3900*/  WARPSYNC.ALL ;  /* 0x0000000000007948 */ /* 0x000fea0003800000 */
[----:B------:R-:W-:Y:S01]  /*3910*/  USHF.R.U32.HI UR4, URZ, 0x4, UR17 ;  /* 0x00000004ff047899 */ /* 0x000fe20008011611 */
[----:B------:R-:W-:-:S03]  /*3920*/  NOP ;  /* 0x0000000000007918 */ /* 0x000fc60000000000 */
[----:B------:R-:W-:Y:S01]  /*3930*/  ULOP3.LUT UR4, UR4, 0x3fff, URZ, 0xc0, !UPT ;  /* 0x00003fff04047892 */ /* 0x000fe2000f8ec0ff */
[----:B------:R-:W-:Y:S01]  /*3940*/  BSSY.RECONVERGENT B0, `(.L_x_92) ;  /* 0x000001f000007945 */ /* 0x000fe20003800200 */
[----:B------:R-:W-:Y:S02]  /*3950*/  UIADD3 UR6, UPT, UPT, UR17, 0x8000, URZ ;  /* 0x0000800011067890 */ /* 0x000fe4000fffe0ff */
[----:B------:R-:W-:Y:S02]  /*3960*/  UIADD3 UR7, UPT, UPT, UR17, 0x10000, URZ ;  /* 0x0001000011077890 */ /* 0x000fe4000fffe0ff */
[----:B------:R-:W-:Y:S01]  /*3970*/  IMAD.U32 R13, RZ, RZ, UR4 ;  /* 0x00000004ff0d7e24 */ /* 0x000fe2000f8e00ff */
[----:B------:R-:W-:Y:S02]  /*3980*/  USHF.R.U32.HI UR6, URZ, 0x4, UR6 ;  /* 0x00000004ff067899 */ /* 0x000fe40008011606 */
[----:B------:R-:W-:Y:S02]  /*3990*/  UIADD3 UR22, UPT, UPT, UR17, 0x14000, URZ ;  /* 0x0001400011167890 */ /* 0x000fe4000fffe0ff */
[----:B------:R-:W-:Y:S01]  /*39a0*/  R2UR UR38, R13 ;  /* 0x000000000d2672ca */ /* 0x000fe200000e0000 */
[----:B------:R-:W-:-:S02]  /*39b0*/  UIADD3 UR5, UPT, UPT, UR17, 0x4000, URZ ;  /* 0x0000400011057890 */ /* 0x000fc4000fffe0ff */
[----:B------:R-:W-:Y:S02]  /*39c0*/  USHF.R.U32.HI UR4, URZ, 0x4, UR7 ;  /* 0x00000004ff047899 */ /* 0x000fe40008011607 */
[----:B------:R-:W-:Y:S02]  /*39d0*/  ULOP3.LUT UR8, UR6, 0x3fff, URZ, 0xc0, !UPT ;  /* 0x00003fff06087892 */ /* 0x000fe4000f8ec0ff */
[----:B------:R-:W-:Y:S02]  /*39e0*/  USHF.R.U32.HI UR22, URZ, 0x4, UR22 ;  /* 0x00000004ff167899 */ /* 0x000fe40008011616 */
[----:B------:R-:W-:Y:S02]  /*39f0*/  USHF.R.U32.HI UR5, URZ, 0x4, UR5 ;  /* 0x00000004ff057899 */ /* 0x000fe40008011605 */
[----:B------:R-:W-:Y:S01]  /*3a00*/  ULOP3.LUT UR20, UR4, 0x3fff, URZ, 0xc0, !UPT ;  /* 0x00003fff04147892 */ /* 0x000fe2000f8ec0ff */
[----:B------:R-:W-:Y:S01]  /*3a10*/  MOV R15, UR8 ;  /* 0x00000008000f7c02 */ /* 0x000fe20008000f00 */
[----:B------:R-:W-:-:S02]  /*3a20*/  ULOP3.LUT UR4, UR8, 0x10000, URZ, 0xfc, !UPT ;  /* 0x0001000008047892 */ /* 0x000fc4000f8efcff */
[----:B------:R-:W-:Y:S02]  /*3a30*/  ULOP3.LUT UR22, UR22, 0x3fff, URZ, 0xc0, !UPT ;  /* 0x00003fff16167892 */ /* 0x000fe4000f8ec0ff */
[----:B------:R-:W-:Y:S02]  /*3a40*/  ULOP3.LUT UR5, UR5, 0x3fff, URZ, 0xc0, !UPT ;  /* 0x00003fff05057892 */ /* 0x000fe4000f8ec0ff */
[----:B------:R-:W-:Y:S01]  /*3a50*/  ULOP3.LUT UR26, UR22, 0x4000000, URZ, 0xfc, !UPT ;  /* 0x04000000161a7892 */ /* 0x000fe2000f8efcff */
[----:B------:R-:W-:Y:S01]  /*3a60*/  IMAD.U32 R14, RZ, RZ, UR4 ;  /* 0x00000004ff0e7e24 */ /* 0x000fe2000f8e00ff */
[----:B------:R-:W-:Y:S02]  /*3a70*/  ULOP3.LUT UR30, UR5, 0x10000, URZ, 0xfc, !UPT ;  /* 0x00010000051e7892 */ /* 0x000fe4000f8efcff */
[----:B------:R-:W-:Y:S02]  /*3a80*/  ULOP3.LUT UR28, UR20, 0x10000, URZ, 0xfc, !UPT ;  /* 0x00010000141c7892 */ /* 0x000fe4000f8efcff */
[----:B------:R-:W-:-:S02]  /*3a90*/  ULOP3.LUT UR22, UR22, 0x10000, URZ, 0xfc, !UPT ;  /* 0x0001000016167892 */ /* 0x000fc4000f8efcff */
[----:B------:R-:W-:Y:S01]  /*3aa0*/  ULOP3.LUT UR38, UR38, 0x10000, URZ, 0xfc, !UPT ;  /* 0x0001000026267892 */ /* 0x000fe2000f8efcff */
[----:B------:R-:W-:Y:S01]  /*3ab0*/  UMOV UR21, 0x40004040 ;  /* 0x4000404000157882 */ /* 0x000fe20000000000 */
[----:B------:R-:W-:Y:S01]  /*3ac0*/  UMOV UR31, 0x40004040 ;  /* 0x40004040001f7882 */ /* 0x000fe20000000000 */
[----:B------:R-:W-:Y:S01]  /*3ad0*/  UMOV UR29, 0x40004040 ;  /* 0x40004040001d7882 */ /* 0x000fe20000000000 */
[----:B------:R-:W-:Y:S01]  /*3ae0*/  UMOV UR27, 0x40004040 ;  /* 0x40004040001b7882 */ /* 0x000fe20000000000 */
[----:B------:R-:W-:Y:S01]  /*3af0*/  UMOV UR23, 0x40004040 ;  /* 0x4000404000177882 */ /* 0x000fe20000000000 */
[----:B------:R-:W-:Y:S01]  /*3b00*/  UMOV UR39, 0x40004040 ;  /* 0x4000404000277882 */ /* 0x000fe20000000000 */
[----:B------:R-:W-:Y:S05]  /*3b10*/  @!P3 BRA `(.L_x_93) ;  /* 0x000000000004b947 */ /* 0x000fea0003800000 */
[----:B------:R-:W-:Y:S05]  /*3b20*/  BPT.TRAP 0x1 ;  /* 0x000000040000795c */ /* 0x000fea0000300000 */
.L_x_93:
[----:B------:R-:W-:Y:S05]  /*3b30*/  BSYNC.RECONVERGENT B0 ;  /* 0x0000000000007941 */ /* 0x000fea0003800200 */
.L_x_92:
[----:B------:R-:W-:Y:S01]  /*3b40*/  SHF.L.U32 R7, RZ, 0x1f, RZ ;  /* 0x0000001fff077819 */ /* 0x000fe200000006ff */
[----:B------:R-:W-:-:S03]  /*3b50*/  IMAD.MOV.U32 R6, RZ, RZ, 0x1 ;  /* 0x00000001ff067424 */ /* 0x000fc600078e00ff */
[----:B------:R-:W2:Y:S02]  /*3b60*/  SYNCS.PHASECHK.TRANS64.TRYWAIT P0, [UR17+0x24800], R7 ;  /* 0x02480007ff0075a7 */ /* 0x000ea40008001111 */
[----:B------:R-:W-:Y:S01]  /*3b70*/  SHF.L.U32 R6, R6, 0x1f, RZ ;  /* 0x0000001f06067819 */ /* 0x000fe200000006ff */
[----:B--2---:R-:W-:Y:S06]  /*3b80*/  @!P0 BRA `(.L_x_94) ;  /* 0x000000a000748947 */ /* 0x004fec0003800000 */
.L_x_253:
[----:B------:R-:W2:Y:S01]  /*3b90*/  SYNCS.PHASECHK.TRANS64.TRYWAIT P0, [UR17+0x24858], R6 ;  /* 0x02485806ff0075a7 */ /* 0x000ea20008001111 */
[----:B-1----:R-:W-:Y:S01]  /*3ba0*/  HFMA2 R4, -RZ, RZ, 0, 1.52587890625e-05 ;  /* 0x00000100ff047431 */ /* 0x002fe200000001ff */
[----:B------:R-:W-:Y:S01]  /*3bb0*/  MOV R2, 0x100 ;  /* 0x0000010000027802 */ /* 0x000fe20000000f00 */
[----:B------:R-:W-:Y:S01]  /*3bc0*/  HFMA2 R0, -RZ, RZ, 0, 1.52587890625e-05 ;  /* 0x00000100ff007431 */ /* 0x000fe200000001ff */
[----:B--2---:R-:W-:Y:S06]  /*3bd0*/  @!P0 BRA `(.L_x_95) ;  /* 0x000000a000788947 */ /* 0x004fec0003800000 */
.L_x_255:
[----:B------:R-:W-:Y:S01]  /*3be0*/  R2UR UR4, R14 ;  /* 0x000000000e0472ca */ /* 0x000fe200000e0000 */
[----:B------:R-:W-:Y:S01]  /*3bf0*/  UIADD3 UR36, UPT, UPT, UR38, 0x2, URZ ;  /* 0x0000000226247890 */ /* 0x000fe2000fffe0ff */
[----:B------:R-:W-:Y:S01]  /*3c00*/  R2UR UR14, R2 ;  /* 0x00000000020e72ca */ /* 0x000fe200000e0000 */
[----:B------:R-:W-:Y:S01]  /*3c10*/  IMAD.MOV.U32 R2, RZ, RZ, 0x100 ;  /* 0x00000100ff027424 */ /* 0x000fe200078e00ff */
[----:B------:R-:W-:Y:S01]  /*3c20*/  R2UR UR15, R4 ;  /* 0x00000000040f72ca */ /* 0x000fe200000e0000 */
[----:B------:R-:W-:Y:S01]  /*3c30*/  UIADD3 UR34, UPT, UPT, UR38, 0x4, URZ ;  /* 0x0000000426227890 */ /* 0x000fe2000fffe0ff */
[----:B------:R-:W-:Y:S01]  /*3c40*/  R2UR UR13, R0 ;  /* 0x00000000000d72ca */ /* 0x000fe200000e0000 */
[----:B------:R-:W-:Y:S01]  /*3c50*/  UIADD3 UR32, UPT, UPT, UR38, 0x6, URZ ;  /* 0x0000000626207890 */ /* 0x000fe2000fffe0ff */
[----:B------:R-:W-:Y:S01]  /*3c60*/  R2UR UR12, R2 ;  /* 0x00000000020c72ca */ /* 0x000fe200000e0000 */
[----:B------:R-:W-:Y:S01]  /*3c70*/  UMOV UR42, 0x0 ;  /* 0x00000000002a7882 */ /* 0x000fe20000000000 */
[----:B------:R-:W-:Y:S01]  /*3c80*/  ISETP.NE.AND P0, PT, R3, 0x2, PT ;  /* 0x000000020300780c */ /* 0x000fe20003f05270 */
[----:B------:R-:W-:Y:S01]  /*3c90*/  UMOV UR43, 0x8200010 ;  /* 0x08200010002b7882 */ /* 0x000fe20000000000 */
[----:B------:R-:W-:Y:S01]  /*3ca0*/  UMOV UR11, 0x40004040 ;  /* 0x40004040000b7882 */ /* 0x000fe20000000000 */
[----:B------:R-:W-:Y:S01]  /*3cb0*/  UIADD3 UR8, UPT, UPT, UR4, 0x2, URZ ;  /* 0x0000000204087890 */ /* 0x000fe2000fffe0ff */
[----:B------:R-:W-:Y:S01]  /*3cc0*/  UMOV UR10, UR4 ;  /* 0x00000004000a7c82 */ /* 0x000fe20008000000 */
[----:B------:R-:W-:-:S02]  /*3cd0*/  UIADD3 UR6, UPT, UPT, UR4, 0x4, URZ ;  /* 0x0000000404067890 */ /* 0x000fc4000fffe0ff */
[----:B------:R2:W-:Y:S01]  /*3ce0*/  UTCHMMA gdesc[UR38], gdesc[UR10], tmem[UR15], tmem[UR42], idesc[UR43], !UPT ;  /* 0x00ff2a0a260075ea */ /* 0x0005e2000f80000f */
[----:B------:R-:W-:Y:S01]  /*3cf0*/  UIADD3 UR4, UPT, UPT, UR4, 0x6, URZ ;  /* 0x0000000604047890 */ /* 0x000fe2000fffe0ff */
[----:B------:R-:W-:Y:S01]  /*3d00*/  UMOV UR40, 0x0 ;  /* 0x0000000000287882 */ /* 0x000fe20000000000 */
        /* <DEDUP_REMOVED lines=11> */
[----:B------:R2:W-:Y:S01]  /*3dc0*/  UTCHMMA gdesc[UR36], gdesc[UR8], tmem[UR14], tmem[UR40], idesc[UR41], UPT ;  /* 0x00ff2808240075ea */ /* 0x0005e2000b80000e */
[----:B------:R2:W-:Y:S01]  /*3dd0*/  UTCHMMA gdesc[UR34], gdesc[UR6], tmem[UR13], tmem[UR24], idesc[UR25], UPT ;  /* 0x00ff1806220075ea */ /* 0x0005e2000b80000d */
[----:B------:R2:W-:Y:S01]  /*3de0*/  UTCHMMA gdesc[UR32], gdesc[UR4], tmem[UR12], tmem[UR18], idesc[UR19], UPT ;  /* 0x00ff1204200075ea */ /* 0x0005e2000b80000c */
[----:B------:R-:W-:Y:S05]  /*3df0*/  @!P0 BRA `(.L_x_96) ;  /* 0x0000000000048947 */ /* 0x000fea0003800000 */
[----:B--2---:R-:W-:Y:S05]  /*3e00*/  BPT.TRAP 0x1 ;  /* 0x000000040000795c */ /* 0x004fea0000300000 */
.L_x_96:
[----:B--2---:R-:W-:-:S09]  /*3e10*/  UIADD3 UR4, UPT, UPT, UR17, 0x24850, URZ ;  /* 0x0002485011047890 */ /* 0x004fd2000fffe0ff */
[----:B------:R2:W-:Y:S01]  /*3e20*/  UTCBAR [UR4], URZ ;  /* 0x000000ff040073e9 */ /* 0x0005e200080000ff */
[----:B------:R-:W-:Y:S05]  /*3e30*/  BRA.U !UP0, `(.L_x_97) ;  /* 0x0000000108047547 */ /* 0x000fea000b800000 */
[----:B--2---:R-:W-:Y:S05]  /*3e40*/  BPT.TRAP 0x1 ;  /* 0x000000040000795c */ /* 0x004fea0000300000 */
.L_x_97:
[----:B------:R-:W3:Y:S02]  /*3e50*/  SYNCS.PHASECHK.TRANS64.TRYWAIT P1, [UR17+0x24820], R7 ;  /* 0x02482007ff0075a7 */ /* 0x000ee40008021111 */
[----:B---3--:R-:W-:Y:S05]  /*3e60*/  @!P1 BRA `(.L_x_98) ;  /* 0x0000009c00ec9947 */ /* 0x008fea0003800000 */
.L_x_257:
[----:B------:R-:W-:Y:S05]  /*3e70*/  @!P0 BRA `(.L_x_99) ;  /* 0x0000000000048947 */ /* 0x000fea0003800000 */
[----:B--2---:R-:W-:Y:S05]  /*3e80*/  BPT.TRAP 0x1 ;  /* 0x000000040000795c */ /* 0x004fea0000300000 */
.L_x_99:
[----:B------:R-:W4:Y:S02]  /*3e90*/  SYNCS.PHASECHK.TRANS64.TRYWAIT P1, [UR17+0x24868], R6 ;  /* 0x02486806ff0075a7 */ /* 0x000f240008021111 */
[----:B----4-:R-:W-:Y:S05]  /*3ea0*/  @!P1 BRA `(.L_x_100) ;  /* 0x0000009c00f49947 */ /* 0x010fea0003800000 */
.L_x_259:
[----:B------:R-:W-:Y:S05]  /*3eb0*/  @!P0 BRA `(.L_x_101) ;  /* 0x0000000000048947 */ /* 0x000fea0003800000 */
[----:B--2---:R-:W-:Y:S05]  /*3ec0*/  BPT.TRAP 0x1 ;  /* 0x000000040000795c */ /* 0x004fea0000300000 */
.L_x_101:
[----:B------:R-:W4:Y:S01]  /*3ed0*/  SYNCS.PHASECHK.TRANS64.TRYWAIT P1, [UR17+0x24878], R6 ;  /* 0x02487806ff0075a7 */ /* 0x000f220008021111 */
[----:B---3--:R-:W-:Y:S01]  /*3ee0*/  HFMA2 R0, -RZ, RZ, 0, 7.62939453125e-06 ;  /* 0x00000080ff007431 */ /* 0x008fe200000001ff */
[----:B------:R-:W-:Y:S01]  /*3ef0*/  MOV R2, 0x80 ;  /* 0x0000008000027802 */ /* 0x000fe20000000f00 */
[----:B----4-:R-:W-:Y:S06]  /*3f00*/  @!P1 BRA `(.L_x_102) ;  /* 0x0000009c00f49947 */ /* 0x010fec0003800000 */
.L_x_261:
[----:B---3--:R-:W-:Y:S01]  /*3f10*/  IMAD.MOV.U32 R4, RZ, RZ, 0x80 ;  /* 0x00000080ff047424 */ /* 0x008fe200078e00ff */
[----:B------:R-:W-:Y:S01]  /*3f20*/  R2UR UR10, R0 ;  /* 0x00000000000a72ca */ /* 0x000fe200000e0000 */
[----:B------:R-:W-:Y:S01]  /*3f30*/  IMAD.MOV.U32 R0, RZ, RZ, 0x80 ;  /* 0x00000080ff007424 */ /* 0x000fe200078e00ff */
[----:B------:R-:W-:Y:S01]  /*3f40*/  R2UR UR11, R2 ;  /* 0x00000000020b72ca */ /* 0x000fe200000e0000 */
[----:B------:R-:W-:Y:S01]  /*3f50*/  UIADD3 UR76, UPT, UPT, UR30, 0x2, URZ ;  /* 0x000000021e4c7890 */ /* 0x000fe2000fffe0ff */
[----:B------:R-:W-:Y:S01]  /*3f60*/  R2UR UR9, R4 ;  /* 0x00000000040972ca */ /* 0x000fe200000e0000 */
[----:B------:R-:W-:Y:S01]  /*3f70*/  UIADD3 UR52, UPT, UPT, UR28, 0x2, URZ ;  /* 0x000000021c347890 */ /* 0x000fe2000fffe0ff */
[----:B------:R-:W-:Y:S01]  /*3f80*/  R2UR UR8, R0 ;  /* 0x00000000000872ca */ /* 0x000fe200000e0000 */
[----:B------:R-:W-:Y:S02]  /*3f90*/  UIADD3 UR74, UPT, UPT, UR30, 0x4, URZ ;  /* 0x000000041e4a7890 */ /* 0x000fe4000fffe0ff */
[----:B------:R-:W-:-:S02]  /*3fa0*/  UIADD3 UR50, UPT, UPT, UR28, 0x4, URZ ;  /* 0x000000041c327890 */ /* 0x000fc4000fffe0ff */
[----:B------:R-:W-:Y:S02]  /*3fb0*/  UIADD3 UR6, UPT, UPT, UR28, 0x6, URZ ;  /* 0x000000061c067890 */ /* 0x000fe4000fffe0ff */
[----:B--2---:R-:W-:Y:S01]  /*3fc0*/  UIADD3 UR4, UPT, UPT, UR30, 0x6, URZ ;  /* 0x000000061e047890 */ /* 0x004fe2000fffe0ff */
        /* <DEDUP_REMOVED lines=10> */
[----:B------:R2:W-:Y:S01]  /*4070*/  UTCHMMA gdesc[UR30], gdesc[UR28], tmem[UR11], tmem[UR24], idesc[UR25], !UPT ;  /* 0x00ff181c1e0075ea */ /* 0x0005e2000f80000b */
        /* <DEDUP_REMOVED lines=9> */
.L_x_103:
[----:B--2---:R-:W-:-:S09]  /*4110*/  UIADD3 UR4, UPT, UPT, UR17, 0x24860, URZ ;  /* 0x0002486011047890 */ /* 0x004fd2000fffe0ff */
[----:B------:R2:W-:Y:S01]  /*4120*/  UTCBAR [UR4], URZ ;  /* 0x000000ff040073e9 */ /* 0x0005e200080000ff */
[----:B------:R-:W-:Y:S05]  /*4130*/  @!P0 BRA `(.L_x_104) ;  /* 0x0000000000048947 */ /* 0x000fea0003800000 */
[----:B--2---:R-:W-:Y:S05]  /*4140*/  BPT.TRAP 0x1 ;  /* 0x000000040000795c */ /* 0x004fea0000300000 */
.L_x_104:
[----:B------:R-:W3:Y:S01]  /*4150*/  SYNCS.PHASECHK.TRANS64.TRYWAIT P1, [UR17+0x24880], R7 ;  /* 0x02488007ff0075a7 */ /* 0x000ee20008021111 */
[----:B------:R-:W-:Y:S01]  /*4160*/  HFMA2 R0, -RZ, RZ, 0, 3.814697265625e-06 ;  /* 0x00000040ff007431 */ /* 0x000fe200000001ff */
[----:B------:R-:W-:Y:S01]  /*4170*/  MOV R2, 0x100 ;  /* 0x0000010000027802 */ /* 0x000fe20000000f00 */
[----:B---3--:R-:W-:Y:S06]  /*4180*/  @!P1 BRA `(.L_x_105) ;  /* 0x0000009c006c9947 */ /* 0x008fec0003800000 */
.L_x_263:
[----:B------:R-:W-:Y:S01]  /*4190*/  R2UR UR55, R2 ;  /* 0x00000000023772ca */ /* 0x000fe200000e0000 */
[----:B------:R-:W-:Y:S01]  /*41a0*/  IMAD.MOV.U32 R2, RZ, RZ, 0x118 ;  /* 0x00000118ff027424 */ /* 0x000fe200078e00ff */
[----:B------:R-:W-:Y:S01]  /*41b0*/  R2UR UR56, R0 ;  /* 0x00000000003872ca */ /* 0x000fe200000e0000 */
[----:B-1----:R-:W-:Y:S01]  /*41c0*/  IMAD.MOV.U32 R5, RZ, RZ, 0x108 ;  /* 0x00000108ff057424 */ /* 0x002fe200078e00ff */
[----:B------:R-:W-:Y:S01]  /*41d0*/  UIADD3 UR18, UPT, UPT, UR20, 0x80, URZ ;  /* 0x0000008014127890 */ /* 0x000fe2000fffe0ff */
[----:B---3--:R-:W-:Y:S01]  /*41e0*/  IMAD.MOV.U32 R4, RZ, RZ, 0x40 ;  /* 0x00000040ff047424 */ /* 0x008fe200078e00ff */
[----:B------:R-:W-:Y:S01]  /*41f0*/  R2UR UR45, R2 ;  /* 0x00000000022d72ca */ /* 0x000fe200000e0000 */
[----:B------:R-:W-:Y:S01]  /*4200*/  IMAD.MOV.U32 R2, RZ, RZ, 0x128 ;  /* 0x00000128ff027424 */ /* 0x000fe200078e00ff */
        /* <DEDUP_REMOVED lines=17> */
[----:B------:R-:W-:Y:S01]  /*4320*/  UIADD3 UR8, UPT, UPT, UR20, 0x280, URZ ;  /* 0x0000028014087890 */ /* 0x000fe2000fffe0ff */
[C---:B------:R-:W-:Y:S01]  /*4330*/  R2UR UR42, R0.reuse ;  /* 0x00000000002a72ca */ /* 0x040fe200000e0000 */
[----:B------:R-:W-:Y:S01]  /*4340*/  UIADD3 UR6, UPT, UPT, UR20, 0x300, URZ ;  /* 0x0000030014067890 */ /* 0x000fe2000fffe0ff */
[----:B------:R-:W-:Y:S01]  /*4350*/  R2UR UR40, R0 ;  /* 0x00000000002872ca */ /* 0x000fe200000e0000 */
[----:B------:R-:W-:Y:S01]  /*4360*/  UMOV UR72, 0x0 ;  /* 0x0000000000487882 */ /* 0x000fe20000000000 */
[----:B------:R-:W-:Y:S01]  /*4370*/  R2UR UR16, R2 ;  /* 0x00000000021072ca */ /* 0x000fe200000e0000 */
[----:B------:R-:W-:Y:S01]  /*4380*/  UMOV UR73, 0x8110010 ;  /* 0x0811001000497882 */ /* 0x000fe20000000000 */
[----:B------:R-:W-:Y:S01]  /*4390*/  R2UR UR24, R0 ;  /* 0x00000000001872ca */ /* 0x000fe200000e0000 */
[----:B--2---:R-:W-:Y:S01]  /*43a0*/  UIADD3 UR4, UPT, UPT, UR20, 0x380, URZ ;  /* 0x0000038014047890 */ /* 0x004fe2000fffe0ff */
[----:B------:R1:W-:Y:S01]  /*43b0*/  UTCHMMA tmem[UR55], gdesc[UR20], tmem[UR56], tmem[UR72], idesc[UR73], !UPT ;  /* 0x00ff4814370079ea */ /* 0x0003e2000f800038 */
        /* <DEDUP_REMOVED lines=9> */
[----:B------:R1:W-:Y:S01]  /*4450*/  UTCHMMA tmem[UR49], gdesc[UR18], tmem[UR54], tmem[UR70], idesc[UR71], UPT ;  /* 0x00ff4612310079ea */ /* 0x0003e2000b800036 */
        /* <DEDUP_REMOVED lines=16> */
[----:B------:R1:W-:Y:S01]  /*4560*/  UTCHMMA tmem[UR25], gdesc[UR6], tmem[UR40], tmem[UR60], idesc[UR61], UPT ;  /* 0x00ff3c06190079ea */ /* 0x0003e2000b800028 */
[----:B------:R1:W-:Y:S01]  /*4570*/  UTCHMMA tmem[UR16], gdesc[UR4], tmem[UR24], tmem[UR58], idesc[UR59], UPT ;  /* 0x00ff3a04100079ea */ /* 0x0003e2000b800018 */
[----:B------:R-:W-:Y:S05]  /*4580*/  @!P0 BRA `(.L_x_106) ;  /* 0x0000000000048947 */ /* 0x000fea0003800000 */
[----:B-1----:R-:W-:Y:S05]  /*4590*/  BPT.TRAP 0x1 ;  /* 0x000000040000795c */ /* 0x002fea0000300000 */
.L_x_106:
[----:B-1----:R-:W-:-:S09]  /*45a0*/  UIADD3 UR4, UPT, UPT, UR17, 0x24888, URZ ;  /* 0x0002488811047890 */ /* 0x002fd2000fffe0ff */
[----:B------:R1:W-:Y:S01]  /*45b0*/  UTCBAR [UR4], URZ ;  /* 0x000000ff040073e9 */ /* 0x0003e200080000ff */
[----:B------:R-:W-:Y:S05]  /*45c0*/  BRA.U !UP0, `(.L_x_107) ;  /* 0x0000000108047547 */ /* 0x000fea000b800000 */
[----:B-1----:R-:W-:Y:S05]  /*45d0*/  BPT.TRAP 0x1 ;  /* 0x000000040000795c */ /* 0x002fea0000300000 */
.L_x_107:
[----:B------:R-:W2:Y:S01]  /*45e0*/  LDL R0, [R1] ;  /* 0x0000000001007983 */ /* 0x000ea20000100800 */
[----:B-1----:R-:W-:Y:S01]  /*45f0*/  UIADD3 UR4, UPT, UPT, UR17, 0x24828, URZ ;  /* 0x0002482811047890 */ /* 0x002fe2000fffe0ff */
[----:B------:R-:W-:Y:S01]  /*4600*/  MOV R12, RZ ;  /* 0x000000ff000c7202 */ /* 0x000fe20000000f00 */
[----:B------:R-:W-:Y:S01]  /*4610*/  UMOV UR25, URZ ;  /* 0x000000ff00197c82 */ /* 0x000fe20008000000 */
[----:B------:R-:W-:-:S06]  /*4620*/  UMOV UR19, URZ ;  /* 0x000000ff00137c82 */ /* 0x000fcc0008000000 */
[----:B------:R1:W-:Y:S01]  /*4630*/  UTCBAR [UR4], URZ ;  /* 0x000000ff040073e9 */ /* 0x0003e200080000ff */
[----:B--2---:R-:W-:-:S13]  /*4640*/  ISETP.NE.AND P1, PT, R0, 0x1, PT ;  /* 0x000000010000780c */ /* 0x004fda0003f25270 */
[----:B-1----:R-:W-:Y:S05]  /*4650*/  @!P1 BRA `(.L_x_108) ;  /* 0x00000014009c9947 */ /* 0x002fea0003800000 */
[----:B------:R-:W-:Y:S01]  /*4660*/  R2UR UR51, R13 ;  /* 0x000000000d3372ca */ /* 0x000fe200000e0000 */
[----:B------:R-:W-:Y:S01]  /*4670*/  UMOV UR6, UR52 ;  /* 0x0000003400067c82 */ /* 0x000fe20008000000 */
[----:B------:R-:W-:Y:S01]  /*4680*/  UMOV UR7, 0x40004040 ;  /* 0x4000404000077882 */ /* 0x000fe20000000000 */
[----:B------:R-:W-:Y:S01]  /*4690*/  UMOV UR4, UR50 ;  /* 0x0000003200047c82 */ /* 0x000fe20008000000 */
[----:B------:R-:W-:Y:S01]  /*46a0*/  UMOV UR5, 0x40004040 ;  /* 0x4000404000057882 */ /* 0x000fe20000000000 */
[----:B------:R-:W-:Y:S02]  /*46b0*/  HFMA2 R10, -RZ, RZ, 0, 5.9604644775390625e-08 ;  /* 0x00000001ff0a7431 */ /* 0x000fe400000001ff */
[----:B------:R-:W-:Y:S02]  /*46c0*/  IMAD.U32 R18, RZ, RZ, UR6 ;  /* 0x00000006ff127e24 */ /* 0x000fe4000f8e00ff */
[----:B------:R-:W-:Y:S01]  /*46d0*/  HFMA2 R7, -RZ, RZ, 0, 5.9604644775390625e-08 ;  /* 0x00000001ff077431 */ /* 0x000fe200000001ff */
[----:B------:R-:W-:Y:S01]  /*46e0*/  MOV R19, UR7 ;  /* 0x0000000700137c02 */ /* 0x000fe20008000f00 */
[----:B------:R-:W-:Y:S01]  /*46f0*/  IMAD.U32 R16, RZ, RZ, UR4 ;  /* 0x00000004ff107e24 */ /* 0x000fe2000f8e00ff */
[----:B------:R-:W-:Y:S01]  /*4700*/  MOV R17, UR5 ;  /* 0x0000000500117c02 */ /* 0x000fe20008000f00 */
[----:B------:R-:W-:Y:S01]  /*4710*/  IMAD.MOV.U32 R11, RZ, RZ, RZ ;  /* 0x000000ffff0b7224 */ /* 0x000fe200078e00ff */
[----:B------:R-:W-:Y:S01]  /*4720*/  MOV R12, RZ ;  /* 0x000000ff000c7202 */ /* 0x000fe20000000f00 */
[----:B------:R-:W-:Y:S01]  /*4730*/  IMAD.MOV.U32 R9, RZ, RZ, RZ ;  /* 0x000000ffff097224 */ /* 0x000fe200078e00ff */
[----:B------:R-:W-:Y:S01]  /*4740*/  UIADD3 UR60, UPT, UPT, UR51, 0x100, URZ ;  /* 0x00000100333c7890 */ /* 0x000fe2000fffe0ff */
[----:B------:R-:W-:Y:S01]  /*4750*/  IMAD.MOV.U32 R8, RZ, RZ, 0x1 ;  /* 0x00000001ff087424 */ /* 0x000fe200078e00ff */
[----:B------:R-:W-:Y:S01]  /*4760*/  UIADD3 UR58, UPT, UPT, UR51, 0x180, URZ ;  /* 0x00000180333a7890 */ /* 0x000fe2000fffe0ff */
[----:B------:R-:W-:Y:S01]  /*4770*/  IMAD.MOV.U32 R6, RZ, RZ, RZ ;  /* 0x000000ffff067224 */ /* 0x000fe200078e00ff */
[----:B------:R-:W-:-:S02]  /*4780*/  UIADD3 UR56, UPT, UPT, UR51, 0x200, URZ ;  /* 0x0000020033387890 */ /* 0x000fc4000fffe0ff */
[----:B------:R-:W-:Y:S02]  /*4790*/  UIADD3 UR54, UPT, UPT, UR51, 0x280, URZ ;  /* 0x0000028033367890 */ /* 0x000fe4000fffe0ff */
[----:B------:R-:W-:Y:S02]  /*47a0*/  UIADD3 UR52, UPT, UPT, UR51, 0x300, URZ ;  /* 0x0000030033347890 */ /* 0x000fe4000fffe0ff */
[----:B------:R-:W-:Y:S02]  /*47b0*/  UIADD3 UR50, UPT, UPT, UR51, 0x380, URZ ;  /* 0x0000038033327890 */ /* 0x000fe4000fffe0ff */
[----:B------:R-:W-:Y:S02]  /*47c0*/  UIADD3 UR72, UPT, UPT, UR26, 0x100, URZ ;  /* 0x000001001a487890 */ /* 0x000fe4000fffe0ff */
[----:B------:R-:W-:Y:S02]  /*47d0*/  UIADD3 UR70, UPT, UPT, UR26, 0x180, URZ ;  /* 0x000001801a467890 */ /* 0x000fe4000fffe0ff */
        /* <DEDUP_REMOVED lines=8> */
[----:B------:R-:W-:Y:S01]  /*4860*/  UIADD3 UR40, UPT, UPT, UR22, 0x406, URZ ;  /* 0x0000040616287890 */ /* 0x000fe2000fffe0ff */
[----:B------:R-:W-:Y:S01]  /*4870*/  UMOV UR77, 0x40004040 ;  /* 0x40004040004d7882 */ /* 0x000fe20000000000 */
[----:B------:R-:W-:Y:S01]  /*4880*/  UMOV UR75, 0x40004040 ;  /* 0x40004040004b7882 */ /* 0x000fe20000000000 */
[----:B------:R-:W-:Y:S01]  /*4890*/  UMOV UR14, 0x1 ;  /* 0x00000001000e7882 */ /* 0x000fe20000000000 */
[----:B------:R-:W-:Y:S01]  /*48a0*/  UMOV UR19, URZ ;  /* 0x000000ff00137c82 */ /* 0x000fe20008000000 */
[----:B------:R-:W-:Y:S01]  /*48b0*/  UMOV UR25, URZ ;  /* 0x000000ff00197c82 */ /* 0x000fe20008000000 */
        /* <DEDUP_REMOVED lines=17> */
.L_x_132:
[----:B------:R-:W-:Y:S04]  /*49d0*/  BSSY.RECONVERGENT B0, `(.L_x_109) ;  /* 0x0000003000007945 */ /* 0x000fe80003800200 */
[----:B-1----:R-:W-:Y:S05]  /*49e0*/  @!P3 BRA `(.L_x_110) ;  /* 0x000000000004b947 */ /* 0x002fea0003800000 */
[----:B------:R-:W-:Y:S05]  /*49f0*/  BPT.TRAP 0x1 ;  /* 0x000000040000795c */ /* 0x000fea0000300000 */
.L_x_110:
[----:B------:R-:W-:Y:S05]  /*4a00*/  BSYNC.RECONVERGENT B0 ;  /* 0x0000000000007941 */ /* 0x000fea0003800200 */
.L_x_109:
[----:B------:R-:W-:Y:S01]  /*4a10*/  ULEA UR4, UR14, UR17, 0x3 ;  /* 0x000000110e047291 */ /* 0x000fe2000f8e18ff */
[----:B------:R-:W-:Y:S02]  /*4a20*/  SHF.L.U32 R2, R6, 0x1f, RZ ;  /* 0x0000001f06027819 */ /* 0x000fe400000006ff */
[----:B------:R-:W-:Y:S06]  /*4a30*/  ISETP.NE.AND P0, PT, R3, 0x2, PT ;  /* 0x000000020300780c */ /* 0x000fec0003f05270 */
[----:B------:R-:W1:Y:S02]  /*4a40*/  SYNCS.PHASECHK.TRANS64.TRYWAIT P1, [UR4+0x24800], R2 ;  /* 0x02480002ff0075a7 */ /* 0x000e640008021104 */
[----:B-1----:R-:W-:Y:S05]  /*4a50*/  @!P1 BRA `(.L_x_111) ;  /* 0x0000009400509947 */ /* 0x002fea0003800000 */
.L_x_265:
[----:B------:R-:W-:Y:S05]  /*4a60*/  @!P0 BRA `(.L_x_112) ;  /* 0x0000000000048947 */ /* 0x000fea0003800000 */
[----:B------:R-:W-:Y:S05]  /*4a70*/  BPT.TRAP 0x1 ;  /* 0x000000040000795c */ /* 0x000fea0000300000 */
.L_x_112:
[----:B------:R-:W-:Y:S01]  /*4a80*/  SHF.L.U32 R4, R9, 0x1f, RZ ;  /* 0x0000001f09047819 */ /* 0x000fe200000006ff */
[----:B-1----:R-:W-:Y:S03]  /*4a90*/  HFMA2 R0, -RZ, RZ, 0, 1.52587890625e-05 ;  /* 0x00000100ff007431 */ /* 0x002fe600000001ff */
[----:B------:R-:W1:Y:S02]  /*4aa0*/  SYNCS.PHASECHK.TRANS64.TRYWAIT P1, [UR17+0x24858], R4 ;  /* 0x02485804ff0075a7 */ /* 0x000e640008021111 */
[----:B-1----:R-:W-:Y:S05]  /*4ab0*/  @!P1 BRA `(.L_x_113) ;  /* 0x0000009400509947 */ /* 0x002fea0003800000 */
.L_x_267:
[----:B------:R-:W-:Y:S01]  /*4ac0*/  UIADD3 UR24, UPT, UPT, UR14, 0x1, URZ ;  /* 0x000000010e187890 */ /* 0x000fe2000fffe0ff */
[----:B------:R-:W-:Y:S01]  /*4ad0*/  R2UR UR4, R14 ;  /* 0x000000000e0472ca */ /* 0x000fe200000e0000 */
[----:B------:R-:W-:Y:S01]  /*4ae0*/  UMOV UR6, 0x0 ;  /* 0x0000000000067882 */ /* 0x000fe20000000000 */
[----:B------:R-:W-:Y:S01]  /*4af0*/  R2UR UR10, R0 ;  /* 0x00000000000a72ca */ /* 0x000fe200000e0000 */
[----:B------:R-:W-:Y:S01]  /*4b00*/  UMOV UR7, 0x8200010 ;  /* 0x0820001000077882 */ /* 0x000fe20000000000 */
[----:B------:R-:W-:Y:S01]  /*4b10*/  UMOV UR5, 0x40004040 ;  /* 0x4000404000057882 */ /* 0x000fe20000000000 */
[----:B------:R-:W-:Y:S01]  /*4b20*/  UMOV UR11, 0x8200010 ;  /* 0x08200010000b7882 */ /* 0x000fe20000000000 */
[----:B------:R-:W-:Y:S01]  /*4b30*/  UMOV UR9, 0x40004040 ;  /* 0x4000404000097882 */ /* 0x000fe20000000000 */
[----:B------:R-:W-:Y:S01]  /*4b40*/  UMOV UR12, UR36 ;  /* 0x00000024000c7c82 */ /* 0x000fe20008000000 */
[----:B------:R-:W-:Y:S01]  /*4b50*/  UMOV UR13, 0x40004040 ;  /* 0x40004040000d7882 */ /* 0x000fe20000000000 */
[----:B------:R-:W-:Y:S04]  /*4b60*/  IMAD.MOV.U32 R0, RZ, RZ, 0x100 ;  /* 0x00000100ff007424 */ /* 0x000fe800078e00ff */
[----:B------:R-:W-:Y:S01]  /*4b70*/  ULEA UR4, UR14, UR4, 0xa ;  /* 0x000000040e047291 */ /* 0x000fe2000f8e50ff */
[C---:B------:R-:W-:Y:S02]  /*4b80*/  R2UR UR18, R0.reuse ;  /* 0x00000000001272ca */ /* 0x040fe400000e0000 */
[C---:B------:R-:W-:Y:S01]  /*4b90*/  R2UR UR16, R0.reuse ;  /* 0x00000000001072ca */ /* 0x040fe200000e0000 */
[----:B------:R-:W-:Y:S01]  /*4ba0*/  UIADD3 UR8, UPT, UPT, UR4, 0x2, URZ ;  /* 0x0000000204087890 */ /* 0x000fe2000fffe0ff */
[----:B------:R-:W-:Y:S04]  /*4bb0*/  R2UR UR15, R0 ;  /* 0x00000000000f72ca */ /* 0x000fe800000e0000 */
[----:B------:R2:W-:Y:S02]  /*4bc0*/  UTCHMMA gdesc[UR38], gdesc[UR4], tmem[UR10], tmem[UR6], idesc[UR7], !UPT ;  /* 0x00ff0604260075ea */ /* 0x0005e4000f80000a */
[----:B--2---:R-:W-:Y:S02]  /*4bd0*/  UIADD3 UR6, UPT, UPT, UR4, 0x4, URZ ;  /* 0x0000000404067890 */ /* 0x004fe4000fffe0ff */
[----:B------:R-:W-:Y:S01]  /*4be0*/  UIADD3 UR4, UPT, UPT, UR4, 0x6, URZ ;  /* 0x0000000604047890 */ /* 0x000fe2000fffe0ff */
[----:B------:R-:W-:Y:S01]  /*4bf0*/  UMOV UR10, 0x0 ;  /* 0x00000000000a7882 */ /* 0x000fe20000000000 */
[----:B------:R-:W-:Y:S01]  /*4c00*/  UMOV UR7, 0x40004040 ;  /* 0x4000404000077882 */ /* 0x000fe20000000000 */
[----:B------:R2:W-:Y:S02]  /*4c10*/  UTCHMMA gdesc[UR12], gdesc[UR8], tmem[UR18], tmem[UR10], idesc[UR11], UPT ;  /* 0x00ff0a080c0075ea */ /* 0x0005e4000b800012 */
[----:B--2---:R-:W-:Y:S01]  /*4c20*/  UMOV UR8, 0x0 ;  /* 0x0000000000087882 */ /* 0x004fe20000000000 */
[----:B------:R-:W-:Y:S01]  /*4c30*/  UMOV UR9, 0x8200010 ;  /* 0x0820001000097882 */ /* 0x000fe20000000000 */
[----:B------:R-:W-:Y:S01]  /*4c40*/  UMOV UR10, UR34 ;  /* 0x00000022000a7c82 */ /* 0x000fe20008000000 */
[----:B------:R-:W-:Y:S01]  /*4c50*/  UMOV UR11, 0x40004040 ;  /* 0x40004040000b7882 */ /* 0x000fe20000000000 */
[----:B------:R-:W-:Y:S01]  /*4c60*/  UMOV UR12, 0x0 ;  /* 0x00000000000c7882 */ /* 0x000fe20000000000 */
[----:B------:R2:W-:Y:S01]  /*4c70*/  UTCHMMA gdesc[UR10], gdesc[UR6], tmem[UR16], tmem[UR8], idesc[UR9], UPT ;  /* 0x00ff08060a0075ea */ /* 0x0005e2000b800010 */
[----:B------:R-:W-:Y:S01]  /*4c80*/  UMOV UR13, 0x8200010 ;  /* 0x08200010000d7882 */ /* 0x000fe20000000000 */
[----:B--2---:R-:W-:Y:S01]  /*4c90*/  UMOV UR8, UR32 ;  /* 0x0000002000087c82 */ /* 0x004fe20008000000 */
[----:B------:R-:W-:Y:S02]  /*4ca0*/  UMOV UR9, 0x40004040 ;  /* 0x4000404000097882 */ /* 0x000fe40000000000 */
[----:B------:R2:W-:Y:S01]  /*4cb0*/  UTCHMMA gdesc[UR8], gdesc[UR4], tmem[UR15], tmem[UR12], idesc[UR13], UPT ;  /* 0x00ff0c04080075ea */ /* 0x0005e2000b80000f */
[----:B------:R-:W-:Y:S05]  /*4cc0*/  @!P0 BRA `(.L_x_114) ;  /* 0x0000000000048947 */ /* 0x000fea0003800000 */
[----:B--2---:R-:W-:Y:S05]  /*4cd0*/  BPT.TRAP 0x1 ;  /* 0x000000040000795c */ /* 0x004fea0000300000 */
.L_x_114:
[----:B--2---:R-:W-:Y:S09]  /*4ce0*/  UIADD3 UR4, UPT, UPT, UR17, 0x24850, URZ ;  /* 0x0002485011047890 */ /* 0x004ff2000fffe0ff */
[----:B------:R2:W-:Y:S01]  /*4cf0*/  UTCBAR [UR4], URZ ;  /* 0x000000ff040073e9 */ /* 0x0005e200080000ff */
[----:B------:R-:W-:Y:S05]  /*4d00*/  @!P0 BRA `(.L_x_115) ;  /* 0x0000000000048947 */ /* 0x000fea0003800000 */
[----:B--2---:R-:W-:Y:S05]  /*4d10*/  BPT.TRAP 0x1 ;  /* 0x000000040000795c */ /* 0x004fea0000300000 */
.L_x_115:
[----:B-1----:R-:W-:Y:S04]  /*4d20*/  SHF.L.U32 R2, R12, 0x1f, RZ ;  /* 0x0000001f0c027819 */ /* 0x002fe800000006ff */
[----:B------:R-:W1:Y:S02]  /*4d30*/  SYNCS.PHASECHK.TRANS64.TRYWAIT P1, [UR17+0x24890], R2 ;  /* 0x02489002ff0075a7 */ /* 0x000e640008021111 */
[----:B-1----:R-:W-:Y:S05]  /*4d40*/  @!P1 BRA `(.L_x_116) ;  /* 0x0000009000c49947 */ /* 0x002fea0003800000 */
.L_x_269:
[----:B------:R-:W-:Y:S05]  /*4d50*/  @!P0 BRA `(.L_x_117) ;  /* 0x0000000000048947 */ /* 0x000fea0003800000 */
[----:B--2---:R-:W-:Y:S05]  /*4d60*/  BPT.TRAP 0x1 ;  /* 0x000000040000795c */ /* 0x004fea0000300000 */
.L_x_117:
[----:B-1----:R-:W-:Y:S04]  /*4d70*/  SHF.L.U32 R2, R11, 0x1f, RZ ;  /* 0x0000001f0b027819 */ /* 0x002fe800000006ff */
[----:B------:R-:W1:Y:S02]  /*4d80*/  SYNCS.PHASECHK.TRANS64.TRYWAIT P1, [UR17+0x24868], R2 ;  /* 0x02486802ff0075a7 */ /* 0x000e640008021111 */
[----:B-1----:R-:W-:Y:S05]  /*4d90*/  @!P1 BRA `(.L_x_118) ;  /* 0x0000009000c89947 */ /* 0x002fea0003800000 */
.L_x_271:
[----:B------:R-:W-:Y:S01]  /*4da0*/  ELECT P2, URZ, PT ;  /* 0x0000000000ff782f */ /* 0x000fe20003840000 */
[----:B-1----:R-:W-:Y:S01]  /*4db0*/  IMAD.MOV.U32 R0, RZ, RZ, 0x80 ;  /* 0x00000080ff007424 */ /* 0x002fe200078e00ff */
[----:B------:R-:W-:Y:S01]  /*4dc0*/  UMOV UR12, 0x0 ;  /* 0x00000000000c7882 */ /* 0x000fe20000000000 */
[----:B------:R-:W-:Y:S01]  /*4dd0*/  UMOV UR13, 0x8118010 ;  /* 0x08118010000d7882 */ /* 0x000fe20000000000 */
[----:B------:R-:W-:Y:S02]  /*4de0*/  UIADD3 UR8, UPT, UPT, UR26, 0x80, URZ ;  /* 0x000000801a087890 */ /* 0x000fe4000fffe0ff */
[C---:B------:R-:W-:Y:S01]  /*4df0*/  R2UR UR14, R0.reuse ;  /* 0x00000000000e72ca */ /* 0x040fe200000e0000 */
[----:B------:R-:W-:Y:S01]  /*4e00*/  UMOV UR9, 0x40004040 ;  /* 0x4000404000097882 */ /* 0x000fe20000000000 */
[----:B------:R-:W-:Y:S01]  /*4e10*/  UMOV UR11, 0x40004040 ;  /* 0x40004040000b7882 */ /* 0x000fe20000000000 */
[----:B------:R-:W-:Y:S01]  /*4e20*/  UMOV UR15, 0x8118010 ;  /* 0x08118010000f7882 */ /* 0x000fe20000000000 */
[----:B------:R-:W-:Y:S03]  /*4e30*/  ELECT P1, URZ, PT ;  /* 0x0000000000ff782f */ /* 0x000fe60003820000 */
[----:B--2---:R-:W-:Y:S01]  /*4e40*/  @P2 R2UR UR4, R13 ;  /* 0x000000000d0422ca */ /* 0x004fe200000e0000 */
[----:B------:R-:W-:Y:S05]  /*4e50*/  @P2 IMAD.MOV.U32 R5, RZ, RZ, 0x40004040 ;  /* 0x40004040ff052424 */ /* 0x000fea00078e00ff */
[----:B------:R-:W-:Y:S04]  /*4e60*/  @P2 R2UR UR7, R5 ;  /* 0x00000000050722ca */ /* 0x000fe800000e0000 */
[----:B------:R-:W-:Y:S03]  /*4e70*/  @P1 VIADD R2, R13, 0x80 ;  /* 0x000000800d021836 */ /* 0x000fe60000000000 */
[----:B------:R-:W-:Y:S01]  /*4e80*/  IMAD.U32 R4, RZ, RZ, UR4 ;  /* 0x00000004ff047e24 */ /* 0x000fe2000f8e00ff */
[----:B------:R-:W-:Y:S02]  /*4e90*/  R2UR UR4, R0 ;  /* 0x00000000000472ca */ /* 0x000fe400000e0000 */
[----:B------:R-:W-:Y:S01]  /*4ea0*/  @P1 R2UR UR5, R2 ;  /* 0x00000000020512ca */ /* 0x000fe200000e0000 */
[----:B------:R-:W-:Y:S01]  /*4eb0*/  IMAD.MOV.U32 R2, RZ, RZ, 0x80 ;  /* 0x00000080ff027424 */ /* 0x000fe200078e00ff */
[----:B------:R-:W-:Y:S11]  /*4ec0*/  @P2 R2UR UR6, R4 ;  /* 0x00000000040622ca */ /* 0x000ff600000e0000 */
[----:B------:R-:W-:Y:S01]  /*4ed0*/  UMOV UR10, UR5 ;  /* 0x00000005000a7c82 */ /* 0x000fe20008000000 */
[----:B------:R-:W-:Y:S01]  /*4ee0*/  R2UR UR5, R2 ;  /* 0x00000000020572ca */ /* 0x000fe200000e0000 */
[----:B------:R1:W-:Y:S02]  /*4ef0*/  UTCHMMA gdesc[UR26], gdesc[UR6], tmem[UR4], tmem[UR12], idesc[UR13], !UPT ;  /* 0x00ff0c061a0075ea */ /* 0x0003e4000f800004 */
[----:B-1----:R-:W-:Y:S01]  /*4f00*/  R2UR UR12, R0 ;  /* 0x00000000000c72ca */ /* 0x002fe200000e0000 */
[----:B------:R-:W-:Y:S01]  /*4f10*/  UMOV UR6, 0x0 ;  /* 0x0000000000067882 */ /* 0x000fe20000000000 */
[----:B------:R-:W-:Y:S01]  /*4f20*/  UMOV UR7, 0x8118010 ;  /* 0x0811801000077882 */ /* 0x000fe20000000000 */
[----:B------:R-:W-:Y:S01]  /*4f30*/  R2UR UR13, R2 ;  /* 0x00000000020d72ca */ /* 0x000fe200000e0000 */
[----:B------:R1:W-:Y:S01]  /*4f40*/  UTCHMMA gdesc[UR8], gdesc[UR10], tmem[UR14], tmem[UR6], idesc[UR7], UPT ;  /* 0x00ff060a080075ea */ /* 0x0003e2000b80000e */
[----:B------:R-:W-:Y:S01]  /*4f50*/  UMOV UR4, 0x0 ;  /* 0x0000000000047882 */ /* 0x000fe20000000000 */
[----:B-1----:R-:W-:Y:S01]  /*4f60*/  UMOV UR10, 0x0 ;  /* 0x00000000000a7882 */ /* 0x002fe20000000000 */
[----:B------:R-:W-:Y:S01]  /*4f70*/  UMOV UR11, 0x8118010 ;  /* 0x08118010000b7882 */ /* 0x000fe20000000000 */
[----:B------:R-:W-:Y:S02]  /*4f80*/  R2UR UR7, R0 ;  /* 0x00000000000772ca */ /* 0x000fe400000e0000 */
[----:B------:R1:W-:Y:S01]  /*4f90*/  UTCHMMA gdesc[UR72], gdesc[UR60], tmem[UR5], tmem[UR10], idesc[UR11], UPT ;  /* 0x00ff0a3c480075ea */ /* 0x0003e2000b800005 */
[----:B------:R-:W-:Y:S01]  /*4fa0*/  R2UR UR6, R2 ;  /* 0x00000000020672ca */ /* 0x000fe200000e0000 */
[----:B------:R-:W-:Y:S01]  /*4fb0*/  UMOV UR8, 0x0 ;  /* 0x0000000000087882 */ /* 0x000fe20000000000 */
[----:B------:R-:W-:Y:S01]  /*4fc0*/  UMOV UR9, 0x8118010 ;  /* 0x0811801000097882 */ /* 0x000fe20000000000 */
[----:B------:R-:W-:Y:S01]  /*4fd0*/  UMOV UR14, 0x0 ;  /* 0x00000000000e7882 */ /* 0x000fe20000000000 */
[----:B-1----:R-:W-:Y:S02]  /*4fe0*/  UMOV UR5, 0x8118010 ;  /* 0x0811801000057882 */ /* 0x002fe40000000000 */
[----:B------:R1:W-:Y:S01]  /*4ff0*/  UTCHMMA gdesc[UR70], gdesc[UR58], tmem[UR12], tmem[UR4], idesc[UR5], UPT ;  /* 0x00ff043a460075ea */ /* 0x0003e2000b80000c */
[----:B------:R2:W-:Y:S03]  /*5000*/  UTCHMMA gdesc[UR68], gdesc[UR56], tmem[UR13], tmem[UR8], idesc[UR9], UPT ;  /* 0x00ff0838440075ea */ /* 0x0005e6000b80000d */
[----:B------:R2:W-:Y:S03]  /*5010*/  UTCHMMA gdesc[UR66], gdesc[UR54], tmem[UR7], tmem[UR14], idesc[UR15], UPT ;  /* 0x00ff0e36420075ea */ /* 0x0005e6000b800007 */
[----:B------:R2:W-:Y:S01]  /*5020*/  UTCHMMA gdesc[UR64], gdesc[UR52], tmem[UR6], tmem[UR10], idesc[UR11], UPT ;  /* 0x00ff0a34400075ea */ /* 0x0005e2000b800006 */
[----:B-1----:R-:W-:Y:S11]  /*5030*/  R2UR UR4, R0 ;  /* 0x00000000000472ca */ /* 0x002ff600000e0000 */
[----:B------:R-:W-:Y:S02]  /*5040*/  @!UPT UIADD3 URZ, UPT, UPT, URZ, URZ, URZ ;  /* 0x000000fffffff290 */ /* 0x000fe4000fffe0ff */
[----:B------:R2:W-:Y:S01]  /*5050*/  UTCHMMA gdesc[UR62], gdesc[UR50], tmem[UR4], tmem[UR8], idesc[UR9], UPT ;  /* 0x00ff08323e0075ea */ /* 0x0005e2000b800004 */
[----:B------:R-:W-:Y:S05]  /*5060*/  @!P0 BRA `(.L_x_119) ;  /* 0x0000000000048947 */ /* 0x000fea0003800000 */
[----:B--2---:R-:W-:Y:S05]  /*5070*/  BPT.TRAP 0x1 ;  /* 0x000000040000795c */ /* 0x004fea0000300000 */
.L_x_119:
[----:B------:R-:W-:Y:S01]  /*5080*/  UISETP.NE.U32.AND UP1, UPT, UR19, URZ, UPT ;  /* 0x000000ff1300728c */ /* 0x000fe2000bf25070 */
[----:B--2---:R-:W-:Y:S01]  /*5090*/  R2UR UR4, R15 ;  /* 0x000000000f0472ca */ /* 0x004fe200000e0000 */
[----:B------:R-:W-:Y:S01]  /*50a0*/  UIADD3 UR8, UPT, UPT, UR17, 0x24870, URZ ;  /* 0x0002487011087890 */ /* 0x000fe2000fffe0ff */
[----:B------:R-:W-:Y:S01]  /*50b0*/  IMAD.MOV.U32 R0, RZ, RZ, RZ ;  /* 0x000000ffff007224 */ /* 0x000fe200078e00ff */
[----:B------:R-:W-:Y:S01]  /*50c0*/  UMOV UR6, 0x0 ;  /* 0x0000000000067882 */ /* 0x000fe20000000000 */
[----:B------:R-:W-:Y:S01]  /*50d0*/  UMOV UR7, 0x8110010 ;  /* 0x0811001000077882 */ /* 0x000fe20000000000 */
[----:B------:R-:W-:Y:S01]  /*50e0*/  UMOV UR15, 0x40004040 ;  /* 0x40004040000f7882 */ /* 0x000fe20000000000 */
[----:B------:R-:W-:Y:S01]  /*50f0*/  UMOV UR12, 0x0 ;  /* 0x00000000000c7882 */ /* 0x000fe20000000000 */
[C---:B------:R-:W-:Y:S01]  /*5100*/  R2UR UR9, R0.reuse ;  /* 0x00000000000972ca */ /* 0x040fe200000e0000 */
[----:B------:R-:W-:Y:S01]  /*5110*/  UMOV UR13, 0x8110010 ;  /* 0x08110010000d7882 */ /* 0x000fe20000000000 */
[C---:B------:R-:W-:Y:S01]  /*5120*/  R2UR UR10, R0.reuse ;  /* 0x00000000000a72ca */ /* 0x040fe200000e0000 */
[----:B------:R1:W-:Y:S01]  /*5130*/  UTCBAR [UR8], URZ ;  /* 0x000000ff080073e9 */ /* 0x0003e200080000ff */
[C---:B------:R-:W-:Y:S01]  /*5140*/  R2UR UR11, R0.reuse ;  /* 0x00000000000b72ca */ /* 0x040fe200000e0000 */
[----:B------:R-:W-:Y:S01]  /*5150*/  UMOV UR5, 0x40004040 ;  /* 0x4000404000057882 */ /* 0x000fe20000000000 */
[----:B------:R-:W-:Y:S01]  /*5160*/  ULEA UR14, UR25, UR4, 0xa ;  /* 0x00000004190e7291 */ /* 0x000fe2000f8e50ff */
[----:B------:R-:W-:Y:S01]  /*5170*/  R2UR UR16, R0 ;  /* 0x00000000001072ca */ /* 0x000fe200000e0000 */
[----:B------:R-:W-:Y:S01]  /*5180*/  UMOV UR18, 0x0 ;  /* 0x0000000000127882 */ /* 0x000fe20000000000 */
[----:B------:R-:W-:Y:S01]  /*5190*/  UMOV UR19, 0x8110010 ;  /* 0x0811001000137882 */ /* 0x000fe20000000000 */
[----:B------:R-:W-:Y:S01]  /*51a0*/  UIADD3 UR4, UPT, UPT, UR14, 0x80, URZ ;  /* 0x000000800e047890 */ /* 0x000fe2000fffe0ff */
[----:B------:R-:W-:Y:S01]  /*51b0*/  IMAD.MOV.U32 R2, RZ, RZ, RZ ;  /* 0x000000ffff027224 */ /* 0x000fe200078e00ff */
[----:B------:R-:W-:Y:S01]  /*51c0*/  BSSY.RECONVERGENT B0, `(.L_x_120) ;  /* 0x0000027000007945 */ /* 0x000fe20003800200 */
[----:B------:R-:W-:Y:S02]  /*51d0*/  LOP3.LUT R10, R10, 0x1, RZ, 0x3c, !PT ;  /* 0x000000010a0a7812 */ /* 0x000fe400078e3cff */
[----:B------:R2:W-:Y:S04]  /*51e0*/  UTCHMMA gdesc[UR22], gdesc[UR14], tmem[UR9], tmem[UR6], idesc[UR7], UP1 ;  /* 0x00ff060e160075ea */ /* 0x0005e80008800009 */
[----:B------:R3:W-:Y:S01]  /*51f0*/  UTCHMMA gdesc[UR48], gdesc[UR4], tmem[UR10], tmem[UR12], idesc[UR13], UPT ;  /* 0x00ff0c04300075ea */ /* 0x0007e2000b80000a */
[----:B-1----:R-:W-:Y:S02]  /*5200*/  UIADD3 UR8, UPT, UPT, UR14, 0x180, URZ ;  /* 0x000001800e087890 */ /* 0x002fe4000fffe0ff */
[----:B--2---:R-:W-:Y:S01]  /*5210*/  UIADD3 UR6, UPT, UPT, UR14, 0x100, URZ ;  /* 0x000001000e067890 */ /* 0x004fe2000fffe0ff */
[C---:B------:R-:W-:Y:S01]  /*5220*/  R2UR UR15, R0.reuse ;  /* 0x00000000000f72ca */ /* 0x040fe200000e0000 */
[----:B------:R-:W-:Y:S01]  /*5230*/  UMOV UR7, 0x40004040 ;  /* 0x4000404000077882 */ /* 0x000fe20000000000 */
[----:B------:R-:W-:Y:S01]  /*5240*/  UMOV UR9, 0x40004040 ;  /* 0x4000404000097882 */ /* 0x000fe20000000000 */
[----:B---3--:R-:W-:Y:S02]  /*5250*/  UIADD3 UR4, UPT, UPT, UR22, 0x400, URZ ;  /* 0x0000040016047890 */ /* 0x008fe4000fffe0ff */
[----:B------:R-:W-:Y:S01]  /*5260*/  UIADD3 UR12, UPT, UPT, UR14, 0x200, URZ ;  /* 0x000002000e0c7890 */ /* 0x000fe2000fffe0ff */
[----:B------:R-:W-:Y:S02]  /*5270*/  UMOV UR10, 0x0 ;  /* 0x00000000000a7882 */ /* 0x000fe40000000000 */
[----:B------:R1:W-:Y:S01]  /*5280*/  UTCHMMA gdesc[UR46], gdesc[UR6], tmem[UR11], tmem[UR18], idesc[UR19], UPT ;  /* 0x00ff12062e0075ea */ /* 0x0003e2000b80000b */
[----:B------:R-:W-:Y:S01]  /*5290*/  UMOV UR13, 0x40004040 ;  /* 0x40004040000d7882 */ /* 0x000fe20000000000 */
[----:B-1----:R-:W-:Y:S01]  /*52a0*/  R2UR UR18, R0 ;  /* 0x00000000001272ca */ /* 0x002fe200000e0000 */
[----:B------:R-:W-:Y:S01]  /*52b0*/  UMOV UR11, 0x8110010 ;  /* 0x08110010000b7882 */ /* 0x000fe20000000000 */
[----:B------:R-:W-:Y:S01]  /*52c0*/  UMOV UR6, 0x0 ;  /* 0x0000000000067882 */ /* 0x000fe20000000000 */
[----:B------:R1:W-:Y:S01]  /*52d0*/  UTCHMMA gdesc[UR44], gdesc[UR8], tmem[UR16], tmem[UR10], idesc[UR11], UPT ;  /* 0x00ff0a082c0075ea */ /* 0x0003e2000b800010 */
[----:B------:R-:W-:Y:S09]  /*52e0*/  UMOV UR7, 0x8110010 ;  /* 0x0811001000077882 */ /* 0x000ff20000000000 */
[----:B------:R2:W-:Y:S01]  /*52f0*/  UTCHMMA gdesc[UR4], gdesc[UR12], tmem[UR18], tmem[UR6], idesc[UR7], UPT ;  /* 0x00ff060c040075ea */ /* 0x0005e2000b800012 */
[----:B-1----:R-:W-:Y:S01]  /*5300*/  UIADD3 UR10, UPT, UPT, UR14, 0x280, URZ ;  /* 0x000002800e0a7890 */ /* 0x002fe2000fffe0ff */
[----:B------:R-:W-:Y:S01]  /*5310*/  UMOV UR8, 0x0 ;  /* 0x0000000000087882 */ /* 0x000fe20000000000 */
[----:B------:R-:W-:Y:S01]  /*5320*/  UMOV UR9, 0x8110010 ;  /* 0x0811001000097882 */ /* 0x000fe20000000000 */
[----:B------:R-:W-:Y:S01]  /*5330*/  UMOV UR11, 0x40004040 ;  /* 0x40004040000b7882 */ /* 0x000fe20000000000 */
[----:B--2---:R-:W-:Y:S01]  /*5340*/  UIADD3 UR6, UPT, UPT, UR22, 0x402, URZ ;  /* 0x0000040216067890 */ /* 0x004fe2000fffe0ff */
[----:B------:R-:W-:Y:S01]  /*5350*/  R2UR UR13, R2 ;  /* 0x00000000020d72ca */ /* 0x000fe200000e0000 */
[----:B------:R-:W-:Y:S01]  /*5360*/  UIADD3 UR4, UPT, UPT, UR14, 0x380, URZ ;  /* 0x000003800e047890 */ /* 0x000fe2000fffe0ff */
[----:B------:R-:W-:Y:S01]  /*5370*/  R2UR UR12, R0 ;  /* 0x00000000000c72ca */ /* 0x000fe200000e0000 */
[----:B------:R-:W-:Y:S01]  /*5380*/  UMOV UR7, 0x40004040 ;  /* 0x4000404000077882 */ /* 0x000fe20000000000 */
[----:B------:R-:W-:Y:S04]  /*5390*/  UMOV UR18, 0x0 ;  /* 0x0000000000127882 */ /* 0x000fe80000000000 */
[----:B------:R1:W-:Y:S02]  /*53a0*/  UTCHMMA gdesc[UR6], gdesc[UR10], tmem[UR15], tmem[UR8], idesc[UR9], UPT ;  /* 0x00ff080a060075ea */ /* 0x0003e4000b80000f */
[----:B-1----:R-:W-:Y:S01]  /*53b0*/  UIADD3 UR8, UPT, UPT, UR14, 0x300, URZ ;  /* 0x000003000e087890 */ /* 0x002fe2000fffe0ff */
[----:B------:R-:W-:Y:S01]  /*53c0*/  UMOV UR6, 0x0 ;  /* 0x0000000000067882 */ /* 0x000fe20000000000 */
[----:B------:R-:W-:Y:S01]  /*53d0*/  UMOV UR7, 0x8110010 ;  /* 0x0811001000077882 */ /* 0x000fe20000000000 */
[----:B------:R-:W-:Y:S06]  /*53e0*/  UMOV UR9, 0x40004040 ;  /* 0x4000404000097882 */ /* 0x000fec0000000000 */
[----:B------:R1:W-:Y:S01]  /*53f0*/  UTCHMMA gdesc[UR42], gdesc[UR8], tmem[UR13], tmem[UR6], idesc[UR7], UPT ;  /* 0x00ff06082a0075ea */ /* 0x0003e2000b80000d */
[----:B------:R1:W-:Y:S01]  /*5400*/  UTCHMMA gdesc[UR40], gdesc[UR4], tmem[UR12], tmem[UR18], idesc[UR19], UPT ;  /* 0x00ff1204280075ea */ /* 0x0003e2000b80000c */
[----:B------:R-:W-:Y:S05]  /*5410*/  @!P3 BRA `(.L_x_121) ;  /* 0x000000000004b947 */ /* 0x000fea0003800000 */
[----:B-1----:R-:W-:Y:S05]  /*5420*/  BPT.TRAP 0x1 ;  /* 0x000000040000795c */ /* 0x002fea0000300000 */
.L_x_121:
[----:B-1----:R-:W-:Y:S05]  /*5430*/  BSYNC.RECONVERGENT B0 ;  /* 0x0000000000007941 */ /* 0x002fea0003800200 */
.L_x_120:
[----:B------:R-:W-:Y:S04]  /*5440*/  ULEA UR4, UR25, UR17, 0x3 ;  /* 0x0000001119047291 */ /* 0x000fe8000f8e18ff */
[----:B------:R-:W-:Y:S02]  /*5450*/  UIADD3 UR5, UPT, UPT, UR4, 0x24810, URZ ;  /* 0x0002481004057890 */ /* 0x000fe4000fffe0ff */
[----:B------:R-:W-:Y:S04]  /*5460*/  UIADD3 UR4, UPT, UPT, UR25, 0x1, URZ ;  /* 0x0000000119047890 */ /* 0x000fe8000fffe0ff */
[----:B------:R-:W-:Y:S03]  /*5470*/  UISETP.NE.AND UP1, UPT, UR4, 0x2, UPT ;  /* 0x000000020400788c */ /* 0x000fe6000bf25270 */
[----:B------:R1:W-:Y:S01]  /*5480*/  UTCBAR [UR5], URZ ;  /* 0x000000ff050073e9 */ /* 0x0003e200080000ff */
[----:B------:R-:W-:Y:S01]  /*5490*/  USEL UR25, UR4, URZ, UP1 ;  /* 0x000000ff04197287 */ /* 0x000fe20008800000 */
[----:B------:R-:W-:Y:S11]  /*54a0*/  @!P0 BRA `(.L_x_122) ;  /* 0x0000000000048947 */ /* 0x000ff60003800000 */
[----:B-1----:R-:W-:Y:S05]  /*54b0*/  BPT.TRAP 0x1 ;  /* 0x000000040000795c */ /* 0x002fea0000300000 */
.L_x_122:
[----:B------:R-:W-:Y:S01]  /*54c0*/  LOP3.LUT R12, R12, 0x1, RZ, 0x3c, !PT ;  /* 0x000000010c0c7812 */ /* 0x000fe200078e3cff */
[----:B------:R-:W-:Y:S09]  /*54d0*/  UIADD3 UR4, UPT, UPT, UR17, 0x24898, URZ ;  /* 0x0002489811047890 */ /* 0x000ff2000fffe0ff */
[----:B------:R2:W-:Y:S01]  /*54e0*/  UTCBAR [UR4], URZ ;  /* 0x000000ff040073e9 */ /* 0x0005e200080000ff */
[----:B------:R-:W-:Y:S05]  /*54f0*/  @!P0 BRA `(.L_x_123) ;  /* 0x0000000000048947 */ /* 0x000fea0003800000 */
[----:B-12---:R-:W-:Y:S05]  /*5500*/  BPT.TRAP 0x1 ;  /* 0x000000040000795c */ /* 0x006fea0000300000 */
.L_x_123:
[----:B------:R-:W-:Y:S04]  /*5510*/  SHF.L.U32 R2, R10, 0x1f, RZ ;  /* 0x0000001f0a027819 */ /* 0x000fe800000006ff */
[----:B------:R-:W3:Y:S02]  /*5520*/  SYNCS.PHASECHK.TRANS64.TRYWAIT P1, [UR17+0x24878], R2 ;  /* 0x02487802ff0075a7 */ /* 0x000ee40008021111 */
[----:B---3--:R-:W-:Y:S05]  /*5530*/  @!P1 BRA `(.L_x_124) ;  /* 0x0000008800f89947 */ /* 0x008fea0003800000 */
.L_x_273:
[----:B------:R-:W-:Y:S05]  /*5540*/  BRA.U !UP0, `(.L_x_125) ;  /* 0x0000000108047547 */ /* 0x000fea000b800000 */
[----:B-12---:R-:W-:Y:S05]  /*5550*/  BPT.TRAP 0x1 ;  /* 0x000000040000795c */ /* 0x006fea0000300000 */
.L_x_125:
[----:B------:R-:W-:Y:S01]  /*5560*/  SHF.L.U32 R5, R7, 0x1f, RZ ;  /* 0x0000001f07057819 */ /* 0x000fe200000006ff */
[----:B---3--:R-:W-:Y:S02]  /*5570*/  HFMA2 R0, -RZ, RZ, 0, 7.62939453125e-06 ;  /* 0x00000080ff007431 */ /* 0x008fe400000001ff */
[----:B------:R-:W-:Y:S01]  /*5580*/  IMAD.MOV.U32 R2, RZ, RZ, 0x80 ;  /* 0x00000080ff027424 */ /* 0x000fe200078e00ff */
[----:B------:R-:W3:Y:S02]  /*5590*/  SYNCS.PHASECHK.TRANS64.TRYWAIT P1, [UR17+0x24820], R5 ;  /* 0x02482005ff0075a7 */ /* 0x000ee40008021111 */
[----:B---3--:R-:W-:Y:S05]  /*55a0*/  @!P1 BRA `(.L_x_126) ;  /* 0x0000008800f49947 */ /* 0x008fea0003800000 */
.L_x_275:
[----:B--2---:R-:W-:Y:S01]  /*55b0*/  R2UR UR4, R2 ;  /* 0x00000000020472ca */ /* 0x004fe200000e0000 */
[----:B------:R-:W-:Y:S01]  /*55c0*/  UMOV UR18, 0x0 ;  /* 0x0000000000127882 */ /* 0x000fe20000000000 */
[----:B------:R-:W-:Y:S01]  /*55d0*/  R2UR UR14, R18 ;  /* 0x00000000120e72ca */ /* 0x000fe200000e0000 */
[----:B------:R-:W-:Y:S01]  /*55e0*/  UMOV UR19, 0x8200010 ;  /* 0x0820001000137882 */ /* 0x000fe20000000000 */
[----:B------:R-:W-:Y:S01]  /*55f0*/  R2UR UR15, R19 ;  /* 0x00000000130f72ca */ /* 0x000fe200000e0000 */
[----:B------:R-:W-:Y:S01]  /*5600*/  UIADD3 UR8, UPT, UPT, UR30, 0x6, URZ ;  /* 0x000000061e087890 */ /* 0x000fe2000fffe0ff */
[----:B------:R-:W-:Y:S01]  /*5610*/  R2UR UR11, R0 ;  /* 0x00000000000b72ca */ /* 0x000fe200000e0000 */
[----:B------:R-:W-:Y:S01]  /*5620*/  UIADD3 UR6, UPT, UPT, UR28, 0x6, URZ ;  /* 0x000000061c067890 */ /* 0x000fe2000fffe0ff */
[----:B------:R-:W-:Y:S01]  /*5630*/  IMAD.MOV.U32 R2, RZ, RZ, 0x80 ;  /* 0x00000080ff027424 */ /* 0x000fe200078e00ff */
[----:B------:R-:W-:Y:S01]  /*5640*/  UMOV UR12, 0x0 ;  /* 0x00000000000c7882 */ /* 0x000fe20000000000 */
[----:B------:R-:W-:Y:S01]  /*5650*/  UMOV UR13, 0x8200010 ;  /* 0x08200010000d7882 */ /* 0x000fe20000000000 */
[----:B------:R-:W-:Y:S01]  /*5660*/  IMAD.MOV.U32 R0, RZ, RZ, 0x80 ;  /* 0x00000080ff007424 */ /* 0x000fe200078e00ff */
[----:B------:R-:W-:Y:S01]  /*5670*/  UMOV UR9, 0x40004040 ;  /* 0x4000404000097882 */ /* 0x000fe20000000000 */
[----:B------:R-:W-:Y:S01]  /*5680*/  R2UR UR10, R2 ;  /* 0x00000000020a72ca */ /* 0x000fe200000e0000 */
[----:B------:R2:W-:Y:S01]  /*5690*/  UTCHMMA gdesc[UR30], gdesc[UR28], tmem[UR4], tmem[UR18], idesc[UR19], !UPT ;  /* 0x00ff121c1e0075ea */ /* 0x0005e2000f800004 */
[----:B------:R-:W-:Y:S01]  /*56a0*/  UMOV UR7, 0x40004040 ;  /* 0x4000404000077882 */ /* 0x000fe20000000000 */
[----:B-1----:R-:W-:Y:S03]  /*56b0*/  R2UR UR5, R0 ;  /* 0x00000000000572ca */ /* 0x002fe600000e0000 */
[----:B------:R1:W-:Y:S01]  /*56c0*/  UTCHMMA gdesc[UR76], gdesc[UR14], tmem[UR11], tmem[UR12], idesc[UR13], UPT ;  /* 0x00ff0c0e4c0075ea */ /* 0x0003e2000b80000b */
[----:B--2---:R-:W-:Y:S02]  /*56d0*/  R2UR UR18, R16 ;  /* 0x00000000101272ca */ /* 0x004fe400000e0000 */
[----:B------:R-:W-:Y:S01]  /*56e0*/  R2UR UR19, R17 ;  /* 0x00000000111372ca */ /* 0x000fe200000e0000 */
[----:B-1----:R-:W-:Y:S01]  /*56f0*/  UMOV UR14, 0x0 ;  /* 0x00000000000e7882 */ /* 0x002fe20000000000 */
[----:B------:R-:W-:Y:S11]  /*5700*/  UMOV UR15, 0x8200010 ;  /* 0x08200010000f7882 */ /* 0x000ff60000000000 */
[----:B------:R1:W-:Y:S01]  /*5710*/  UTCHMMA gdesc[UR74], gdesc[UR18], tmem[UR10], tmem[UR14], idesc[UR15], UPT ;  /* 0x00ff0e124a0075ea */ /* 0x0003e2000b80000a */
[----:B------:R1:W-:Y:S01]  /*5720*/  UTCHMMA gdesc[UR8], gdesc[UR6], tmem[UR5], tmem[UR12], idesc[UR13], UPT ;  /* 0x00ff0c06080075ea */ /* 0x0003e2000b800005 */
[----:B------:R-:W-:Y:S05]  /*5730*/  @!P0 BRA `(.L_x_127) ;  /* 0x0000000000048947 */ /* 0x000fea0003800000 */
[----:B-1----:R-:W-:Y:S05]  /*5740*/  BPT.TRAP 0x1 ;  /* 0x000000040000795c */ /* 0x002fea0000300000 */
.L_x_127:
[----:B------:R-:W-:Y:S09]  /*5750*/  UIADD3 UR4, UPT, UPT, UR17, 0x24860, URZ ;  /* 0x0002486011047890 */ /* 0x000ff2000fffe0ff */
[----:B------:R2:W-:Y:S01]  /*5760*/  UTCBAR [UR4], URZ ;  /* 0x000000ff040073e9 */ /* 0x0005e200080000ff */
[----:B------:R-:W-:Y:S05]  /*5770*/  @!P0 BRA `(.L_x_128) ;  /* 0x0000000000048947 */ /* 0x000fea0003800000 */
[----:B-12---:R-:W-:Y:S05]  /*5780*/  BPT.TRAP 0x1 ;  /* 0x000000040000795c */ /* 0x006fea0000300000 */
.L_x_128:
[----:B---3--:R-:W-:Y:S01]  /*5790*/  SHF.L.U32 R5, R8, 0x1f, RZ ;  /* 0x0000001f08057819 */ /* 0x008fe200000006ff */
[----:B------:R-:W-:Y:S01]  /*57a0*/  IMAD.MOV.U32 R2, RZ, RZ, 0x100 ;  /* 0x00000100ff027424 */ /* 0x000fe200078e00ff */
[----:B------:R-:W-:Y:S02]  /*57b0*/  MOV R0, 0x40 ;  /* 0x0000004000007802 */ /* 0x000fe40000000f00 */
[----:B------:R-:W3:Y:S02]  /*57c0*/  SYNCS.PHASECHK.TRANS64.TRYWAIT P1, [UR17+0x24880], R5 ;  /* 0x02488005ff0075a7 */ /* 0x000ee40008021111 */
[----:B---3--:R-:W-:Y:S05]  /*57d0*/  @!P1 BRA `(.L_x_129) ;  /* 0x0000008800809947 */ /* 0x008fea0003800000 */
.L_x_277:
[----:B-1----:R-:W-:Y:S01]  /*57e0*/  R2UR UR8, R2 ;  /* 0x00000000020872ca */ /* 0x002fe200000e0000 */
[----:B------:R-:W-:Y:S01]  /*57f0*/  UMOV UR18, 0x0 ;  /* 0x0000000000127882 */ /* 0x000fe20000000000 */
[----:B------:R-:W-:Y:S01]  /*5800*/  R2UR UR12, R0 ;  /* 0x00000000000c72ca */ /* 0x000fe200000e0000 */
[----:B------:R-:W-:Y:S01]  /*5810*/  UMOV UR19, 0x8110010 ;  /* 0x0811001000137882 */ /* 0x000fe20000000000 */
[----:B---3--:R-:W-:Y:S01]  /*5820*/  IMAD.MOV.U32 R4, RZ, RZ, 0x108 ;  /* 0x00000108ff047424 */ /* 0x008fe200078e00ff */
[----:B------:R-:W-:Y:S01]  /*5830*/  UIADD3 UR6, UPT, UPT, UR20, 0x80, URZ ;  /* 0x0000008014067890 */ /* 0x000fe2000fffe0ff */
[----:B------:R-:W-:Y:S01]  /*5840*/  IMAD.MOV.U32 R0, RZ, RZ, 0x40 ;  /* 0x00000040ff007424 */ /* 0x000fe200078e00ff */
[----:B------:R-:W-:Y:S01]  /*5850*/  UMOV UR13, 0x8110010 ;  /* 0x08110010000d7882 */ /* 0x000fe20000000000 */
[----:B------:R-:W-:Y:S01]  /*5860*/  UMOV UR7, 0x40004040 ;  /* 0x4000404000077882 */ /* 0x000fe20000000000 */
[----:B------:R-:W-:Y:S01]  /*5870*/  R2UR UR10, R4 ;  /* 0x00000000040a72ca */ /* 0x000fe200000e0000 */
[----:B--2---:R-:W-:Y:S01]  /*5880*/  UIADD3 UR4, UPT, UPT, UR20, 0x100, URZ ;  /* 0x0000010014047890 */ /* 0x004fe2000fffe0ff */
[----:B------:R-:W-:Y:S01]  /*5890*/  R2UR UR11, R0 ;  /* 0x00000000000b72ca */ /* 0x000fe200000e0000 */
[----:B------:R-:W-:Y:S01]  /*58a0*/  IMAD.MOV.U32 R0, RZ, RZ, 0x110 ;  /* 0x00000110ff007424 */ /* 0x000fe200078e00ff */
[----:B------:R-:W-:Y:S02]  /*58b0*/  UMOV UR5, 0x40004040 ;  /* 0x4000404000057882 */ /* 0x000fe40000000000 */
[----:B------:R1:W-:Y:S02]  /*58c0*/  UTCHMMA tmem[UR8], gdesc[UR20], tmem[UR12], tmem[UR18], idesc[UR19], UPT ;  /* 0x00ff1214080079ea */ /* 0x0003e4000b80000c */
[----:B------:R-:W-:Y:S01]  /*58d0*/  R2UR UR14, R0 ;  /* 0x00000000000e72ca */ /* 0x000fe200000e0000 */
[----:B------:R-:W-:Y:S05]  /*58e0*/  IMAD.MOV.U32 R0, RZ, RZ, 0x40 ;  /* 0x00000040ff007424 */ /* 0x000fea00078e00ff */
[----:B------:R-:W-:Y:S01]  /*58f0*/  R2UR UR9, R0 ;  /* 0x00000000000972ca */ /* 0x000fe200000e0000 */
[----:B------:R-:W-:Y:S01]  /*5900*/  IMAD.MOV.U32 R0, RZ, RZ, 0x118 ;  /* 0x00000118ff007424 */ /* 0x000fe200078e00ff */
[----:B-1----:R-:W-:Y:S02]  /*5910*/  UMOV UR12, 0x0 ;  /* 0x00000000000c7882 */ /* 0x002fe40000000000 */
[----:B------:R1:W-:Y:S09]  /*5920*/  UTCHMMA tmem[UR10], gdesc[UR6], tmem[UR11], tmem[UR12], idesc[UR13], UPT ;  /* 0x00ff0c060a0079ea */ /* 0x0003f2000b80000b */
[----:B------:R2:W-:Y:S01]  /*5930*/  UTCHMMA tmem[UR14], gdesc[UR4], tmem[UR9], tmem[UR18], idesc[UR19], UPT ;  /* 0x00ff12040e0079ea */ /* 0x0005e2000b800009 */
[----:B-1----:R-:W-:Y:S01]  /*5940*/  R2UR UR13, R0 ;  /* 0x00000000000d72ca */ /* 0x002fe200000e0000 */
[----:B------:R-:W-:Y:S01]  /*5950*/  IMAD.MOV.U32 R0, RZ, RZ, 0x40 ;  /* 0x00000040ff007424 */ /* 0x000fe200078e00ff */
[----:B------:R-:W-:Y:S02]  /*5960*/  UIADD3 UR6, UPT, UPT, UR20, 0x180, URZ ;  /* 0x0000018014067890 */ /* 0x000fe4000fffe0ff */
[----:B--2---:R-:W-:Y:S02]  /*5970*/  UIADD3 UR4, UPT, UPT, UR20, 0x200, URZ ;  /* 0x0000020014047890 */ /* 0x004fe4000fffe0ff */
[----:B------:R-:W-:Y:S01]  /*5980*/  R2UR UR8, R0 ;  /* 0x00000000000872ca */ /* 0x000fe200000e0000 */
[----:B------:R-:W-:Y:S01]  /*5990*/  IMAD.MOV.U32 R0, RZ, RZ, 0x120 ;  /* 0x00000120ff007424 */ /* 0x000fe200078e00ff */
[----:B------:R-:W-:Y:S04]  /*59a0*/  UMOV UR9, 0x40004040 ;  /* 0x4000404000097882 */ /* 0x000fe80000000000 */
[----:B------:R-:W-:Y:S01]  /*59b0*/  R2UR UR16, R0 ;  /* 0x00000000001072ca */ /* 0x000fe200000e0000 */
[----:B------:R-:W-:Y:S05]  /*59c0*/  IMAD.MOV.U32 R0, RZ, RZ, 0x40 ;  /* 0x00000040ff007424 */ /* 0x000fea00078e00ff */
[----:B------:R-:W-:Y:S01]  /*59d0*/  R2UR UR10, R0 ;  /* 0x00000000000a72ca */ /* 0x000fe200000e0000 */
[----:B------:R1:W-:Y:S01]  /*59e0*/  UTCHMMA tmem[UR13], gdesc[UR6], tmem[UR8], tmem[UR18], idesc[UR19], UPT ;  /* 0x00ff12060d0079ea */ /* 0x0003e2000b800008 */
[----:B------:R-:W-:Y:S05]  /*59f0*/  IMAD.MOV.U32 R0, RZ, RZ, 0x128 ;  /* 0x00000128ff007424 */ /* 0x000fea00078e00ff */
[----:B------:R-:W-:Y:S01]  /*5a00*/  R2UR UR14, R0 ;  /* 0x00000000000e72ca */ /* 0x000fe200000e0000 */
[----:B------:R-:W-:Y:S05]  /*5a10*/  IMAD.MOV.U32 R0, RZ, RZ, 0x40 ;  /* 0x00000040ff007424 */ /* 0x000fea00078e00ff */
[----:B------:R-:W-:Y:S01]  /*5a20*/  R2UR UR12, R0 ;  /* 0x00000000000c72ca */ /* 0x000fe200000e0000 */
[----:B------:R-:W-:Y:S05]  /*5a30*/  IMAD.MOV.U32 R0, RZ, RZ, 0x130 ;  /* 0x00000130ff007424 */ /* 0x000fea00078e00ff */
[----:B------:R-:W-:Y:S01]  /*5a40*/  R2UR UR15, R0 ;  /* 0x00000000000f72ca */ /* 0x000fe200000e0000 */
[----:B------:R-:W-:Y:S05]  /*5a50*/  IMAD.MOV.U32 R0, RZ, RZ, 0x40 ;  /* 0x00000040ff007424 */ /* 0x000fea00078e00ff */
[----:B------:R-:W-:Y:S01]  /*5a60*/  R2UR UR11, R0 ;  /* 0x00000000000b72ca */ /* 0x000fe200000e0000 */
[----:B-1----:R-:W-:Y:S01]  /*5a70*/  UIADD3 UR8, UPT, UPT, UR20, 0x280, URZ ;  /* 0x0000028014087890 */ /* 0x002fe2000fffe0ff */
[----:B------:R-:W-:Y:S01]  /*5a80*/  IMAD.MOV.U32 R0, RZ, RZ, 0x138 ;  /* 0x00000138ff007424 */ /* 0x000fe200078e00ff */
[----:B------:R-:W-:Y:S01]  /*5a90*/  UMOV UR6, 0x0 ;  /* 0x0000000000067882 */ /* 0x000fe20000000000 */
[----:B------:R-:W-:Y:S02]  /*5aa0*/  UMOV UR7, 0x8110010 ;  /* 0x0811001000077882 */ /* 0x000fe40000000000 */
[----:B------:R1:W-:Y:S01]  /*5ab0*/  UTCHMMA tmem[UR16], gdesc[UR4], tmem[UR10], tmem[UR6], idesc[UR7], UPT ;  /* 0x00ff0604100079ea */ /* 0x0003e2000b80000a */
[----:B------:R-:W-:Y:S01]  /*5ac0*/  R2UR UR13, R0 ;  /* 0x00000000000d72ca */ /* 0x000fe200000e0000 */
[----:B------:R-:W-:Y:S02]  /*5ad0*/  IMAD.MOV.U32 R0, RZ, RZ, 0x40 ;  /* 0x00000040ff007424 */ /* 0x000fe400078e00ff */
[----:B------:R2:W-:Y:S01]  /*5ae0*/  UTCHMMA tmem[UR14], gdesc[UR8], tmem[UR12], tmem[UR18], idesc[UR19], UPT ;  /* 0x00ff12080e0079ea */ /* 0x0005e2000b80000c */
[----:B-1----:R-:W-:Y:S02]  /*5af0*/  UIADD3 UR6, UPT, UPT, UR20, 0x300, URZ ;  /* 0x0000030014067890 */ /* 0x002fe4000fffe0ff */
[----:B------:R-:W-:Y:S01]  /*5b00*/  R2UR UR10, R0 ;  /* 0x00000000000a72ca */ /* 0x000fe200000e0000 */
[----:B------:R-:W-:Y:S01]  /*5b10*/  UIADD3 UR4, UPT, UPT, UR20, 0x380, URZ ;  /* 0x0000038014047890 */ /* 0x000fe2000fffe0ff */
[----:B------:R-:W-:Y:S01]  /*5b20*/  UMOV UR7, 0x40004040 ;  /* 0x4000404000077882 */ /* 0x000fe20000000000 */
[----:B--2---:R-:W-:Y:S01]  /*5b30*/  UMOV UR8, 0x0 ;  /* 0x0000000000087882 */ /* 0x004fe20000000000 */
[----:B------:R-:W-:Y:S03]  /*5b40*/  UMOV UR9, 0x8110010 ;  /* 0x0811001000097882 */ /* 0x000fe60000000000 */
[----:B------:R1:W-:Y:S06]  /*5b50*/  UTCHMMA tmem[UR15], gdesc[UR6], tmem[UR11], tmem[UR18], idesc[UR19], UPT ;  /* 0x00ff12060f0079ea */ /* 0x0003ec000b80000b */
[----:B------:R1:W-:Y:S01]  /*5b60*/  UTCHMMA tmem[UR13], gdesc[UR4], tmem[UR10], tmem[UR8], idesc[UR9], UPT ;  /* 0x00ff08040d0079ea */ /* 0x0003e2000b80000a */
[----:B------:R-:W-:Y:S05]  /*5b70*/  @!P0 BRA `(.L_x_130) ;  /* 0x0000000000048947 */ /* 0x000fea0003800000 */
[----:B-1----:R-:W-:Y:S05]  /*5b80*/  BPT.TRAP 0x1 ;  /* 0x000000040000795c */ /* 0x002fea0000300000 */
.L_x_130:
[----:B-1----:R-:W-:Y:S09]  /*5b90*/  UIADD3 UR4, UPT, UPT, UR17, 0x24888, URZ ;  /* 0x0002488811047890 */ /* 0x002ff2000fffe0ff */
[----:B------:R1:W-:Y:S01]  /*5ba0*/  UTCBAR [UR4], URZ ;  /* 0x000000ff040073e9 */ /* 0x0003e200080000ff */
[----:B------:R-:W-:Y:S05]  /*5bb0*/  BRA.U !UP0, `(.L_x_131) ;  /* 0x0000000108047547 */ /* 0x000fea000b800000 */
[----:B-1----:R-:W-:Y:S05]  /*5bc0*/  BPT.TRAP 0x1 ;  /* 0x000000040000795c */ /* 0x002fea0000300000 */
.L_x_131:
[----:B------:R-:W-:Y:S01]  /*5bd0*/  LOP3.LUT R7, R7, 0x1, RZ, 0x3c, !PT ;  /* 0x0000000107077812 */ /* 0x000fe200078e3cff */
[----:B------:R-:W2:Y:S01]  /*5be0*/  LDL.LU R0, [R1] ;  /* 0x0000000001007983 */ /* 0x000ea20000300800 */
[----:B------:R-:W-:Y:S01]  /*5bf0*/  LOP3.LUT R9, R9, 0x1, RZ, 0x3c, !PT ;  /* 0x0000000109097812 */ /* 0x000fe200078e3cff */
[----:B-1----:R-:W-:Y:S01]  /*5c00*/  UIADD3 UR4, UPT, UPT, UR17, 0x24828, URZ ;  /* 0x0002482811047890 */ /* 0x002fe2000fffe0ff */
[----:B------:R-:W-:Y:S01]  /*5c10*/  LOP3.LUT R11, R11, 0x1, RZ, 0x3c, !PT ;  /* 0x000000010b0b7812 */ /* 0x000fe200078e3cff */
[----:B------:R-:W-:Y:S01]  /*5c20*/  UISETP.NE.AND UP1, UPT, UR24, 0x2, UPT ;  /* 0x000000021800788c */ /* 0x000fe2000bf25270 */
[----:B------:R-:W-:Y:S01]  /*5c30*/  LOP3.LUT R8, R8, 0x1, RZ, 0x3c, !PT ;  /* 0x0000000108087812 */ /* 0x000fe200078e3cff */
[----:B------:R-:W-:Y:S02]  /*5c40*/  UMOV UR19, 0x1 ;  /* 0x0000000100137882 */ /* 0x000fe40000000000 */
[----:B------:R-:W-:Y:S02]  /*5c50*/  USEL UR5, URZ, 0x1, UP1 ;  /* 0x00000001ff057887 */ /* 0x000fe40008800000 */
[----:B------:R-:W-:Y:S01]  /*5c60*/  USEL UR14, UR24, URZ, UP1 ;  /* 0x000000ff180e7287 */ /* 0x000fe20008800000 */
[----:B------:R1:W-:Y:S03]  /*5c70*/  UTCBAR [UR4], URZ ;  /* 0x000000ff040073e9 */ /* 0x0003e600080000ff */
[----:B------:R-:W-:Y:S02]  /*5c80*/  LOP3.LUT R6, R6, UR5, RZ, 0x3c, !PT ;  /* 0x0000000506067c12 */ /* 0x000fe4000f8e3cff */
[C---:B--2---:R-:W-:Y:S01]  /*5c90*/  ISETP.GT.U32.AND P1, PT, R0.reuse, 0x2, PT ;  /* 0x000000020000780c */ /* 0x044fe20003f24070 */
[----:B------:R-:W-:Y:S05]  /*5ca0*/  VIADD R0, R0, 0xffffffff ;  /* 0xffffffff00007836 */ /* 0x000fea0000000000 */
[----:B------:R1:W-:Y:S07]  /*5cb0*/  STL [R1], R0 ;  /* 0x0000000001007387 */ /* 0x0003ee0000100800 */
[----:B------:R-:W-:Y:S05]  /*5cc0*/  @P1 BRA `(.L_x_132) ;  /* 0xffffffec00401947 */ /* 0x000fea000383ffff */
.L_x_108:
[----:B------:R-:W-:Y:S05]  /*5cd0*/  @!P0 BRA `(.L_x_133) ;  /* 0x0000000000048947 */ /* 0x000fea0003800000 */
[----:B-1----:R-:W-:Y:S05]  /*5ce0*/  BPT.TRAP 0x1 ;  /* 0x000000040000795c */ /* 0x002fea0000300000 */
.L_x_133:
[----:B------:R-:W-:-:S05]  /*5cf0*/  HFMA2 R2, -RZ, RZ, 0, 5.9604644775390625e-08 ;  /* 0x00000001ff027431 */ /* 0x000fca00000001ff */
[----:B------:R-:W-:-:S04]  /*5d00*/  SHF.L.U32 R2, R2, 0x1f, RZ ;  /* 0x0000001f02027819 */ /* 0x000fc800000006ff */
[----:B------:R-:W2:Y:S02]  /*5d10*/  SYNCS.PHASECHK.TRANS64.TRYWAIT P1, [UR17+0x248b0], R2 ;  /* 0x0248b002ff0075a7 */ /* 0x000ea40008021111 */
[----:B--2---:R-:W-:Y:S05]  /*5d20*/  @!P1 BRA `(.L_x_134) ;  /* 0x0000008400449947 */ /* 0x004fea0003800000 */
.L_x_279:
[----:B------:R-:W-:Y:S05]  /*5d30*/  @!P0 BRA `(.L_x_135) ;  /* 0x0000000000048947 */ /* 0x000fea0003800000 */
[----:B-1----:R-:W-:Y:S05]  /*5d40*/  BPT.TRAP 0x1 ;  /* 0x000000040000795c */ /* 0x002fea0000300000 */
.L_x_135:
[----:B-1----:R-:W-:-:S09]  /*5d50*/  UIADD3 UR4, UPT, UPT, UR17, 0x248a0, URZ ;  /* 0x000248a011047890 */ /* 0x002fd2000fffe0ff */
[----:B------:R1:W-:Y:S01]  /*5d60*/  UTCBAR [UR4], URZ ;  /* 0x000000ff040073e9 */ /* 0x0003e200080000ff */
[----:B------:R-:W-:Y:S05]  /*5d70*/  @!P0 BRA `(.L_x_136) ;  /* 0x0000000000048947 */ /* 0x000fea0003800000 */
[----:B-1----:R-:W-:Y:S05]  /*5d80*/  BPT.TRAP 0x1 ;  /* 0x000000040000795c */ /* 0x002fea0000300000 */
.L_x_136:
[----:B------:R-:W2:Y:S02]  /*5d90*/  SYNCS.PHASECHK.TRANS64.TRYWAIT P1, [UR17+0x248b8], R2 ;  /* 0x0248b802ff0075a7 */ /* 0x000ea40008021111 */
[----:B--2---:R-:W-:Y:S05]  /*5da0*/  @!P1 BRA `(.L_x_137) ;  /* 0x00000084003c9947 */ /* 0x004fea0003800000 */
.L_x_281:
[----:B------:R-:W-:Y:S05]  /*5db0*/  @!P0 BRA `(.L_x_138) ;  /* 0x0000000000048947 */ /* 0x000fea0003800000 */
[----:B-1----:R-:W-:Y:S05]  /*5dc0*/  BPT.TRAP 0x1 ;  /* 0x000000040000795c */ /* 0x002fea0000300000 */
.L_x_138:
[----:B------:R-:W-:Y:S01]  /*5dd0*/  SHF.L.U32 R12, R12, 0x1f, RZ ;  /* 0x0000001f0c0c7819 */ /* 0x000fe200000006ff */
[----:B--2---:R-:W-:Y:S01]  /*5de0*/  IMAD.MOV.U32 R2, RZ, RZ, RZ ;  /* 0x000000ffff027224 */ /* 0x004fe200078e00ff */
[----:B------:R-:W-:Y:S02]  /*5df0*/  MOV R0, RZ ;  /* 0x000000ff00007202 */ /* 0x000fe40000000f00 */
[----:B------:R-:W2:Y:S02]  /*5e00*/  SYNCS.PHASECHK.TRANS64.TRYWAIT P1, [UR17+0x24890], R12 ;  /* 0x0248900cff0075a7 */ /* 0x000ea40008021111 */
[----:B--2---:R-:W-:Y:S05]  /*5e10*/  @!P1 BRA `(.L_x_139) ;  /* 0x0000008400389947 */ /* 0x004fea0003800000 */
.L_x_283:
[----:B-1----:R-:W-:Y:S01]  /*5e20*/  R2UR UR4, R15 ;  /* 0x000000000f0472ca */ /* 0x002fe200000e0000 */
[----:B------:R-:W-:Y:S01]  /*5e30*/  IMAD.MOV.U32 R4, RZ, RZ, RZ ;  /* 0x000000ffff047224 */ /* 0x000fe200078e00ff */
[----:B------:R-:W-:Y:S01]  /*5e40*/  R2UR UR47, R2 ;  /* 0x00000000022f72ca */ /* 0x000fe200000e0000 */
[----:B--2---:R-:W-:Y:S01]  /*5e50*/  IMAD.MOV.U32 R3, RZ, RZ, RZ ;  /* 0x000000ffff037224 */ /* 0x004fe200078e00ff */
[----:B------:R-:W-:Y:S01]  /*5e60*/  R2UR UR46, R0 ;  /* 0x00000000002e72ca */ /* 0x000fe200000e0000 */
[----:B------:R-:W-:Y:S01]  /*5e70*/  IMAD.MOV.U32 R2, RZ, RZ, RZ ;  /* 0x000000ffff027224 */ /* 0x000fe200078e00ff */
[----:B------:R-:W-:Y:S01]  /*5e80*/  R2UR UR45, R4 ;  /* 0x00000000042d72ca */ /* 0x000fe200000e0000 */
[----:B------:R-:W-:Y:S01]  /*5e90*/  IMAD.MOV.U32 R0, RZ, RZ, RZ ;  /* 0x000000ffff007224 */ /* 0x000fe200078e00ff */
[----:B------:R-:W-:Y:S01]  /*5ea0*/  UISETP.NE.U32.AND UP0, UPT, UR19, URZ, UPT ;  /* 0x000000ff1300728c */ /* 0x000fe2000bf05070 */
[----:B------:R-:W-:Y:S01]  /*5eb0*/  R2UR UR44, R3 ;  /* 0x00000000032c72ca */ /* 0x000fe200000e0000 */
[----:B------:R-:W-:Y:S01]  /*5ec0*/  UIADD3 UR20, UPT, UPT, UR22, 0x2, URZ ;  /* 0x0000000216147890 */ /* 0x000fe2000fffe0ff */
[----:B------:R-:W-:Y:S01]  /*5ed0*/  R2UR UR43, R2 ;  /* 0x00000000022b72ca */ /* 0x000fe200000e0000 */
[----:B------:R-:W-:Y:S01]  /*5ee0*/  UIADD3 UR18, UPT, UPT, UR22, 0x4, URZ ;  /* 0x0000000416127890 */ /* 0x000fe2000fffe0ff */
[----:B------:R-:W-:Y:S01]  /*5ef0*/  R2UR UR42, R0 ;  /* 0x00000000002a72ca */ /* 0x000fe200000e0000 */
[----:B------:R-:W-:Y:S01]  /*5f00*/  ULEA UR4, UR25, UR4, 0xa ;  /* 0x0000000419047291 */ /* 0x000fe2000f8e50ff */
[----:B------:R-:W-:Y:S01]  /*5f10*/  R2UR UR24, R2 ;  /* 0x00000000021872ca */ /* 0x000fe200000e0000 */
[----:B------:R-:W-:Y:S01]  /*5f20*/  UIADD3 UR14, UPT, UPT, UR22, 0x6, URZ ;  /* 0x00000006160e7890 */ /* 0x000fe2000fffe0ff */
[----:B------:R-:W-:Y:S01]  /*5f30*/  R2UR UR16, R0 ;  /* 0x00000000001072ca */ /* 0x000fe200000e0000 */
        /* <DEDUP_REMOVED lines=11> */
[----:B------:R-:W-:Y:S01]  /*5ff0*/  UIADD3 UR6, UPT, UPT, UR22, 0x406, URZ ;  /* 0x0000040616067890 */ /* 0x000fe2000fffe0ff */
[----:B------:R-:W-:Y:S01]  /*6000*/  UMOV UR5, 0x40004040 ;  /* 0x4000404000057882 */ /* 0x000fe20000000000 */
[----:B------:R-:W-:Y:S01]  /*6010*/  UIADD3 UR28, UPT, UPT, UR4, 0x380, URZ ;  /* 0x00000380041c7890 */ /* 0x000fe2000fffe0ff */
[----:B------:R1:W-:Y:S01]  /*6020*/  UTCHMMA gdesc[UR22], gdesc[UR4], tmem[UR47], tmem[UR62], idesc[UR63], UP0 ;  /* 0x00ff3e04160075ea */ /* 0x0003e2000800002f */
        /* <DEDUP_REMOVED lines=36> */
[----:B-1----:R-:W-:Y:S05]  /*6270*/  BPT.TRAP 0x1 ;  /* 0x000000040000795c */ /* 0x002fea0000300000 */
.L_x_140:
[----:B------:R-:W-:Y:S01]  /*6280*/  ELECT P1, URZ, PT ;  /* 0x0000000000ff782f */ /* 0x000fe20003820000 */
[----:B------:R-:W-:Y:S01]  /*6290*/  IMAD.MOV.U32 R0, RZ, RZ, 0x80 ;  /* 0x00000080ff007424 */ /* 0x000fe200078e00ff */
[----:B-1----:R-:W-:Y:S02]  /*62a0*/  USHF.R.U32.HI UR4, URZ, 0x4, UR17 ;  /* 0x00000004ff047899 */ /* 0x002fe40008011611 */
[----:B------:R-:W-:Y:S02]  /*62b0*/  UIADD3 UR11, UPT, UPT, UR17, 0x248a8, URZ ;  /* 0x000248a8110b7890 */ /* 0x000fe4000fffe0ff */
[----:B------:R-:W-:Y:S01]  /*62c0*/  ULOP3.LUT UR4, UR4, 0x3fff, URZ, 0xc0, !UPT ;  /* 0x00003fff04047892 */ /* 0x000fe2000f8ec0ff */
[----:B------:R-:W-:Y:S01]  /*62d0*/  UMOV UR18, 0x0 ;  /* 0x0000000000127882 */ /* 0x000fe20000000000 */
[----:B------:R-:W-:Y:S01]  /*62e0*/  UMOV UR19, 0x8118010 ;  /* 0x0811801000137882 */ /* 0x000fe20000000000 */
[----:B------:R-:W-:Y:S01]  /*62f0*/  UMOV UR14, 0x0 ;  /* 0x00000000000e7882 */ /* 0x000fe20000000000 */
[----:B------:R-:W-:Y:S01]  /*6300*/  UMOV UR15, 0x8118010 ;  /* 0x08118010000f7882 */ /* 0x000fe20000000000 */
[----:B------:R-:W-:-:S02]  /*6310*/  UMOV UR5, 0x40004040 ;  /* 0x4000404000057882 */ /* 0x000fc40000000000 */
[----:B------:R-:W-:Y:S01]  /*6320*/  @P1 IMAD.U32 R13, RZ, RZ, UR4 ;  /* 0x00000004ff0d1e24 */ /* 0x000fe2000f8e00ff */
[----:B------:R-:W-:Y:S01]  /*6330*/  @P1 R2UR UR10, R0 ;  /* 0x00000000000a12ca */ /* 0x000fe200000e0000 */
[----:B------:R-:W-:Y:S01]  /*6340*/  @P1 IMAD.MOV.U32 R3, RZ, RZ, 0x40004040 ;  /* 0x40004040ff031424 */ /* 0x000fe200078e00ff */
[----:B------:R-:W-:Y:S01]  /*6350*/  UTCBAR [UR11], URZ ;  /* 0x000000ff0b0073e9 */ /* 0x000fe200080000ff */
[----:B------:R-:W-:Y:S01]  /*6360*/  @P1 IMAD.MOV.U32 R2, RZ, RZ, R13 ;  /* 0x000000ffff021224 */ /* 0x000fe200078e000d */
[----:B------:R-:W-:Y:S02]  /*6370*/  UIADD3 UR4, UPT, UPT, UR26, 0x80, URZ ;  /* 0x000000801a047890 */ /* 0x000fe4000fffe0ff */
[----:B------:R-:W-:Y:S02]  /*6380*/  @P1 R2UR.BROADCAST UR7, R3 ;  /* 0x00000000030712ca */ /* 0x000fe400008e0000 */
[----:B------:R-:W-:Y:S02]  /*6390*/  @P1 R2UR.BROADCAST UR6, R2 ;  /* 0x00000000020612ca */ /* 0x000fe400008e0000 */
[----:B------:R-:W-:-:S11]  /*63a0*/  ELECT P1, URZ, PT ;  /* 0x0000000000ff782f */ /* 0x000fd60003820000 */
[----:B------:R1:W-:Y:S02]  /*63b0*/  UTCHMMA gdesc[UR26], gdesc[UR6], tmem[UR10], tmem[UR18], idesc[UR19], !UPT ;  /* 0x00ff12061a0075ea */ /* 0x0003e4000f80000a */
[----:B------:R-:W-:Y:S01]  /*63c0*/  @P1 VIADD R2, R13, 0x80 ;  /* 0x000000800d021836 */ /* 0x000fe20000000000 */
[----:B------:R-:W-:Y:S01]  /*63d0*/  @P1 R2UR UR12, R0 ;  /* 0x00000000000c12ca */ /* 0x000fe200000e0000 */
[----:B------:R-:W-:-:S03]  /*63e0*/  @P1 IMAD.MOV.U32 R3, RZ, RZ, 0x40004040 ;  /* 0x40004040ff031424 */ /* 0x000fc600078e00ff */
[----:B------:R-:W-:Y:S02]  /*63f0*/  @P1 R2UR.BROADCAST UR8, R2 ;  /* 0x00000000020812ca */ /* 0x000fe400008e0000 */
[----:B------:R-:W-:Y:S02]  /*6400*/  @P1 R2UR.BROADCAST UR9, R3 ;  /* 0x00000000030912ca */ /* 0x000fe400008e0000 */
[----:B------:R-:W-:-:S11]  /*6410*/  ELECT P1, URZ, PT ;  /* 0x0000000000ff782f */ /* 0x000fd60003820000 */
[----:B------:R2:W-:Y:S02]  /*6420*/  UTCHMMA gdesc[UR4], gdesc[UR8], tmem[UR12], tmem[UR14], idesc[UR15], UPT ;  /* 0x00ff0e08040075ea */ /* 0x0005e4000b80000c */
[----:B------:R-:W-:Y:S01]  /*6430*/  @P1 VIADD R2, R13, 0x100 ;  /* 0x000001000d021836 */ /* 0x000fe20000000000 */
[----:B------:R-:W-:Y:S01]  /*6440*/  @P1 R2UR UR13, R0 ;  /* 0x00000000000d12ca */ /* 0x000fe200000e0000 */
[----:B------:R-:W-:Y:S01]  /*6450*/  @P1 IMAD.MOV.U32 R3, RZ, RZ, 0x40004040 ;  /* 0x40004040ff031424 */ /* 0x000fe200078e00ff */
[----:B-1----:R-:W-:Y:S02]  /*6460*/  UIADD3 UR6, UPT, UPT, UR26, 0x100, URZ ;  /* 0x000001001a067890 */ /* 0x002fe4000fffe0ff */
[----:B------:R-:W-:Y:S01]  /*6470*/  @P1 R2UR.BROADCAST UR10, R2 ;  /* 0x00000000020a12ca */ /* 0x000fe200008e0000 */
[----:B------:R-:W-:Y:S01]  /*6480*/  UMOV UR7, 0x40004040 ;  /* 0x4000404000077882 */ /* 0x000fe20000000000 */
[----:B------:R-:W-:Y:S02]  /*6490*/  @P1 R2UR.BROADCAST UR11, R3 ;  /* 0x00000000030b12ca */ /* 0x000fe400008e0000 */
[----:B------:R-:W-:-:S11]  /*64a0*/  ELECT P1, URZ, PT ;  /* 0x0000000000ff782f */ /* 0x000fd60003820000 */
[----:B------:R1:W-:Y:S02]  /*64b0*/  UTCHMMA gdesc[UR6], gdesc[UR10], tmem[UR13], tmem[UR18], idesc[UR19], UPT ;  /* 0x00ff120a060075ea */ /* 0x0003e4000b80000d */
[----:B------:R-:W-:Y:S02]  /*64c0*/  @P1 VIADD R2, R13, 0x180 ;  /* 0x000001800d021836 */ /* 0x000fe40000000000 */
[----:B------:R-:W-:Y:S01]  /*64d0*/  @P1 IMAD.MOV.U32 R3, RZ, RZ, 0x40004040 ;  /* 0x40004040ff031424 */ /* 0x000fe200078e00ff */
[----:B--2---:R-:W-:Y:S01]  /*64e0*/  @P1 R2UR UR12, R0 ;  /* 0x00000000000c12ca */ /* 0x004fe200000e0000 */
[----:B------:R-:W-:Y:S01]  /*64f0*/  UIADD3 UR4, UPT, UPT, UR26, 0x180, URZ ;  /* 0x000001801a047890 */ /* 0x000fe2000fffe0ff */
[----:B------:R-:W-:Y:S02]  /*6500*/  @P1 R2UR.BROADCAST UR8, R2 ;  /* 0x00000000020812ca */ /* 0x000fe400008e0000 */
[----:B------:R-:W-:Y:S02]  /*6510*/  @P1 R2UR.BROADCAST UR9, R3 ;  /* 0x00000000030912ca */ /* 0x000fe400008e0000 */
[----:B------:R-:W-:-:S11]  /*6520*/  ELECT P1, URZ, PT ;  /* 0x0000000000ff782f */ /* 0x000fd60003820000 */
[----:B------:R2:W-:Y:S02]  /*6530*/  UTCHMMA gdesc[UR4], gdesc[UR8], tmem[UR12], tmem[UR14], idesc[UR15], UPT ;  /* 0x00ff0e08040075ea */ /* 0x0005e4000b80000c */
[----:B------:R-:W-:Y:S02]  /*6540*/  @P1 VIADD R2, R13, 0x200 ;  /* 0x000002000d021836 */ /* 0x000fe40000000000 */
[----:B------:R-:W-:Y:S01]  /*6550*/  @P1 IMAD.MOV.U32 R3, RZ, RZ, 0x40004040 ;  /* 0x40004040ff031424 */ /* 0x000fe200078e00ff */
[----:B-1----:R-:W-:Y:S01]  /*6560*/  @P1 R2UR UR13, R0 ;  /* 0x00000000000d12ca */ /* 0x002fe200000e0000 */
[----:B------:R-:W-:Y:S01]  /*6570*/  UIADD3 UR6, UPT, UPT, UR26, 0x200, URZ ;  /* 0x000002001a067890 */ /* 0x000fe2000fffe0ff */
[----:B------:R-:W-:Y:S02]  /*6580*/  @P1 R2UR.BROADCAST UR10, R2 ;  /* 0x00000000020a12ca */ /* 0x000fe400008e0000 */
        /* <DEDUP_REMOVED lines=11> */
[C---:B------:R-:W-:Y:S02]  /*6640*/  @P1 VIADD R2, R13.reuse, 0x300 ;  /* 0x000003000d021836 */ /* 0x040fe40000000000 */
[----:B------:R-:W-:Y:S01]  /*6650*/  @P1 IMAD.MOV.U32 R3, RZ, RZ, 0x40004040 ;  /* 0x40004040ff031424 */ /* 0x000fe200078e00ff */
[----:B-1----:R-:W-:Y:S01]  /*6660*/  @P1 R2UR UR13, R0 ;  /* 0x00000000000d12ca */ /* 0x002fe200000e0000 */
[----:B------:R-:W-:Y:S01]  /*6670*/  UIADD3 UR6, UPT, UPT, UR26, 0x300, URZ ;  /* 0x000003001a067890 */ /* 0x000fe2000fffe0ff */
[----:B------:R-:W-:Y:S01]  /*6680*/  @P1 R2UR.BROADCAST UR10, R2 ;  /* 0x00000000020a12ca */ /* 0x000fe200008e0000 */
[----:B------:R-:W-:Y:S01]  /*6690*/  VIADD R2, R13, 0x380 ;  /* 0x000003800d027836 */ /* 0x000fe20000000000 */
[----:B------:R-:W-:Y:S02]  /*66a0*/  @P1 R2UR.BROADCAST UR11, R3 ;  /* 0x00000000030b12ca */ /* 0x000fe400008e0000 */
[----:B------:R-:W-:-:S11]  /*66b0*/  ELECT P1, URZ, PT ;  /* 0x0000000000ff782f */ /* 0x000fd60003820000 */
[----:B------:R1:W-:Y:S02]  /*66c0*/  UTCHMMA gdesc[UR6], gdesc[UR10], tmem[UR13], tmem[UR18], idesc[UR19], UPT ;  /* 0x00ff120a060075ea */ /* 0x0003e4000b80000d */
[----:B------:R-:W-:Y:S01]  /*66d0*/  @P1 IMAD.MOV.U32 R3, RZ, RZ, 0x40004040 ;  /* 0x40004040ff031424 */ /* 0x000fe200078e00ff */
[----:B--2---:R-:W-:Y:S01]  /*66e0*/  @P1 R2UR UR12, R0 ;  /* 0x00000000000c12ca */ /* 0x004fe200000e0000 */
[----:B------:R-:W-:Y:S01]  /*66f0*/  UIADD3 UR4, UPT, UPT, UR26, 0x380, URZ ;  /* 0x000003801a047890 */ /* 0x000fe2000fffe0ff */
[----:B------:R-:W-:Y:S02]  /*6700*/  @P1 R2UR.BROADCAST UR8, R2 ;  /* 0x00000000020812ca */ /* 0x000fe400008e0000 */
[----:B------:R-:W-:-:S13]  /*6710*/  @P1 R2UR.BROADCAST UR9, R3 ;  /* 0x00000000030912ca */ /* 0x000fda00008e0000 */
[----:B------:R1:W-:Y:S01]  /*6720*/  UTCHMMA gdesc[UR4], gdesc[UR8], tmem[UR12], tmem[UR14], idesc[UR15], UPT ;  /* 0x00ff0e08040075ea */ /* 0x0003e2000b80000c */
[----:B------:R-:W-:Y:S05]  /*6730*/  @!P0 BRA `(.L_x_141) ;  /* 0x0000000000048947 */ /* 0x000fea0003800000 */
[----:B-1----:R-:W-:Y:S05]  /*6740*/  BPT.TRAP 0x1 ;  /* 0x000000040000795c */ /* 0x002fea0000300000 */
.L_x_141:
[----:B-1----:R-:W-:Y:S01]  /*6750*/  UIADD3 UR4, UPT, UPT, UR17, 0x24870, URZ ;  /* 0x0002487011047890 */ /* 0x002fe2000fffe0ff */
[----:B------:R-:W-:Y:S08]  /*6760*/  BSSY.RECONVERGENT B0, `(.L_x_142) ;  /* 0x0000004000007945 */ /* 0x000ff00003800200 */
[----:B------:R1:W-:Y:S01]  /*6770*/  UTCBAR [UR4], URZ ;  /* 0x000000ff040073e9 */ /* 0x0003e200080000ff */
[----:B------:R-:W-:Y:S05]  /*6780*/  @!P3 BRA `(.L_x_143) ;  /* 0x000000000004b947 */ /* 0x000fea0003800000 */
[----:B-1----:R-:W-:Y:S05]  /*6790*/  BPT.TRAP 0x1 ;  /* 0x000000040000795c */ /* 0x002fea0000300000 */
.L_x_143:
[----:B-1----:R-:W-:Y:S05]  /*67a0*/  BSYNC.RECONVERGENT B0 ;  /* 0x0000000000007941 */ /* 0x002fea0003800200 */
.L_x_142:
[----:B------:R-:W-:-:S04]  /*67b0*/  ULEA UR4, UR25, UR17, 0x3 ;  /* 0x0000001119047291 */ /* 0x000fc8000f8e18ff */
[----:B------:R-:W-:-:S09]  /*67c0*/  UIADD3 UR4, UPT, UPT, UR4, 0x24810, URZ ;  /* 0x0002481004047890 */ /* 0x000fd2000fffe0ff */
[----:B------:R1:W-:Y:S01]  /*67d0*/  UTCBAR [UR4], URZ ;  /* 0x000000ff040073e9 */ /* 0x0003e200080000ff */
[----:B------:R-:W-:Y:S05]  /*67e0*/  @!P0 BRA `(.L_x_144) ;  /* 0x0000000000048947 */ /* 0x000fea0003800000 */
[----:B-1----:R-:W-:Y:S05]  /*67f0*/  BPT.TRAP 0x1 ;  /* 0x000000040000795c */ /* 0x002fea0000300000 */
.L_x_144:
[----:B------:R-:W-:-:S13]  /*6800*/  ELECT P0, URZ, PT ;  /* 0x0000000000ff782f */ /* 0x000fda0003800000 */
[----:B-1----:R-:W-:Y:S05]  /*6810*/  @!P0 EXIT ;  /* 0x000000000000894d */ /* 0x002fea0003800000 */
[----:B------:R-:W-:-:S09]  /*6820*/  UIADD3 UR4, UPT, UPT, UR17, 0x24898, URZ ;  /* 0x0002489811047890 */ /* 0x000fd2000fffe0ff */
[----:B------:R1:W-:Y:S01]  /*6830*/  UTCBAR [UR4], URZ ;  /* 0x000000ff040073e9 */ /* 0x0003e200080000ff */
[----:B------:R-:W-:Y:S01]  /*6840*/  NOP ;  /* 0x0000000000007918 */ /* 0x000fe20000000000 */
[----:B-1----:R-:W-:Y:S05]  /*6850*/  EXIT ;  /* 0x000000000000794d */ /* 0x002fea0003800000 */
.L_x_48:
[----:B------:R-:W-:-:S05]  /*6860*/  IMAD.MOV.U32 R4, RZ, RZ, -0x3 ;  /* 0xfffffffdff047424 */ /* 0x000fca00078e00ff */
[----:B------:R-:W-:-:S05]  /*6870*/  VIADDMNMX.U32 R4, R3, R4, 0x2, PT ;  /* 0x0000000203047446 */ /* 0x000fca0003800004 */
[----:B------:R-:W-:-:S06]  /*6880*/  IMAD.SHL.U32 R4, R4, 0x4, RZ ;  /* 0x0000000404047824 */ /* 0x000fcc00078e00ff */
[----:B------:R-:W1:Y:S02]  /*6890*/  LDC R4, c[0x2][R4+0xc] ;  /* 0x0080030004047b82 */ /* 0x000e640000000800 */
[----:B-1----:R-:W-:-:S04]  /*68a0*/  SHF.R.S32.HI R5, RZ, 0x1f, R4 ;  /* 0x0000001fff057819 */ /* 0x002fc80000011404 */
.L_x_300:
[----:B------:R-:W-:Y:S05]  /*68b0*/  BRX R4 -0x68c0                                                                                                                                                                                                                                 (*"BRANCH_TARGETS .L_x_160,.L_x_145,.L_x_299"*) ;  /* 0xffffff9404d07949 */ /* 0x000fea000383ffff */
.L_x_145:
[----:B------:R-:W-:-:S08]  /*68c0*/  NOP ;  /* 0x0000000000007918 */ /* 0x000fd00000000000 */
[----:B------:R-:W1:Y:S02]  /*68d0*/  USETMAXREG.TRY_ALLOC.CTAPOOL UP0, 0x98 ;  /* 0x00000098000079c8 */ /* 0x000e640008000600 */
[----:B-1----:R-:W-:Y:S05]  /*68e0*/  BRA.U !UP0, `(.L_x_145) ;  /* 0xfffffffd08f47547 */ /* 0x002fea000b83ffff */
[C---:B------:R-:W-:Y:S01]  /*68f0*/  IMAD.U32 R4, R2.reuse, 0x10000, RZ ;  /* 0x0001000002047824 */ /* 0x040fe200078e00ff */
[C---:B------:R-:W-:Y:S01]  /*6900*/  LOP3.LUT R68, R2.reuse, 0x7f, RZ, 0xc0, !PT ;  /* 0x0000007f02447812 */ /* 0x040fe200078ec0ff */
[----:B------:R-:W-:Y:S01]  /*6910*/  IMAD.SHL.U32 R70, R2, 0x20, RZ ;  /* 0x0000002002467824 */ /* 0x000fe200078e00ff */
[----:B------:R-:W1:Y:S01]  /*6920*/  LDCU.64 UR10, c[0x0][0x348] ;  /* 0x00006900ff0a77ac */ /* 0x000e620008000a00 */
[----:B------:R-:W-:Y:S01]  /*6930*/  IMAD.MOV.U32 R79, RZ, RZ, RZ ;  /* 0x000000ffff4f7224 */ /* 0x000fe200078e00ff */
[----:B------:R-:W-:Y:S02]  /*6940*/  LOP3.LUT R4, R4, 0xe00000, RZ, 0xc0, !PT ;  /* 0x00e0000004047812 */ /* 0x000fe400078ec0ff */
[----:B------:R-:W-:Y:S01]  /*6950*/  LOP3.LUT R70, R70, 0x1fe0, RZ, 0xc0, !PT ;  /* 0x00001fe046467812 */ /* 0x000fe200078ec0ff */
[----:B------:R-:W-:Y:S01]  /*6960*/  UMOV UR8, URZ ;  /* 0x000000ff00087c82 */ /* 0x000fe20008000000 */
[C---:B------:R-:W-:Y:S01]  /*6970*/  LOP3.LUT R69, R4.reuse, 0x80, RZ, 0xfc, !PT ;  /* 0x0000008004457812 */ /* 0x040fe200078efcff */
[----:B------:R-:W-:Y:S01]  /*6980*/  UMOV UR7, URZ ;  /* 0x000000ff00077c82 */ /* 0x000fe20008000000 */
[----:B------:R-:W-:Y:S01]  /*6990*/  LOP3.LUT R2, R4, 0xa0, RZ, 0xfc, !PT ;  /* 0x000000a004027812 */ /* 0x000fe200078efcff */
[----:B------:R-:W-:Y:S01]  /*69a0*/  UMOV UR19, URZ ;  /* 0x000000ff00137c82 */ /* 0x000fe20008000000 */
.L_x_159:
[----:B------:R-:W-:-:S13]  /*69b0*/  ISETP.NE.AND P0, PT, R3, 0x4, PT ;  /* 0x000000040300780c */ /* 0x000fda0003f05270 */
[----:B--2---:R-:W-:Y:S05]  /*69c0*/  @!P0 BRA `(.L_x_146) ;  /* 0x0000000000048947 */ /* 0x004fea0003800000 */
[----:B-1----:R-:W-:Y:S05]  /*69d0*/  BPT.TRAP 0x1 ;  /* 0x000000040000795c */ /* 0x002fea0000300000 */
.L_x_146:
[----:B------:R-:W2:Y:S01]  /*69e0*/  S2UR UR9, SR_CgaCtaId ;  /* 0x00000000000979c3 */ /* 0x000ea20000008800 */
[----:B------:R-:W-:Y:S01]  /*69f0*/  UMOV UR6, 0x400 ;  /* 0x0000040000067882 */ /* 0x000fe20000000000 */
[----:B------:R-:W-:Y:S01]  /*6a00*/  SHF.L.U32 R5, R79, 0x1f, RZ ;  /* 0x0000001f4f057819 */ /* 0x000fe200000006ff */
[----:B--2---:R-:W-:-:S09]  /*6a10*/  ULEA UR6, UR9, UR6, 0x18 ;  /* 0x0000000609067291 */ /* 0x004fd2000f8ec0ff */
[----:B------:R-:W2:Y:S02]  /*6a20*/  SYNCS.PHASECHK.TRANS64.TRYWAIT P1, [UR6+0x24870], R5 ;  /* 0x02487005ff0075a7 */ /* 0x000ea40008021106 */
[----:B--2---:R-:W-:Y:S05]  /*6a30*/  @!P1 BRA `(.L_x_147) ;  /* 0x0000007800489947 */ /* 0x004fea0003800000 */
.L_x_285:
[----:B------:R-:W-:Y:S02]  /*6a40*/  R2UR UR5, R69 ;  /* 0x00000000450572ca */ /* 0x000fe400000e0000 */
[----:B------:R-:W-:-:S11]  /*6a50*/  R2UR UR4, R2 ;  /* 0x00000000020472ca */ /* 0x000fd600000e0000 */
[----:B------:R-:W3:Y:S02]  /*6a60*/  LDTM.x32 R36, tmem[UR5] ;  /* 0x00000005002479ee */ /* 0x000ee400082c0000 */
[----:B--2---:R-:W2:Y:S01]  /*6a70*/  LDTM.x32 R4, tmem[UR4] ;  /* 0x00000004000479ee */ /* 0x004ea200082c0000 */
[----:B------:R-:W-:Y:S01]  /*6a80*/  NOP ;  /* 0x0000000000007918 */ /* 0x000fe20000000000 */
[----:B------:R-:W-:Y:S05]  /*6a90*/  @!P0 BRA `(.L_x_148) ;  /* 0x0000000000088947 */ /* 0x000fea0003800000 */
[----:B-1----:R-:W-:Y:S05]  /*6aa0*/  BPT.TRAP 0x1 ;  /* 0x000000040000795c */ /* 0x002fea0000300000 */
[----:B------:R-:W-:Y:S05]  /*6ab0*/  BPT.TRAP 0x1 ;  /* 0x000000040000795c */ /* 0x000fea0000300000 */
.L_x_148:
[----:B------:R-:W-:Y:S01]  /*6ac0*/  ISETP.NE.AND P0, PT, RZ, UR7, PT ;  /* 0x00000007ff007c0c */ /* 0x000fe2000bf05270 */
[----:B------:R-:W-:Y:S01]  /*6ad0*/  UIADD3 UR4, UPT, UPT, UR6, 0x24878, URZ ;  /* 0x0002487806047890 */ /* 0x000fe2000fffe0ff */
[----:B------:R-:W-:Y:S02]  /*6ae0*/  BSSY.RECONVERGENT B0, `(.L_x_149) ;  /* 0x0000006000007945 */ /* 0x000fe40003800200 */
[----:B------:R-:W-:Y:S01]  /*6af0*/  ISETP.EQ.AND P0, PT, R68, RZ, P0 ;  /* 0x000000ff4400720c */ /* 0x000fe20000702270 */
[----:B------:R-:W-:-:S09]  /*6b00*/  UPRMT UR4, UR9, 0x654, UR4 ;  /* 0x0000065409047896 */ /* 0x000fd20008000004 */
[----:B--2---:R-:W-:Y:S03]  /*6b10*/  SYNCS.ARRIVE.TRANS64.RED.A1T0 RZ, [UR4], RZ ;  /* 0x000000ffffff79a7 */ /* 0x004fe60008100404 */
[----:B------:R-:W-:Y:S05]  /*6b20*/  @!P0 BRA `(.L_x_150) ;  /* 0x0000000000048947 */ /* 0x000fea0003800000 */
[----:B------:R-:W-:-:S04]  /*6b30*/  DEPBAR.LE SB0, 0x1 ;  /* 0x000080400000791a */ /* 0x000fc80000000000 */
.L_x_150:
[----:B-1----:R-:W-:Y:S05]  /*6b40*/  BSYNC.RECONVERGENT B0 ;  /* 0x0000000000007941 */ /* 0x002fea0003800200 */
.L_x_149:
[----:B------:R-:W1:Y:S08]  /*6b50*/  S2UR UR9, SR_SWINHI ;  /* 0x00000000000979c3 */ /* 0x000e700000002f00 */
[----:B------:R-:W-:Y:S01]  /*6b60*/  BAR.SYNC.DEFER_BLOCKING 0x2, 0x80 ;  /* 0x0082000000007b1d */ /* 0x000fe20000010000 */
[----:B------:R-:W-:Y:S01]  /*6b70*/  ISETP.NE.AND P6, PT, R68, RZ, PT ;  /* 0x000000ff4400720c */ /* 0x000fe20003fc5270 */
[----:B------:R-:W-:-:S04]  /*6b80*/  USHF.L.U32 UR18, UR8, 0x7, URZ ;  /* 0x0000000708127899 */ /* 0x000fc800080006ff */
[----:B------:R-:W-:Y:S01]  /*6b90*/  BSSY.RECONVERGENT B0, `(.L_x_151) ;  /* 0x0000043000007945 */ /* 0x000fe20003800200 */
[----:B------:R-:W-:Y:S01]  /*6ba0*/  UMOV UR4, UR6 ;  /* 0x0000000600047c82 */ /* 0x000fe20008000000 */
[----:B-1----:R-:W-:Y:S01]  /*6bb0*/  UMOV UR5, UR9 ;  /* 0x0000000900057c82 */ /* 0x002fe20008000000 */
[----:B------:R-:W-:Y:S02]  /*6bc0*/  IMAD.U32 R80, RZ, RZ, UR4 ;  /* 0x00000004ff507e24 */ /* 0x000fe4000f8e00ff */
[----:B------:R-:W-:Y:S02]  /*6bd0*/  IMAD.U32 R81, RZ, RZ, UR5 ;  /* 0x00000005ff517e24 */ /* 0x000fe4000f8e00ff */
[----:B------:R-:W-:-:S03]  /*6be0*/  IMAD.WIDE.U32 R80, R70, 0x4, R80 ;  /* 0x0000000446507825 */ /* 0x000fc600078e0050 */
[C---:B------:R-:W-:Y:S02]  /*6bf0*/  IADD3 R71, P4, PT, R80.reuse, 0x1c000, RZ ;  /* 0x0001c00050477810 */ /* 0x040fe40007f9e0ff */
[C---:B------:R-:W-:Y:S02]  /*6c00*/  IADD3 R73, P3, PT, R80.reuse, 0x1c010, RZ ;  /* 0x0001c01050497810 */ /* 0x040fe40007f7e0ff */
[C---:B------:R-:W-:Y:S01]  /*6c10*/  IADD3 R75, P2, PT, R80.reuse, 0x1c020, RZ ;  /* 0x0001c020504b7810 */ /* 0x040fe20007f5e0ff */
[--C-:B------:R-:W-:Y:S01]  /*6c20*/  IMAD.X R89, RZ, RZ, R81.reuse, P4 ;  /* 0x000000ffff597224 */ /* 0x100fe200020e0651 */
[----:B------:R-:W-:Y:S01]  /*6c30*/  IADD3 R77, P1, PT, R80, 0x1c030, RZ ;  /* 0x0001c030504d7810 */ /* 0x000fe20007f3e0ff */
[--C-:B------:R-:W-:Y:S02]  /*6c40*/  IMAD.X R87, RZ, RZ, R81.reuse, P3 ;  /* 0x000000ffff577224 */ /* 0x100fe400018e0651 */
[----:B------:R-:W-:Y:S01]  /*6c50*/  IMAD.X R85, RZ, RZ, R81, P2 ;  /* 0x000000ffff557224 */ /* 0x000fe200010e0651 */
[----:B------:R-:W-:Y:S01]  /*6c60*/  SHF.R.U64 R72, R71, 0x3, R89 ;  /* 0x0000000347487819 */ /* 0x000fe20000001259 */
[----:B------:R-:W-:Y:S01]  /*6c70*/  IMAD.X R83, RZ, RZ, R81, P1 ;  /* 0x000000ffff537224 */ /* 0x000fe200008e0651 */
[----:B------:R-:W-:-:S02]  /*6c80*/  SHF.R.U64 R74, R73, 0x3, R87 ;  /* 0x00000003494a7819 */ /* 0x000fc40000001257 */
[----:B------:R-:W-:Y:S02]  /*6c90*/  SHF.R.U64 R76, R75, 0x3, R85 ;  /* 0x000000034b4c7819 */ /* 0x000fe40000001255 */
[----:B------:R-:W-:Y:S02]  /*6ca0*/  SHF.R.U64 R78, R77, 0x3, R83 ;  /* 0x000000034d4e7819 */ /* 0x000fe40000001253 */
[----:B------:R-:W-:Y:S02]  /*6cb0*/  LOP3.LUT R88, R71, 0x70, R72, 0x78, !PT ;  /* 0x0000007047587812 */ /* 0x000fe400078e7848 */
[----:B------:R-:W-:Y:S02]  /*6cc0*/  LOP3.LUT R86, R73, 0x70, R74, 0x78, !PT ;  /* 0x0000007049567812 */ /* 0x000fe400078e784a */
[----:B------:R-:W-:Y:S01]  /*6cd0*/  IADD3 R71, P4, PT, R80, 0x1c040, RZ ;  /* 0x0001c04050477810 */ /* 0x000fe20007f9e0ff */
[----:B---3--:R1:W-:Y:S01]  /*6ce0*/  ST.E.128 desc[UR22][R88.64], R36 ;  /* 0x0000002458007985 */ /* 0x0083e2000c101d16 */
[----:B------:R-:W-:-:S02]  /*6cf0*/  LOP3.LUT R84, R75, 0x70, R76, 0x78, !PT ;  /* 0x000000704b547812 */ /* 0x000fc400078e784c */
[C---:B------:R-:W-:Y:S01]  /*6d00*/  IADD3 R73, P3, PT, R80.reuse, 0x1c050, RZ ;  /* 0x0001c05050497810 */ /* 0x040fe20007f7e0ff */
[--C-:B------:R-:W-:Y:S01]  /*6d10*/  IMAD.X R97, RZ, RZ, R81.reuse, P4 ;  /* 0x000000ffff617224 */ /* 0x100fe200020e0651 */
[----:B------:R-:W-:Y:S01]  /*6d20*/  LOP3.LUT R82, R77, 0x70, R78, 0x78, !PT ;  /* 0x000000704d527812 */ /* 0x000fe200078e784e */
[----:B------:R1:W-:Y:S01]  /*6d30*/  ST.E.128 desc[UR22][R86.64], R40 ;  /* 0x0000002856007985 */ /* 0x0003e2000c101d16 */
[C---:B------:R-:W-:Y:S01]  /*6d40*/  IADD3 R75, P2, PT, R80.reuse, 0x1c060, RZ ;  /* 0x0001c060504b7810 */ /* 0x040fe20007f5e0ff */
[----:B------:R-:W-:Y:S01]  /*6d50*/  IMAD.X R95, RZ, RZ, R81, P3 ;  /* 0x000000ffff5f7224 */ /* 0x000fe200018e0651 */
[----:B------:R-:W-:Y:S01]  /*6d60*/  IADD3 R77, P1, PT, R80, 0x1c070, RZ ;  /* 0x0001c070504d7810 */ /* 0x000fe20007f3e0ff */
[----:B------:R1:W-:Y:S01]  /*6d70*/  ST.E.128 desc[UR22][R84.64], R44 ;  /* 0x0000002c54007985 */ /* 0x0003e2000c101d16 */
[----:B------:R-:W-:Y:S01]  /*6d80*/  SHF.R.U64 R72, R71, 0x3, R97 ;  /* 0x0000000347487819 */ /* 0x000fe20000001261 */
[----:B------:R-:W-:Y:S01]  /*6d90*/  IMAD.X R93, RZ, RZ, R81, P2 ;  /* 0x000000ffff5d7224 */ /* 0x000fe200010e0651 */
[----:B------:R-:W-:Y:S01]  /*6da0*/  SHF.R.U64 R74, R73, 0x3, R95 ;  /* 0x00000003494a7819 */ /* 0x000fe2000000125f */
[----:B------:R-:W-:Y:S01]  /*6db0*/  IMAD.X R91, RZ, RZ, R81, P1 ;  /* 0x000000ffff5b7224 */ /* 0x000fe200008e0651 */
[----:B------:R-:W-:Y:S01]  /*6dc0*/  LOP3.LUT R96, R71, 0x70, R72, 0x78, !PT ;  /* 0x0000007047607812 */ /* 0x000fe200078e7848 */
[----:B------:R1:W-:Y:S01]  /*6dd0*/  ST.E.128 desc[UR22][R82.64], R48 ;  /* 0x0000003052007985 */ /* 0x0003e2000c101d16 */
[----:B------:R-:W-:-:S02]  /*6de0*/  SHF.R.U64 R76, R75, 0x3, R93 ;  /* 0x000000034b4c7819 */ /* 0x000fc4000000125d */
[----:B------:R-:W-:Y:S01]  /*6df0*/  SHF.R.U64 R78, R77, 0x3, R91 ;  /* 0x000000034d4e7819 */ /* 0x000fe2000000125b */
[----:B------:R1:W-:Y:S01]  /*6e00*/  ST.E.128 desc[UR22][R96.64], R52 ;  /* 0x0000003460007985 */ /* 0x0003e2000c101d16 */
[----:B------:R-:W-:Y:S02]  /*6e10*/  LOP3.LUT R94, R73, 0x70, R74, 0x78, !PT ;  /* 0x00000070495e7812 */ /* 0x000fe400078e784a */
[----:B------:R-:W-:Y:S02]  /*6e20*/  LOP3.LUT R92, R75, 0x70, R76, 0x78, !PT ;  /* 0x000000704b5c7812 */ /* 0x000fe400078e784c */
[----:B------:R-:W-:Y:S01]  /*6e30*/  LOP3.LUT R90, R77, 0x70, R78, 0x78, !PT ;  /* 0x000000704d5a7812 */ /* 0x000fe200078e784e */
[----:B------:R1:W-:Y:S04]  /*6e40*/  ST.E.128 desc[UR22][R94.64], R56 ;  /* 0x000000385e007985 */ /* 0x0003e8000c101d16 */
[----:B------:R1:W-:Y:S04]  /*6e50*/  ST.E.128 desc[UR22][R92.64], R60 ;  /* 0x0000003c5c007985 */ /* 0x0003e8000c101d16 */
[----:B------:R1:W-:Y:S01]  /*6e60*/  ST.E.128 desc[UR22][R90.64], R64 ;  /* 0x000000405a007985 */ /* 0x0003e2000c101d16 */
[----:B------:R-:W-:Y:S01]  /*6e70*/  @!PT LDS RZ, [RZ] ;  /* 0x00000000fffff984 */ /* 0x000fe20000000800 */
[----:B------:R-:W-:Y:S01]  /*6e80*/  @!PT LDS RZ, [RZ] ;  /* 0x00000000fffff984 */ /* 0x000fe20000000800 */
[----:B------:R-:W-:Y:S01]  /*6e90*/  @!PT LDS RZ, [RZ] ;  /* 0x00000000fffff984 */ /* 0x000fe20000000800 */
[----:B------:R-:W-:Y:S01]  /*6ea0*/  @!PT LDS RZ, [RZ] ;  /* 0x00000000fffff984 */ /* 0x000fe20000000800 */
[----:B------:R2:W-:Y:S06]  /*6eb0*/  MEMBAR.ALL.CTA ;  /* 0x0000000000007992 */ /* 0x0005ec0000008000 */
[----:B--2---:R-:W2:Y:S02]  /*6ec0*/  FENCE.VIEW.ASYNC.S ;  /* 0x00000000000073c6 */ /* 0x004ea40000000000 */
[----:B--2---:R-:W-:Y:S06]  /*6ed0*/  BAR.SYNC.DEFER_BLOCKING 0x2, 0x80 ;  /* 0x0082000000007b1d */ /* 0x004fec0000010000 */
[----:B------:R-:W-:Y:S05]  /*6ee0*/  @P6 BRA `(.L_x_152) ;  /* 0x0000000000346947 */ /* 0x000fea0003800000 */
[----:B------:R-:W-:Y:S01]  /*6ef0*/  UIADD3 UR4, UP0, UPT, UR10, 0x500, URZ ;  /* 0x000005000a047890 */ /* 0x000fe2000ff1e0ff */
[----:B------:R-:W-:Y:S01]  /*6f00*/  PLOP3.LUT P1, PT, PT, PT, PT, 0x80, 0x8 ;  /* 0x000000000008781c */ /* 0x000fe20003f2f070 */
[----:B------:R-:W-:Y:S02]  /*6f10*/  UIADD3 UR16, UPT, UPT, UR6, 0x1c000, URZ ;  /* 0x0001c00006107890 */ /* 0x000fe4000fffe0ff */
[----:B------:R-:W-:Y:S01]  /*6f20*/  UIADD3.X UR5, UPT, UPT, URZ, UR11, URZ, UP0, !UPT ;  /* 0x0000000bff057290 */ /* 0x000fe200087fe4ff */
[----:B------:R-:W-:-:S11]  /*6f30*/  UMOV UR17, URZ ;  /* 0x000000ff00117c82 */ /* 0x000fd60008000000 */
.L_x_153:
[----:B------:R-:W-:Y:S01]  /*6f40*/  @P1 ELECT P2, URZ, PT ;  /* 0x0000000000ff182f */ /* 0x000fe20003840000 */
[----:B------:R-:W-:Y:S01]  /*6f50*/  UMOV UR20, UR13 ;  /* 0x0000000d00147c82 */ /* 0x000fe20008000000 */
[----:B------:R-:W-:Y:S02]  /*6f60*/  UMOV UR21, UR14 ;  /* 0x0000000e00157c82 */ /* 0x000fe40008000000 */
[----:B------:R2:W-:Y:S09]  /*6f70*/  UTMAREDG.5D.ADD [UR16], [UR4] ;  /* 0x00000010040073b6 */ /* 0x0005f20008020000 */
[----:B------:R-:W-:-:S02]  /*6f80*/  @P2 PLOP3.LUT P1, PT, P2, PT, PT, 0x8, 0x80 ;  /* 0x000000000080281c */ /* 0x000fc4000172e170 */
[----:B------:R-:W-:-:S11]  /*6f90*/  PLOP3.LUT P2, PT, PT, PT, PT, 0x8, 0x80 ;  /* 0x000000000080781c */ /* 0x000fd60003f4e170 */
[----:B--2---:R-:W-:Y:S05]  /*6fa0*/  @P1 BRA.U.ANY `(.L_x_153) ;  /* 0xfffffffd00e41947 */ /* 0x004fea000393ffff */
[----:B------:R0:W-:Y:S02]  /*6fb0*/  UTMACMDFLUSH ;  /* 0x00000000000079b7 */ /* 0x0001e40000000000 */
.L_x_152:
[----:B------:R-:W-:Y:S05]  /*6fc0*/  BSYNC.RECONVERGENT B0 ;  /* 0x0000000000007941 */ /* 0x000fea0003800200 */
.L_x_151:
[C---:B-1----:R-:W-:Y:S01]  /*6fd0*/  IADD3 R36, P3, PT, R80.reuse, 0x20000, RZ ;  /* 0x0002000050247810 */ /* 0x042fe20007f7e0ff */
[----:B------:R-:W-:Y:S01]  /*6fe0*/  BSSY.RECONVERGENT B0, `(.L_x_154) ;  /* 0x0000022000007945 */ /* 0x000fe20003800200 */
[C---:B------:R-:W-:Y:S02]  /*6ff0*/  IADD3 R37, P2, PT, R80.reuse, 0x20010, RZ ;  /* 0x0002001050257810 */ /* 0x040fe40007f5e0ff */
[C---:B------:R-:W-:Y:S01]  /*7000*/  IADD3 R38, P1, PT, R80.reuse, 0x20020, RZ ;  /* 0x0002002050267810 */ /* 0x040fe20007f3e0ff */
[--C-:B------:R-:W-:Y:S01]  /*7010*/  IMAD.X R59, RZ, RZ, R81.reuse, P3 ;  /* 0x000000ffff3b7224 */ /* 0x100fe200018e0651 */
        /* <DEDUP_REMOVED lines=8> */
[----:B------:R-:W-:Y:S01]  /*70a0*/  IADD3 R43, P1, PT, R80, 0x20070, RZ ;  /* 0x00020070502b7810 */ /* 0x000fe20007f3e0ff */
[----:B------:R-:W-:Y:S01]  /*70b0*/  IMAD.X R49, RZ, RZ, R81, P3 ;  /* 0x000000ffff317224 */ /* 0x000fe200018e0651 */
[----:B------:R-:W-:Y:S01]  /*70c0*/  SHF.R.U64 R44, R36, 0x3, R59 ;  /* 0x00000003242c7819 */ /* 0x000fe2000000123b */
[----:B------:R-:W-:Y:S01]  /*70d0*/  IMAD.X R45, RZ, RZ, R81, P2 ;  /* 0x000000ffff2d7224 */ /* 0x000fe200010e0651 */
[----:B------:R-:W-:Y:S01]  /*70e0*/  SHF.R.U64 R46, R37, 0x3, R57 ;  /* 0x00000003252e7819 */ /* 0x000fe20000001239 */
[----:B------:R-:W-:Y:S01]  /*70f0*/  IMAD.X R81, RZ, RZ, R81, P1 ;  /* 0x000000ffff517224 */ /* 0x000fe200008e0651 */
[----:B------:R-:W-:-:S02]  /*7100*/  SHF.R.U64 R47, R38, 0x3, R55 ;  /* 0x00000003262f7819 */ /* 0x000fc40000001237 */
[----:B------:R-:W-:Y:S02]  /*7110*/  SHF.R.U64 R48, R39, 0x3, R53 ;  /* 0x0000000327307819 */ /* 0x000fe40000001235 */
[----:B------:R-:W-:Y:S02]  /*7120*/  LOP3.LUT R58, R36, 0x70, R44, 0x78, !PT ;  /* 0x00000070243a7812 */ /* 0x000fe400078e782c */
[----:B------:R-:W-:Y:S02]  /*7130*/  LOP3.LUT R56, R37, 0x70, R46, 0x78, !PT ;  /* 0x0000007025387812 */ /* 0x000fe400078e782e */
[----:B------:R-:W-:Y:S02]  /*7140*/  LOP3.LUT R54, R38, 0x70, R47, 0x78, !PT ;  /* 0x0000007026367812 */ /* 0x000fe400078e782f */
[----:B------:R-:W-:Y:S02]  /*7150*/  LOP3.LUT R52, R39, 0x70, R48, 0x78, !PT ;  /* 0x0000007027347812 */ /* 0x000fe400078e7830 */
[----:B------:R-:W-:-:S02]  /*7160*/  SHF.R.U64 R36, R40, 0x3, R51 ;  /* 0x0000000328247819 */ /* 0x000fc40000001233 */
[----:B------:R-:W-:Y:S02]  /*7170*/  SHF.R.U64 R37, R41, 0x3, R49 ;  /* 0x0000000329257819 */ /* 0x000fe40000001231 */
[----:B------:R-:W-:Y:S02]  /*7180*/  SHF.R.U64 R38, R42, 0x3, R45 ;  /* 0x000000032a267819 */ /* 0x000fe4000000122d */
[----:B------:R-:W-:Y:S02]  /*7190*/  SHF.R.U64 R39, R43, 0x3, R81 ;  /* 0x000000032b277819 */ /* 0x000fe40000001251 */
[----:B------:R-:W-:Y:S02]  /*71a0*/  LOP3.LUT R50, R40, 0x70, R36, 0x78, !PT ;  /* 0x0000007028327812 */ /* 0x000fe400078e7824 */
[----:B------:R-:W-:Y:S02]  /*71b0*/  LOP3.LUT R48, R41, 0x70, R37, 0x78, !PT ;  /* 0x0000007029307812 */ /* 0x000fe400078e7825 */
[----:B------:R-:W-:-:S02]  /*71c0*/  LOP3.LUT R44, R42, 0x70, R38, 0x78, !PT ;  /* 0x000000702a2c7812 */ /* 0x000fc400078e7826 */
[----:B------:R-:W-:Y:S01]  /*71d0*/  LOP3.LUT R80, R43, 0x70, R39, 0x78, !PT ;  /* 0x000000702b507812 */ /* 0x000fe200078e7827 */
[----:B------:R-:W-:Y:S05]  /*71e0*/  @!P0 BRA `(.L_x_155) ;  /* 0x0000000000048947 */ /* 0x000fea0003800000 */
[----:B------:R-:W-:-:S04]  /*71f0*/  DEPBAR.LE SB0, 0x1 ;  /* 0x000080400000791a */ /* 0x000fc80000000000 */
.L_x_155:
[----:B------:R-:W-:Y:S05]  /*7200*/  BSYNC.RECONVERGENT B0 ;  /* 0x0000000000007941 */ /* 0x000fea0003800200 */
.L_x_154:
[----:B------:R-:W-:Y:S06]  /*7210*/  BAR.SYNC.DEFER_BLOCKING 0x2, 0x80 ;  /* 0x0082000000007b1d */ /* 0x000fec0000010000 */
[----:B------:R-:W-:Y:S01]  /*7220*/  BSSY.RECONVERGENT B0, `(.L_x_156) ;  /* 0x000001e000007945 */ /* 0x000fe20003800200 */
[----:B------:R1:W-:Y:S04]  /*7230*/  ST.E.128 desc[UR22][R58.64], R4 ;  /* 0x000000043a007985 */ /* 0x0003e8000c101d16 */
[----:B------:R1:W-:Y:S04]  /*7240*/  ST.E.128 desc[UR22][R56.64], R8 ;  /* 0x0000000838007985 */ /* 0x0003e8000c101d16 */
[----:B------:R1:W-:Y:S04]  /*7250*/  ST.E.128 desc[UR22][R54.64], R12 ;  /* 0x0000000c36007985 */ /* 0x0003e8000c101d16 */
[----:B------:R1:W-:Y:S04]  /*7260*/  ST.E.128 desc[UR22][R52.64], R16 ;  /* 0x0000001034007985 */ /* 0x0003e8000c101d16 */
[----:B------:R1:W-:Y:S04]  /*7270*/  ST.E.128 desc[UR22][R50.64], R20 ;  /* 0x0000001432007985 */ /* 0x0003e8000c101d16 */
        /* <DEDUP_REMOVED lines=15> */
[----:B------:R-:W-:-:S11]  /*7370*/  UMOV UR17, 0x20 ;  /* 0x0000002000117882 */ /* 0x000fd60000000000 */
.L_x_158:
        /* <DEDUP_REMOVED lines=8> */
.L_x_157:
[----:B------:R-:W-:Y:S05]  /*7400*/  BSYNC.RECONVERGENT B0 ;  /* 0x0000000000007941 */ /* 0x000fea0003800200 */
.L_x_156:
[----:B-1----:R-:W2:Y:S01]  /*7410*/  LDL.LU R4, [R1] ;  /* 0x0000000001047983 */ /* 0x002ea20000300800 */
[----:B------:R-:W-:Y:S01]  /*7420*/  R2UR UR4, R0 ;  /* 0x00000000000472ca */ /* 0x000fe200000e0000 */
[----:B------:R-:W-:Y:S01]  /*7430*/  UIADD3 UR5, UPT, UPT, UR8, 0x1, URZ ;  /* 0x0000000108057890 */ /* 0x000fe2000fffe0ff */
[----:B------:R-:W-:Y:S01]  /*7440*/  LOP3.LUT R79, R79, 0x1, RZ, 0x3c, !PT ;  /* 0x000000014f4f7812 */ /* 0x000fe200078e3cff */
[----:B------:R-:W-:-:S10]  /*7450*/  UIADD3 UR7, UPT, UPT, UR7, 0x2, URZ ;  /* 0x0000000207077890 */ /* 0x000fd4000fffe0ff */
[----:B------:R-:W-:Y:S02]  /*7460*/  UISETP.NE.AND UP0, UPT, UR5, UR4, UPT ;  /* 0x000000040500728c */ /* 0x000fe4000bf05270 */
[----:B------:R-:W-:Y:S02]  /*7470*/  UIADD3 UR4, UPT, UPT, UR19, 0x1, URZ ;  /* 0x0000000113047890 */ /* 0x000fe4000fffe0ff */
[----:B------:R-:W-:-:S07]  /*7480*/  USEL UR8, UR5, URZ, UP0 ;  /* 0x000000ff05087287 */ /* 0x000fce0008000000 */
[----:B------:R-:W-:-:S07]  /*7490*/  @UP0 UIADD3 UR4, UPT, UPT, UR19, URZ, URZ ;  /* 0x000000ff13040290 */ /* 0x000fce000fffe0ff */
[----:B------:R-:W-:Y:S01]  /*74a0*/  UMOV UR19, UR4 ;  /* 0x0000000400137c82 */ /* 0x000fe20008000000 */
[C---:B--2---:R-:W-:Y:S01]  /*74b0*/  ISETP.GT.U32.AND P0, PT, R4.reuse, 0x1, PT ;  /* 0x000000010400780c */ /* 0x044fe20003f04070 */
[----:B------:R-:W-:-:S05]  /*74c0*/  VIADD R4, R4, 0xffffffff ;  /* 0xffffffff04047836 */ /* 0x000fca0000000000 */
[----:B------:R2:W-:Y:S07]  /*74d0*/  STL [R1], R4 ;  /* 0x0000000401007387 */ /* 0x0005ee0000100800 */
[----:B------:R-:W-:Y:S05]  /*74e0*/  @P0 BRA `(.L_x_159) ;  /* 0xfffffff400300947 */ /* 0x000fea000383ffff */
[----:B------:R-:W-:-:S04]  /*74f0*/  DEPBAR.LE SB0, 0x0 ;  /* 0x000080000000791a */ /* 0x000fc80000000000 */
[----:B------:R-:W-:Y:S05]  /*7500*/  EXIT ;  /* 0x000000000000794d */ /* 0x000fea0003800000 */
.L_x_299:
[----:B------:R-:W-:-:S08]  /*7510*/  NOP ;  /* 0x0000000000007918 */ /* 0x000fd00000000000 */
[----:B------:R-:W-:-:S00]  /*7520*/  USETMAXREG.DEALLOC.CTAPOOL 0x60 ;  /* 0x00000060000079c8 */ /* 0x000fc000080e0500 */
[----:B------:R-:W-:Y:S05]  /*7530*/  EXIT ;  /* 0x000000000000794d */ /* 0x000fea0003800000 */
.L_x_160:
[----:B------:R-:W-:-:S08]  /*7540*/  NOP ;  /* 0x0000000000007918 */ /* 0x000fd00000000000 */
[----:B------:R-:W1:Y:S02]  /*7550*/  USETMAXREG.TRY_ALLOC.CTAPOOL UP0, 0x80 ;  /* 0x00000080000079c8 */ /* 0x000e640008000600 */
[----:B-1----:R-:W-:Y:S05]  /*7560*/  BRA.U !UP0, `(.L_x_160) ;  /* 0xfffffffd08f47547 */ /* 0x002fea000b83ffff */
[----:B------:R-:W-:Y:S02]  /*7570*/  IMAD.MOV.U32 R2, RZ, RZ, 0x1 ;  /* 0x00000001ff027424 */ /* 0x000fe400078e00ff */
[----:B------:R-:W-:Y:S01]  /*7580*/  HFMA2 R0, -RZ, RZ, 0, 5.9604644775390625e-08 ;  /* 0x00000001ff007431 */ /* 0x000fe200000001ff */
[----:B------:R1:W-:Y:S01]  /*7590*/  STL [R1+0x14], RZ ;  /* 0x000014ff01007387 */ /* 0x0003e20000100800 */
[----:B------:R-:W-:Y:S01]  /*75a0*/  IMAD.SHL.U32 R55, R110, 0x4, RZ ;  /* 0x000000046e377824 */ /* 0x000fe200078e00ff */
[----:B------:R-:W-:Y:S02]  /*75b0*/  MOV R111, RZ ;  /* 0x000000ff006f7202 */ /* 0x000fe40000000f00 */
[----:B------:R1:W-:Y:S04]  /*75c0*/  STL [R1+0x10], R2 ;  /* 0x0000100201007387 */ /* 0x0003e80000100800 */
[----:B------:R1:W-:Y:S04]  /*75d0*/  STL [R1+0x8], RZ ;  /* 0x000008ff01007387 */ /* 0x0003e80000100800 */
[----:B------:R1:W-:Y:S04]  /*75e0*/  STL [R1+0xc], R0 ;  /* 0x00000c0001007387 */ /* 0x0003e80000100800 */
[----:B------:R1:W-:Y:S02]  /*75f0*/  STL [R1+0x4], RZ ;  /* 0x000004ff01007387 */ /* 0x0003e40000100800 */
.L_x_205:
[----:B-12---:R-:W-:Y:S01]  /*7600*/  IMAD.MOV.U32 R0, RZ, RZ, 0x33334444 ;  /* 0x33334444ff007424 */ /* 0x006fe200078e00ff */
[----:B------:R-:W-:Y:S05]  /*7610*/  YIELD ;  /* 0x0000000000007946 */ /* 0x000fea0003800000 */
[----:B------:R-:W-:Y:S01]  /*7620*/  SHF.R.U64 R0, R0, R55, 0x123333 ;  /* 0x0012333300007419 */ /* 0x000fe20000001237 */
[----:B------:R-:W-:Y:S03]  /*7630*/  BSSY.RECONVERGENT B0, `(.L_x_161) ;  /* 0x0000007000007945 */ /* 0x000fe60003800200 */
[----:B------:R-:W-:Y:S04]  /*7640*/  LOP3.LUT R2, R0, 0x7, RZ, 0xc0, !PT ;  /* 0x0000000700027812 */ /* 0x000fe800078ec0ff */
[----:B------:R-:W-:Y:S01]  /*7650*/  ISETP.NE.AND P0, PT, R2, 0x3, PT ;  /* 0x000000030200780c */ /* 0x000fe20003f05270 */
[----:B------:R1:W-:Y:S11]  /*7660*/  STL [R1+0x18], R2 ;  /* 0x0000180201007387 */ /* 0x0003f60000100800 */
[----:B------:R-:W-:Y:S01]  /*7670*/  @!UPT UIADD3 URZ, UPT, UPT, URZ, URZ, URZ ;  /* 0x000000fffffff290 */ /* 0x000fe2000fffe0ff */
[----:B------:R-:W-:Y:S05]  /*7680*/  @!P0 BRA `(.L_x_162) ;  /* 0x0000000000048947 */ /* 0x000fea0003800000 */
[----:B------:R-:W-:Y:S05]  /*7690*/  BPT.TRAP 0x1 ;  /* 0x000000040000795c */ /* 0x000fea0000300000 */
.L_x_162:
[----:B------:R-:W-:Y:S05]  /*76a0*/  BSYNC.RECONVERGENT B0 ;  /* 0x0000000000007941 */ /* 0x000fea0003800200 */
.L_x_161:
[----:B------:R-:W2:Y:S01]  /*76b0*/  LDL R0, [R1+0x8] ;  /* 0x0000080001007983 */ /* 0x000ea20000100800 */
[----:B-1----:R-:W-:Y:S01]  /*76c0*/  MOV R2, 0x400 ;  /* 0x0000040000027802 */ /* 0x002fe20000000f00 */
[----:B------:R-:W-:Y:S01]  /*76d0*/  BSSY B0, `(.L_x_163) ;  /* 0x0000006000007945 */ /* 0x000fe20003800000 */
[----:B------:R-:W1:Y:S01]  /*76e0*/  S2R R72, SR_CgaCtaId ;  /* 0x0000000000487919 */ /* 0x000e620000008800 */
[----:B--2---:R-:W-:Y:S02]  /*76f0*/  SHF.L.U32 R0, R0, 0x1f, RZ ;  /* 0x0000001f00007819 */ /* 0x004fe400000006ff */
[----:B-1----:R-:W-:Y:S04]  /*7700*/  LEA R2, R72, R2, 0x18 ;  /* 0x0000000248027211 */ /* 0x002fe800078ec0ff */
[----:B------:R-:W1:Y:S02]  /*7710*/  SYNCS.PHASECHK.TRANS64.TRYWAIT P1, [R2+URZ+0x24850], R0 ;  /* 0x02485000020075a7 */ /* 0x000e6400080211ff */
[----:B-1----:R-:W-:Y:S05]  /*7720*/  @!P1 BRA `(.L_x_164) ;  /* 0x0000006c00249947 */ /* 0x002fea0003800000 */
.L_x_286:
[----:B------:R-:W-:Y:S05]  /*7730*/  BSYNC B0 ;  /* 0x0000000000007941 */ /* 0x000fea0003800000 */
.L_x_163:
[----:B------:R-:W-:Y:S04]  /*7740*/  BSSY.RECONVERGENT B0, `(.L_x_165) ;  /* 0x0000003000007945 */ /* 0x000fe80003800200 */
[----:B------:R-:W-:Y:S05]  /*7750*/  @!P0 BRA `(.L_x_166) ;  /* 0x0000000000048947 */ /* 0x000fea0003800000 */
[----:B------:R-:W-:Y:S05]  /*7760*/  BPT.TRAP 0x1 ;  /* 0x000000040000795c */ /* 0x000fea0000300000 */
.L_x_166:
[----:B------:R-:W-:Y:S05]  /*7770*/  BSYNC.RECONVERGENT B0 ;  /* 0x0000000000007941 */ /* 0x000fea0003800200 */
.L_x_165:
[----:B-1----:R-:W2:Y:S01]  /*7780*/  LDL R0, [R1+0xc] ;  /* 0x00000c0001007983 */ /* 0x002ea20000100800 */
[----:B------:R-:W-:Y:S01]  /*7790*/  BSSY B0, `(.L_x_167) ;  /* 0x0000004000007945 */ /* 0x000fe20003800000 */
[----:B--2---:R-:W-:Y:S04]  /*77a0*/  SHF.L.U32 R0, R0, 0x1f, RZ ;  /* 0x0000001f00007819 */ /* 0x004fe800000006ff */
[----:B------:R-:W1:Y:S02]  /*77b0*/  SYNCS.PHASECHK.TRANS64.TRYWAIT P1, [R2+URZ+0x24888], R0 ;  /* 0x02488800020075a7 */ /* 0x000e6400080211ff */
[----:B-1----:R-:W-:Y:S05]  /*77c0*/  @!P1 BRA `(.L_x_168) ;  /* 0x0000006c00109947 */ /* 0x002fea0003800000 */
.L_x_287:
[----:B------:R-:W-:Y:S05]  /*77d0*/  BSYNC B0 ;  /* 0x0000000000007941 */ /* 0x000fea0003800000 */
.L_x_167:
[----:B------:R-:W-:Y:S04]  /*77e0*/  BSSY.RECONVERGENT B0, `(.L_x_169) ;  /* 0x0000003000007945 */ /* 0x000fe80003800200 */
[----:B------:R-:W-:Y:S05]  /*77f0*/  @!P0 BRA `(.L_x_170) ;  /* 0x0000000000048947 */ /* 0x000fea0003800000 */
[----:B------:R-:W-:Y:S05]  /*7800*/  BPT.TRAP 0x1 ;  /* 0x000000040000795c */ /* 0x000fea0000300000 */
.L_x_170:
[----:B------:R-:W-:Y:S05]  /*7810*/  BSYNC.RECONVERGENT B0 ;  /* 0x0000000000007941 */ /* 0x000fea0003800200 */
.L_x_169:
[----:B------:R-:W-:Y:S01]  /*7820*/  SHF.L.U32 R3, R111, 0x1f, RZ ;  /* 0x0000001f6f037819 */ /* 0x000fe200000006ff */
[----:B------:R-:W2:Y:S03]  /*7830*/  S2R R73, SR_TID.X ;  /* 0x0000000000497919 */ /* 0x000ea60000002100 */
[----:B------:R-:W3:Y:S01]  /*7840*/  SYNCS.PHASECHK.TRANS64.TRYWAIT P0, [R2+URZ+0x24830], R3 ;  /* 0x02483003020075a7 */ /* 0x000ee200080011ff */
[----:B--2---:R-:W-:Y:S01]  /*7850*/  SHF.R.U32.HI R75, RZ, 0x3, R73 ;  /* 0x00000003ff4b7819 */ /* 0x004fe20000011649 */
[----:B-1----:R-:W-:Y:S05]  /*7860*/  IMAD.U32 R0, R73, 0x10000, RZ ;  /* 0x0001000049007824 */ /* 0x002fea00078e00ff */
[----:B------:R-:W-:Y:S04]  /*7870*/  LOP3.LUT R75, R0, 0x600010, R75, 0xc8, !PT ;  /* 0x00600010004b7812 */ /* 0x000fe800078ec84b */
[----:B------:R-:W-:Y:S01]  /*7880*/  LOP3.LUT R74, R75, 0x100, RZ, 0xfc, !PT ;  /* 0x000001004b4a7812 */ /* 0x000fe200078efcff */
[----:B---3--:R-:W-:Y:S06]  /*7890*/  @!P0 BRA `(.L_x_171) ;  /* 0x0000006800f08947 */ /* 0x008fec0003800000 */
.L_x_288:
[----:B-1----:R-:W-:Y:S01]  /*78a0*/  SHF.R.U32.HI R3, RZ, 0x5, R73 ;  /* 0x00000005ff037819 */ /* 0x002fe20000011649 */
[----:B------:R-:W-:Y:S05]  /*78b0*/  WARPSYNC.ALL ;  /* 0x0000000000007948 */ /* 0x000fea0003800000 */
[C---:B------:R-:W-:Y:S01]  /*78c0*/  R2UR UR4, R74.reuse ;  /* 0x000000004a0472ca */ /* 0x040fe200000e0000 */
[----:B------:R-:W-:Y:S01]  /*78d0*/  VIADD R0, R74, 0x20 ;  /* 0x000000204a007836 */ /* 0x000fe20000000000 */
[----:B------:R-:W-:Y:S04]  /*78e0*/  LOP3.LUT R16, R3, 0x3, RZ, 0xc0, !PT ;  /* 0x0000000303107812 */ /* 0x000fe800078ec0ff */
[----:B------:R-:W-:Y:S04]  /*78f0*/  SHF.R.U32.HI R0, RZ, 0x15, R0 ;  /* 0x00000015ff007819 */ /* 0x000fe80000011600 */
[----:B------:R-:W-:Y:S03]  /*7900*/  ISETP.NE.AND P0, PT, R16, R0, PT ;  /* 0x000000001000720c */ /* 0x000fe60003f05270 */
[----:B------:R-:W1:Y:S10]  /*7910*/  LDTM.x16 R56, tmem[UR4] ;  /* 0x00000004003879ee */ /* 0x000e740008240000 */
[----:B-1----:R-:W-:Y:S05]  /*7920*/  @!P0 BRA `(.L_x_172) ;  /* 0x0000000000408947 */ /* 0x002fea0003800000 */
[----:B------:R-:W1:Y:S01]  /*7930*/  LDCU.64 UR8, c[0x4][0x80] ;  /* 0x01001000ff0877ac */ /* 0x000e620008000a00 */
[----:B------:R-:W-:Y:S01]  /*7940*/  MOV R15, 0x0 ;  /* 0x00000000000f7802 */ /* 0x000fe20000000f00 */
[----:B------:R-:W-:Y:S02]  /*7950*/  HFMA2 R12, -RZ, RZ, 0, 5.9604644775390625e-08 ;  /* 0x00000001ff0c7431 */ /* 0x000fe400000001ff */
[----:B------:R-:W-:Y:S02]  /*7960*/  IMAD.MOV.U32 R8, RZ, RZ, 0x192 ;  /* 0x00000192ff087424 */ /* 0x000fe400078e00ff */
[----:B------:R-:W-:Y:S01]  /*7970*/  IMAD.MOV.U32 R13, RZ, RZ, RZ ;  /* 0x000000ffff0d7224 */ /* 0x000fe200078e00ff */
[----:B------:R-:W2:Y:S01]  /*7980*/  LDCU.64 UR6, c[0x4][0x88] ;  /* 0x01001100ff0677ac */ /* 0x000ea20008000a00 */
[----:B------:R-:W3:Y:S01]  /*7990*/  LDC.64 R14, c[0x4][R15] ;  /* 0x010000000f0e7b82 */ /* 0x000ee20000000a00 */
[----:B------:R-:W4:Y:S01]  /*79a0*/  LDCU.64 UR4, c[0x4][0x8] ;  /* 0x01000100ff0477ac */ /* 0x000f220008000a00 */
[----:B-1----:R-:W-:Y:S01]  /*79b0*/  MOV R5, UR9 ;  /* 0x0000000900057c02 */ /* 0x002fe20008000f00 */
[----:B------:R-:W-:Y:S01]  /*79c0*/  IMAD.U32 R4, RZ, RZ, UR8 ;  /* 0x00000008ff047e24 */ /* 0x000fe2000f8e00ff */
[----:B--2---:R-:W-:Y:S01]  /*79d0*/  MOV R7, UR7 ;  /* 0x0000000700077c02 */ /* 0x004fe20008000f00 */
[----:B------:R-:W-:Y:S01]  /*79e0*/  IMAD.U32 R6, RZ, RZ, UR6 ;  /* 0x00000006ff067e24 */ /* 0x000fe2000f8e00ff */
[----:B----4-:R-:W-:Y:S01]  /*79f0*/  MOV R11, UR5 ;  /* 0x00000005000b7c02 */ /* 0x010fe20008000f00 */
[----:B------:R-:W-:Y:S02]  /*7a00*/  IMAD.U32 R10, RZ, RZ, UR4 ;  /* 0x00000004ff0a7e24 */ /* 0x000fe4000f8e00ff */
[----:B------:R-:W-:Y:S07]  /*7a10*/  LEPC R20, `(.L_x_172) ;  /* 0x000000001014794e */ /* 0x000fee0000000000 */
[----:B---3--:R-:W-:Y:S05]  /*7a20*/  CALL.ABS.NOINC R14 ;  /* 0x000000000e007343 */ /* 0x008fea0003c00000 */
.L_x_172:
[----:B------:R-:W-:Y:S05]  /*7a30*/  WARPSYNC.ALL ;  /* 0x0000000000007948 */ /* 0x000fea0003800000 */
[C---:B------:R-:W-:Y:S01]  /*7a40*/  R2UR UR4, R74.reuse ;  /* 0x000000004a0472ca */ /* 0x040fe200000e0000 */
[----:B------:R-:W-:Y:S05]  /*7a50*/  VIADD R0, R74, 0x40 ;  /* 0x000000404a007836 */ /* 0x000fea0000000000 */
[----:B------:R-:W-:Y:S04]  /*7a60*/  SHF.R.U32.HI R0, RZ, 0x15, R0 ;  /* 0x00000015ff007819 */ /* 0x000fe80000011600 */
[----:B------:R-:W-:Y:S03]  /*7a70*/  ISETP.NE.AND P0, PT, R16, R0, PT ;  /* 0x000000001000720c */ /* 0x000fe60003f05270 */
[----:B------:R-:W1:Y:S10]  /*7a80*/  LDTM.x16 R40, tmem[UR4+0x20] ;  /* 0x00002004002879ee */ /* 0x000e740008240000 */
        /* <DEDUP_REMOVED lines=17> */
.L_x_173:
[----:B------:R-:W-:Y:S05]  /*7ba0*/  WARPSYNC.ALL ;  /* 0x0000000000007948 */ /* 0x000fea0003800000 */
[C---:B------:R-:W-:Y:S01]  /*7bb0*/  R2UR UR4, R74.reuse ;  /* 0x000000004a0472ca */ /* 0x040fe200000e0000 */
[----:B------:R-:W-:Y:S01]  /*7bc0*/  VIADD R0, R74, 0x60 ;  /* 0x000000604a007836 */ /* 0x000fe20000000000 */
[----:B------:R-:W-:Y:S04]  /*7bd0*/  BSSY.RECONVERGENT B6, `(.L_x_174) ;  /* 0x0000015000067945 */ /* 0x000fe80003800200 */
        /* <DEDUP_REMOVED lines=20> */
.L_x_175:
[----:B------:R-:W-:Y:S05]  /*7d20*/  BSYNC.RECONVERGENT B6 ;  /* 0x0000000000067941 */ /* 0x000fea0003800200 */
.L_x_174:
[----:B------:R-:W1:Y:S01]  /*7d30*/  LDC R3, c[0x0][0x448] ;  /* 0x00011200ff037b82 */ /* 0x000e620000000800 */
[----:B------:R-:W-:Y:S05]  /*7d40*/  WARPSYNC.ALL ;  /* 0x0000000000007948 */ /* 0x000fea0003800000 */
[----:B------:R-:W-:Y:S02]  /*7d50*/  R2UR UR4, R74 ;  /* 0x000000004a0472ca */ /* 0x000fe400000e0000 */
[----:B------:R-:W-:Y:S04]  /*7d60*/  SHF.R.U32.HI R0, RZ, 0x1, R73 ;  /* 0x00000001ff007819 */ /* 0x000fe80000011649 */
[----:B------:R-:W-:Y:S04]  /*7d70*/  LOP3.LUT R0, R0, 0x40, RZ, 0xc0, !PT ;  /* 0x0000004000007812 */ /* 0x000fe800078ec0ff */
[----:B------:R-:W-:Y:S05]  /*7d80*/  IADD3 R0, PT, PT, R2, R0, RZ ;  /* 0x0000000002007210 */ /* 0x000fea0007ffe0ff */
[----:B------:R-:W2:Y:S08]  /*7d90*/  LDS.128 R4, [R0+0x24000] ;  /* 0x0240000000047984 */ /* 0x000eb00000000c00 */
[----:B------:R-:W3:Y:S08]  /*7da0*/  LDS.128 R8, [R0+0x24010] ;  /* 0x0240100000087984 */ /* 0x000ef00000000c00 */
[----:B------:R-:W4:Y:S08]  /*7db0*/  LDS.128 R12, [R0+0x24020] ;  /* 0x02402000000c7984 */ /* 0x000f300000000c00 */
[----:B------:R-:W5:Y:S08]  /*7dc0*/  LDS.128 R16, [R0+0x24030] ;  /* 0x0240300000107984 */ /* 0x000f700000000c00 */
[----:B------:R-:W-:Y:S01]  /*7dd0*/  LDS.128 R20, [R0+0x24130] ;  /* 0x0241300000147984 */ /* 0x000fe20000000c00 */
[----:B-1----:R-:W-:Y:S04]  /*7de0*/  FMUL R3, R3, 1.4426950216293334961 ;  /* 0x3fb8aa3b03037820 */ /* 0x002fe80000400000 */
[C---:B--2---:R-:W-:Y:S02]  /*7df0*/  FFMA2 R4, R3.reuse.F32, R56.F32x2.HI_LO, R4.F32x2.HI_LO ;  /* 0x0000003803047249 */ /* 0x044fe40000040004 */
[----:B------:R-:W-:Y:S03]  /*7e00*/  FFMA2 R6, R3.F32, R58.F32x2.HI_LO, R6.F32x2.HI_LO ;  /* 0x0000003a03067249 */ /* 0x000fe60000040006 */
[----:B------:R-:W-:Y:S02]  /*7e10*/  FSETP.GEU.AND P2, PT, R4, -126, PT ;  /* 0xc2fc00000400780b */ /* 0x000fe40003f4e000 */
[----:B------:R-:W-:Y:S01]  /*7e20*/  FSETP.GEU.AND P1, PT, R5, -126, PT ;  /* 0xc2fc00000500780b */ /* 0x000fe20003f2e000 */
[C---:B---3--:R-:W-:Y:S01]  /*7e30*/  FFMA2 R8, R3.reuse.F32, R60.F32x2.HI_LO, R8.F32x2.HI_LO ;  /* 0x0000003c03087249 */ /* 0x048fe20000040008 */
[----:B------:R-:W-:Y:S01]  /*7e40*/  FSETP.GEU.AND P6, PT, R6, -126, PT ;  /* 0xc2fc00000600780b */ /* 0x000fe20003fce000 */
[----:B------:R-:W-:Y:S01]  /*7e50*/  FFMA2 R10, R3.F32, R62.F32x2.HI_LO, R10.F32x2.HI_LO ;  /* 0x0000003e030a7249 */ /* 0x000fe2000004000a */
[----:B------:R-:W-:Y:S02]  /*7e60*/  FSETP.GEU.AND P5, PT, R7, -126, PT ;  /* 0xc2fc00000700780b */ /* 0x000fe40003fae000 */
[----:B------:R-:W-:Y:S02]  /*7e70*/  FSETP.GEU.AND P4, PT, R8, -126, PT ;  /* 0xc2fc00000800780b */ /* 0x000fe40003f8e000 */
[----:B------:R-:W-:Y:S01]  /*7e80*/  FSETP.GEU.AND P3, PT, R9, -126, PT ;  /* 0xc2fc00000900780b */ /* 0x000fe20003f6e000 */
[C---:B----4-:R-:W-:Y:S01]  /*7e90*/  FFMA2 R12, R3.reuse.F32, R64.F32x2.HI_LO, R12.F32x2.HI_LO ;  /* 0x00000040030c7249 */ /* 0x050fe2000004000c */
[----:B------:R-:W-:Y:S01]  /*7ea0*/  FSETP.GEU.AND P0, PT, R10, -126, PT ;  /* 0xc2fc00000a00780b */ /* 0x000fe20003f0e000 */
[----:B------:R-:W-:Y:S01]  /*7eb0*/  @!P2 FMUL R4, R4, 0.5 ;  /* 0x3f0000000404a820 */ /* 0x000fe20000400000 */
[----:B------:R-:W-:Y:S02]  /*7ec0*/  FFMA2 R14, R3.F32, R66.F32x2.HI_LO, R14.F32x2.HI_LO ;  /* 0x00000042030e7249 */ /* 0x000fe4000004000e */
[----:B------:R-:W-:Y:S01]  /*7ed0*/  @!P1 FMUL R5, R5, 0.5 ;  /* 0x3f00000005059820 */ /* 0x000fe20000400000 */
[----:B------:R-:W1:Y:S01]  /*7ee0*/  MUFU.EX2 R56, R4 ;  /* 0x0000000400387308 */ /* 0x000e620000000800 */
[----:B------:R-:W-:Y:S01]  /*7ef0*/  @!P6 FMUL R6, R6, 0.5 ;  /* 0x3f0000000606e820 */ /* 0x000fe20000400000 */
[----:B------:R-:W-:Y:S01]  /*7f00*/  @!P5 FMUL R7, R7, 0.5 ;  /* 0x3f0000000707d820 */ /* 0x000fe20000400000 */
[----:B-----5:R-:W-:Y:S02]  /*7f10*/  FFMA2 R16, R3.F32, R68.F32x2.HI_LO, R16.F32x2.HI_LO ;  /* 0x0000004403107249 */ /* 0x020fe40000040010 */
[----:B------:R-:W-:Y:S01]  /*7f20*/  @!P4 FMUL R8, R8, 0.5 ;  /* 0x3f0000000808c820 */ /* 0x000fe20000400000 */
[----:B------:R-:W-:Y:S01]  /*7f30*/  @!P3 FMUL R9, R9, 0.5 ;  /* 0x3f0000000909b820 */ /* 0x000fe20000400000 */
[----:B------:R-:W-:Y:S03]  /*7f40*/  FFMA2 R18, R3.F32, R70.F32x2.HI_LO, R18.F32x2.HI_LO ;  /* 0x0000004603127249 */ /* 0x000fe60000040012 */
[----:B------:R-:W2:Y:S01]  /*7f50*/  MUFU.EX2 R57, R5 ;  /* 0x0000000500397308 */ /* 0x000ea20000000800 */
[----:B------:R-:W-:Y:S09]  /*7f60*/  @!P0 FMUL R10, R10, 0.5 ;  /* 0x3f0000000a0a8820 */ /* 0x000ff20000400000 */
[----:B------:R-:W3:Y:S01]  /*7f70*/  MUFU.EX2 R58, R6 ;  /* 0x00000006003a7308 */ /* 0x000ee20000000800 */
[----:B-1----:R-:W-:Y:S01]  /*7f80*/  @!P2 FMUL R56, R56, R56 ;  /* 0x000000383838a220 */ /* 0x002fe20000400000 */
[----:B------:R-:W-:Y:S08]  /*7f90*/  FSETP.GEU.AND P2, PT, R11, -126, PT ;  /* 0xc2fc00000b00780b */ /* 0x000ff00003f4e000 */
[----:B------:R1:W4:Y:S01]  /*7fa0*/  MUFU.EX2 R59, R7 ;  /* 0x00000007003b7308 */ /* 0x0003220000000800 */
[----:B--2---:R-:W-:Y:S01]  /*7fb0*/  @!P1 FMUL R57, R57, R57 ;  /* 0x0000003939399220 */ /* 0x004fe20000400000 */
[----:B------:R-:W-:Y:S03]  /*7fc0*/  FSETP.GEU.AND P1, PT, R12, -126, PT ;  /* 0xc2fc00000c00780b */ /* 0x000fe60003f2e000 */
[----:B------:R-:W-:Y:S05]  /*7fd0*/  @!P2 FMUL R11, R11, 0.5 ;  /* 0x3f0000000b0ba820 */ /* 0x000fea0000400000 */
[----:B------:R-:W2:Y:S01]  /*7fe0*/  MUFU.EX2 R60, R8 ;  /* 0x00000008003c7308 */ /* 0x000ea20000000800 */
[----:B---3--:R-:W-:Y:S01]  /*7ff0*/  @!P6 FMUL R58, R58, R58 ;  /* 0x0000003a3a3ae220 */ /* 0x008fe20000400000 */
[----:B------:R-:W-:Y:S03]  /*8000*/  FSETP.GEU.AND P6, PT, R13, -126, PT ;  /* 0xc2fc00000d00780b */ /* 0x000fe60003fce000 */
[----:B------:R-:W-:Y:S05]  /*8010*/  @!P1 FMUL R12, R12, 0.5 ;  /* 0x3f0000000c0c9820 */ /* 0x000fea0000400000 */
[----:B------:R-:W3:Y:S01]  /*8020*/  MUFU.EX2 R61, R9 ;  /* 0x00000009003d7308 */ /* 0x000ee20000000800 */
[----:B-1----:R-:W1:Y:S01]  /*8030*/  LDS.128 R4, [R0+0x24080] ;  /* 0x0240800000047984 */ /* 0x002e620000000c00 */
[----:B----4-:R-:W-:Y:S01]  /*8040*/  @!P5 FMUL R59, R59, R59 ;  /* 0x0000003b3b3bd220 */ /* 0x010fe20000400000 */
[----:B------:R-:W-:Y:S02]  /*8050*/  FSETP.GEU.AND P5, PT, R14, -126, PT ;  /* 0xc2fc00000e00780b */ /* 0x000fe40003fae000 */
[----:B------:R-:W-:Y:S05]  /*8060*/  @!P6 FMUL R13, R13, 0.5 ;  /* 0x3f0000000d0de820 */ /* 0x000fea0000400000 */
[----:B------:R-:W4:Y:S01]  /*8070*/  MUFU.EX2 R62, R10 ;  /* 0x0000000a003e7308 */ /* 0x000f220000000800 */
[----:B--2---:R-:W-:Y:S01]  /*8080*/  @!P4 FMUL R60, R60, R60 ;  /* 0x0000003c3c3cc220 */ /* 0x004fe20000400000 */
[----:B------:R-:W-:Y:S08]  /*8090*/  FSETP.GEU.AND P4, PT, R15, -126, PT ;  /* 0xc2fc00000f00780b */ /* 0x000ff00003f8e000 */
[----:B------:R2:W5:Y:S01]  /*80a0*/  MUFU.EX2 R63, R11 ;  /* 0x0000000b003f7308 */ /* 0x0005620000000800 */
[----:B------:R-:W-:Y:S01]  /*80b0*/  @!P5 FMUL R14, R14, 0.5 ;  /* 0x3f0000000e0ed820 */ /* 0x000fe20000400000 */
[----:B---3--:R-:W-:Y:S01]  /*80c0*/  @!P3 FMUL R61, R61, R61 ;  /* 0x0000003d3d3db220 */ /* 0x008fe20000400000 */
[----:B------:R-:W-:Y:S02]  /*80d0*/  FSETP.GEU.AND P3, PT, R16, -126, PT ;  /* 0xc2fc00001000780b */ /* 0x000fe40003f6e000 */
[----:B------:R-:W-:Y:S05]  /*80e0*/  @!P4 FMUL R15, R15, 0.5 ;  /* 0x3f0000000f0fc820 */ /* 0x000fea0000400000 */
[----:B------:R-:W3:Y:S01]  /*80f0*/  MUFU.EX2 R64, R12 ;  /* 0x0000000c00407308 */ /* 0x000ee20000000800 */
[----:B----4-:R-:W-:Y:S01]  /*8100*/  @!P0 FMUL R62, R62, R62 ;  /* 0x0000003e3e3e8220 */ /* 0x010fe20000400000 */
[----:B------:R-:W-:Y:S08]  /*8110*/  FSETP.GEU.AND P0, PT, R17, -126, PT ;  /* 0xc2fc00001100780b */ /* 0x000ff00003f0e000 */
[----:B------:R-:W4:Y:S01]  /*8120*/  MUFU.EX2 R65, R13 ;  /* 0x0000000d00417308 */ /* 0x000f220000000800 */
[----:B--2---:R-:W2:Y:S01]  /*8130*/  LDS.128 R8, [R0+0x24090] ;  /* 0x0240900000087984 */ /* 0x004ea20000000c00 */
[----:B------:R-:W-:Y:S01]  /*8140*/  @!P3 FMUL R16, R16, 0.5 ;  /* 0x3f0000001010b820 */ /* 0x000fe20000400000 */
[----:B-----5:R-:W-:Y:S01]  /*8150*/  @!P2 FMUL R63, R63, R63 ;  /* 0x0000003f3f3fa220 */ /* 0x020fe20000400000 */
[----:B------:R-:W-:Y:S01]  /*8160*/  FSETP.GEU.AND P2, PT, R18, -126, PT ;  /* 0xc2fc00001200780b */ /* 0x000fe20003f4e000 */
[----:B------:R-:W-:Y:S05]  /*8170*/  @!P0 FMUL R17, R17, 0.5 ;  /* 0x3f00000011118820 */ /* 0x000fea0000400000 */
[----:B------:R-:W5:Y:S01]  /*8180*/  MUFU.EX2 R66, R14 ;  /* 0x0000000e00427308 */ /* 0x000f620000000800 */
[C---:B-1----:R-:W-:Y:S02]  /*8190*/  FFMA2 R4, R3.reuse.F32, R40.F32x2.HI_LO, R4.F32x2.HI_LO ;  /* 0x0000002803047249 */ /* 0x042fe40000040004 */
[----:B------:R-:W-:Y:S02]  /*81a0*/  FFMA2 R6, R3.F32, R42.F32x2.HI_LO, R6.F32x2.HI_LO ;  /* 0x0000002a03067249 */ /* 0x000fe40000040006 */
[----:B---3--:R-:W-:Y:S01]  /*81b0*/  @!P1 FMUL R64, R64, R64 ;  /* 0x0000004040409220 */ /* 0x008fe20000400000 */
[----:B------:R-:W-:Y:S04]  /*81c0*/  FSETP.GEU.AND P1, PT, R19, -126, PT ;  /* 0xc2fc00001300780b */ /* 0x000fe80003f2e000 */
[----:B------:R1:W3:Y:S01]  /*81d0*/  MUFU.EX2 R67, R15 ;  /* 0x0000000f00437308 */ /* 0x0002e20000000800 */
[----:B------:R-:W-:Y:S01]  /*81e0*/  @!P2 FMUL R18, R18, 0.5 ;  /* 0x3f0000001212a820 */ /* 0x000fe20000400000 */
[----:B----4-:R-:W-:Y:S01]  /*81f0*/  @!P6 FMUL R65, R65, R65 ;  /* 0x000000414141e220 */ /* 0x010fe20000400000 */
[----:B------:R-:W-:Y:S07]  /*8200*/  FSETP.GEU.AND P6, PT, R4, -126, PT ;  /* 0xc2fc00000400780b */ /* 0x000fee0003fce000 */
[----:B------:R-:W4:Y:S01]  /*8210*/  MUFU.EX2 R68, R16 ;  /* 0x0000001000447308 */ /* 0x000f220000000800 */
[----:B-----5:R-:W-:Y:S01]  /*8220*/  @!P5 FMUL R66, R66, R66 ;  /* 0x000000424242d220 */ /* 0x020fe20000400000 */
[----:B------:R-:W-:Y:S01]  /*8230*/  FSETP.GEU.AND P5, PT, R5, -126, PT ;  /* 0xc2fc00000500780b */ /* 0x000fe20003fae000 */
[----:B------:R-:W-:Y:S07]  /*8240*/  @!P1 FMUL R19, R19, 0.5 ;  /* 0x3f00000013139820 */ /* 0x000fee0000400000 */
[----:B------:R-:W5:Y:S01]  /*8250*/  MUFU.EX2 R69, R17 ;  /* 0x0000001100457308 */ /* 0x000f620000000800 */
[----:B-1----:R-:W1:Y:S01]  /*8260*/  LDS.128 R12, [R0+0x240a0] ;  /* 0x0240a000000c7984 */ /* 0x002e620000000c00 */
[----:B------:R-:W-:Y:S01]  /*8270*/  @!P6 FMUL R4, R4, 0.5 ;  /* 0x3f0000000404e820 */ /* 0x000fe20000400000 */
[----:B---3--:R-:W-:Y:S01]  /*8280*/  @!P4 FMUL R67, R67, R67 ;  /* 0x000000434343c220 */ /* 0x008fe20000400000 */
[----:B------:R-:W-:Y:S01]  /*8290*/  FSETP.GEU.AND P4, PT, R6, -126, PT ;  /* 0xc2fc00000600780b */ /* 0x000fe20003f8e000 */
[----:B------:R-:W-:Y:S05]  /*82a0*/  @!P5 FMUL R5, R5, 0.5 ;  /* 0x3f0000000505d820 */ /* 0x000fea0000400000 */
[----:B------:R-:W3:Y:S01]  /*82b0*/  MUFU.EX2 R70, R18 ;  /* 0x0000001200467308 */ /* 0x000ee20000000800 */
[C---:B--2---:R-:W-:Y:S02]  /*82c0*/  FFMA2 R8, R3.reuse.F32, R44.F32x2.HI_LO, R8.F32x2.HI_LO ;  /* 0x0000002c03087249 */ /* 0x044fe40000040008 */
[----:B------:R-:W-:Y:S02]  /*82d0*/  FFMA2 R10, R3.F32, R46.F32x2.HI_LO, R10.F32x2.HI_LO ;  /* 0x0000002e030a7249 */ /* 0x000fe4000004000a */
[----:B----4-:R-:W-:Y:S01]  /*82e0*/  @!P3 FMUL R68, R68, R68 ;  /* 0x000000444444b220 */ /* 0x010fe20000400000 */
[----:B------:R-:W-:Y:S04]  /*82f0*/  FSETP.GEU.AND P3, PT, R7, -126, PT ;  /* 0xc2fc00000700780b */ /* 0x000fe80003f6e000 */
[----:B------:R2:W4:Y:S01]  /*8300*/  MUFU.EX2 R71, R19 ;  /* 0x0000001300477308 */ /* 0x0005220000000800 */
[----:B------:R-:W-:Y:S01]  /*8310*/  @!P4 FMUL R6, R6, 0.5 ;  /* 0x3f0000000606c820 */ /* 0x000fe20000400000 */
[----:B-----5:R-:W-:Y:S01]  /*8320*/  @!P0 FMUL R69, R69, R69 ;  /* 0x0000004545458220 */ /* 0x020fe20000400000 */
[----:B------:R-:W-:Y:S07]  /*8330*/  FSETP.GEU.AND P0, PT, R8, -126, PT ;  /* 0xc2fc00000800780b */ /* 0x000fee0003f0e000 */
[----:B------:R-:W5:Y:S01]  /*8340*/  MUFU.EX2 R76, R4 ;  /* 0x00000004004c7308 */ /* 0x000f620000000800 */
[----:B---3--:R-:W-:Y:S01]  /*8350*/  @!P2 FMUL R70, R70, R70 ;  /* 0x000000464646a220 */ /* 0x008fe20000400000 */
[----:B------:R-:W-:Y:S01]  /*8360*/  FSETP.GEU.AND P2, PT, R9, -126, PT ;  /* 0xc2fc00000900780b */ /* 0x000fe20003f4e000 */
[----:B------:R-:W-:Y:S07]  /*8370*/  @!P3 FMUL R7, R7, 0.5 ;  /* 0x3f0000000707b820 */ /* 0x000fee0000400000 */
[----:B------:R-:W3:Y:S01]  /*8380*/  MUFU.EX2 R77, R5 ;  /* 0x00000005004d7308 */ /* 0x000ee20000000800 */
[----:B--2---:R-:W2:Y:S01]  /*8390*/  LDS.128 R16, [R0+0x240b0] ;  /* 0x0240b00000107984 */ /* 0x004ea20000000c00 */
[----:B------:R-:W-:Y:S01]  /*83a0*/  @!P0 FMUL R8, R8, 0.5 ;  /* 0x3f00000008088820 */ /* 0x000fe20000400000 */
[----:B----4-:R-:W-:Y:S01]  /*83b0*/  @!P1 FMUL R71, R71, R71 ;  /* 0x0000004747479220 */ /* 0x010fe20000400000 */
[----:B------:R-:W-:Y:S01]  /*83c0*/  FSETP.GEU.AND P1, PT, R10, -126, PT ;  /* 0xc2fc00000a00780b */ /* 0x000fe20003f2e000 */
[----:B------:R-:W-:Y:S05]  /*83d0*/  @!P2 FMUL R9, R9, 0.5 ;  /* 0x3f0000000909a820 */ /* 0x000fea0000400000 */
[----:B------:R-:W4:Y:S01]  /*83e0*/  MUFU.EX2 R78, R6 ;  /* 0x00000006004e7308 */ /* 0x000f220000000800 */
[----:B-1----:R-:W-:Y:S01]  /*83f0*/  FFMA2 R12, R3.F32, R48.F32x2.HI_LO, R12.F32x2.HI_LO ;  /* 0x00000030030c7249 */ /* 0x002fe2000004000c */
[----:B------:R-:W-:Y:S01]  /*8400*/  F2FP.F16.F32.PACK_AB R48, R57, R56 ;  /* 0x000000383930723e */ /* 0x000fe200000000ff */
[----:B------:R-:W-:Y:S01]  /*8410*/  FFMA2 R14, R3.F32, R50.F32x2.HI_LO, R14.F32x2.HI_LO ;  /* 0x00000032030e7249 */ /* 0x000fe2000004000e */
[----:B------:R-:W-:Y:S01]  /*8420*/  F2FP.F16.F32.PACK_AB R49, R59, R58 ;  /* 0x0000003a3b31723e */ /* 0x000fe200000000ff */
[----:B-----5:R-:W-:Y:S01]  /*8430*/  @!P6 FMUL R76, R76, R76 ;  /* 0x0000004c4c4ce220 */ /* 0x020fe20000400000 */
[----:B------:R-:W-:Y:S04]  /*8440*/  FSETP.GEU.AND P6, PT, R11, -126, PT ;  /* 0xc2fc00000b00780b */ /* 0x000fe80003fce000 */
[----:B------:R1:W5:Y:S01]  /*8450*/  MUFU.EX2 R79, R7 ;  /* 0x00000007004f7308 */ /* 0x0003620000000800 */
[----:B------:R-:W-:Y:S01]  /*8460*/  @!P1 FMUL R10, R10, 0.5 ;  /* 0x3f0000000a0a9820 */ /* 0x000fe20000400000 */
[----:B---3--:R-:W-:Y:S01]  /*8470*/  @!P5 FMUL R77, R77, R77 ;  /* 0x0000004d4d4dd220 */ /* 0x008fe20000400000 */
[----:B------:R-:W-:Y:S02]  /*8480*/  FSETP.GEU.AND P5, PT, R12, -126, PT ;  /* 0xc2fc00000c00780b */ /* 0x000fe40003fae000 */
[----:B------:R-:W-:Y:S02]  /*8490*/  F2FP.F16.F32.PACK_AB R50, R61, R60 ;  /* 0x0000003c3d32723e */ /* 0x000fe400000000ff */
[----:B------:R-:W-:Y:S03]  /*84a0*/  F2FP.F16.F32.PACK_AB R51, R63, R62 ;  /* 0x0000003e3f33723e */ /* 0x000fe600000000ff */
[----:B------:R-:W3:Y:S01]  /*84b0*/  MUFU.EX2 R82, R8 ;  /* 0x0000000800527308 */ /* 0x000ee20000000800 */
[----:B----4-:R-:W-:Y:S01]  /*84c0*/  @!P4 FMUL R78, R78, R78 ;  /* 0x0000004e4e4ec220 */ /* 0x010fe20000400000 */
[----:B------:R-:W-:Y:S01]  /*84d0*/  FSETP.GEU.AND P4, PT, R13, -126, PT ;  /* 0xc2fc00000d00780b */ /* 0x000fe20003f8e000 */
[----:B------:R-:W-:Y:S01]  /*84e0*/  @!P6 FMUL R11, R11, 0.5 ;  /* 0x3f0000000b0be820 */ /* 0x000fe20000400000 */
[----:B------:R-:W-:Y:S06]  /*84f0*/  F2FP.F16.F32.PACK_AB R40, R77, R76 ;  /* 0x0000004c4d28723e */ /* 0x000fec00000000ff */
[----:B------:R-:W4:Y:S01]  /*8500*/  MUFU.EX2 R83, R9 ;  /* 0x0000000900537308 */ /* 0x000f220000000800 */
[----:B-1----:R-:W1:Y:S01]  /*8510*/  LDS.128 R4, [R0+0x24100] ;  /* 0x0241000000047984 */ /* 0x002e620000000c00 */
[----:B------:R-:W-:Y:S01]  /*8520*/  @!P5 FMUL R12, R12, 0.5 ;  /* 0x3f0000000c0cd820 */ /* 0x000fe20000400000 */
[----:B-----5:R-:W-:Y:S01]  /*8530*/  @!P3 FMUL R79, R79, R79 ;  /* 0x0000004f4f4fb220 */ /* 0x020fe20000400000 */
[----:B------:R-:W-:Y:S01]  /*8540*/  FSETP.GEU.AND P3, PT, R14, -126, PT ;  /* 0xc2fc00000e00780b */ /* 0x000fe20003f6e000 */
[----:B------:R-:W-:Y:S05]  /*8550*/  @!P4 FMUL R13, R13, 0.5 ;  /* 0x3f0000000d0dc820 */ /* 0x000fea0000400000 */
[----:B------:R-:W5:Y:S01]  /*8560*/  MUFU.EX2 R86, R10 ;  /* 0x0000000a00567308 */ /* 0x000f620000000800 */
[----:B--2---:R-:W-:Y:S01]  /*8570*/  FFMA2 R16, R3.F32, R52.F32x2.HI_LO, R16.F32x2.HI_LO ;  /* 0x0000003403107249 */ /* 0x004fe20000040010 */
[----:B------:R-:W-:Y:S01]  /*8580*/  F2FP.F16.F32.PACK_AB R52, R65, R64 ;  /* 0x000000404134723e */ /* 0x000fe200000000ff */
[----:B------:R-:W-:Y:S01]  /*8590*/  FFMA2 R18, R3.F32, R54.F32x2.HI_LO, R18.F32x2.HI_LO ;  /* 0x0000003603127249 */ /* 0x000fe20000040012 */
[----:B------:R-:W-:Y:S01]  /*85a0*/  F2FP.F16.F32.PACK_AB R53, R67, R66 ;  /* 0x000000424335723e */ /* 0x000fe200000000ff */
[----:B---3--:R-:W-:Y:S01]  /*85b0*/  @!P0 FMUL R82, R82, R82 ;  /* 0x0000005252528220 */ /* 0x008fe20000400000 */
[----:B------:R-:W-:Y:S04]  /*85c0*/  FSETP.GEU.AND P0, PT, R15, -126, PT ;  /* 0xc2fc00000f00780b */ /* 0x000fe80003f0e000 */
[----:B------:R2:W3:Y:S01]  /*85d0*/  MUFU.EX2 R87, R11 ;  /* 0x0000000b00577308 */ /* 0x0004e20000000800 */
[----:B------:R-:W-:Y:S01]  /*85e0*/  @!P3 FMUL R14, R14, 0.5 ;  /* 0x3f0000000e0eb820 */ /* 0x000fe20000400000 */
[----:B----4-:R-:W-:Y:S01]  /*85f0*/  @!P2 FMUL R83, R83, R83 ;  /* 0x000000535353a220 */ /* 0x010fe20000400000 */
[----:B------:R-:W-:Y:S02]  /*8600*/  FSETP.GEU.AND P2, PT, R16, -126, PT ;  /* 0xc2fc00001000780b */ /* 0x000fe40003f4e000 */
[----:B------:R-:W-:Y:S02]  /*8610*/  F2FP.F16.F32.PACK_AB R54, R69, R68 ;  /* 0x000000444536723e */ /* 0x000fe400000000ff */
[----:B------:R-:W-:Y:S03]  /*8620*/  F2FP.F16.F32.PACK_AB R55, R71, R70 ;  /* 0x000000464737723e */ /* 0x000fe600000000ff */
[----:B------:R-:W4:Y:S01]  /*8630*/  MUFU.EX2 R80, R12 ;  /* 0x0000000c00507308 */ /* 0x000f220000000800 */
[----:B-----5:R-:W-:Y:S01]  /*8640*/  @!P1 FMUL R86, R86, R86 ;  /* 0x0000005656569220 */ /* 0x020fe20000400000 */
[----:B------:R-:W-:Y:S01]  /*8650*/  FSETP.GEU.AND P1, PT, R17, -126, PT ;  /* 0xc2fc00001100780b */ /* 0x000fe20003f2e000 */
[----:B------:R-:W-:Y:S01]  /*8660*/  @!P0 FMUL R15, R15, 0.5 ;  /* 0x3f0000000f0f8820 */ /* 0x000fe20000400000 */
[----:B------:R-:W-:Y:S02]  /*8670*/  F2FP.F16.F32.PACK_AB R41, R79, R78 ;  /* 0x0000004e4f29723e */ /* 0x000fe400000000ff */
[----:B------:R-:W-:Y:S04]  /*8680*/  F2FP.F16.F32.PACK_AB R42, R83, R82 ;  /* 0x00000052532a723e */ /* 0x000fe800000000ff */
[----:B------:R-:W5:Y:S01]  /*8690*/  MUFU.EX2 R81, R13 ;  /* 0x0000000d00517308 */ /* 0x000f620000000800 */
[----:B--2---:R-:W2:Y:S01]  /*86a0*/  LDS.128 R8, [R0+0x24110] ;  /* 0x0241100000087984 */ /* 0x004ea20000000c00 */
[----:B------:R-:W-:Y:S01]  /*86b0*/  @!P2 FMUL R16, R16, 0.5 ;  /* 0x3f0000001010a820 */ /* 0x000fe20000400000 */
[----:B---3--:R-:W-:Y:S01]  /*86c0*/  @!P6 FMUL R87, R87, R87 ;  /* 0x000000575757e220 */ /* 0x008fe20000400000 */
[----:B------:R-:W-:Y:S01]  /*86d0*/  FSETP.GEU.AND P6, PT, R18, -126, PT ;  /* 0xc2fc00001200780b */ /* 0x000fe20003fce000 */
[----:B------:R-:W-:Y:S05]  /*86e0*/  @!P1 FMUL R17, R17, 0.5 ;  /* 0x3f00000011119820 */ /* 0x000fea0000400000 */
[----:B------:R-:W3:Y:S01]  /*86f0*/  MUFU.EX2 R84, R14 ;  /* 0x0000000e00547308 */ /* 0x000ee20000000800 */
[----:B-1----:R-:W-:Y:S01]  /*8700*/  FFMA2 R4, R3.F32, R24.F32x2.HI_LO, R4.F32x2.HI_LO ;  /* 0x0000001803047249 */ /* 0x002fe20000040004 */
[----:B------:R-:W-:Y:S01]  /*8710*/  F2FP.F16.F32.PACK_AB R43, R87, R86 ;  /* 0x00000056572b723e */ /* 0x000fe200000000ff */
[----:B------:R-:W-:Y:S02]  /*8720*/  FFMA2 R6, R3.F32, R26.F32x2.HI_LO, R6.F32x2.HI_LO ;  /* 0x0000001a03067249 */ /* 0x000fe40000040006 */
[----:B------:R-:W-:Y:S01]  /*8730*/  LDS.128 R24, [R0+0x24180] ;  /* 0x0241800000187984 */ /* 0x000fe20000000c00 */
[----:B----4-:R-:W-:Y:S01]  /*8740*/  @!P5 FMUL R80, R80, R80 ;  /* 0x000000505050d220 */ /* 0x010fe20000400000 */
[----:B------:R-:W-:Y:S03]  /*8750*/  FSETP.GEU.AND P5, PT, R19, -126, PT ;  /* 0xc2fc00001300780b */ /* 0x000fe60003fae000 */
[----:B------:R1:W4:Y:S01]  /*8760*/  MUFU.EX2 R85, R15 ;  /* 0x0000000f00557308 */ /* 0x0003220000000800 */
[----:B------:R-:W-:Y:S01]  /*8770*/  @!P6 FMUL R18, R18, 0.5 ;  /* 0x3f0000001212e820 */ /* 0x000fe20000400000 */
[----:B-----5:R-:W-:Y:S01]  /*8780*/  @!P4 FMUL R81, R81, R81 ;  /* 0x000000515151c220 */ /* 0x020fe20000400000 */
[----:B------:R-:W-:Y:S04]  /*8790*/  FSETP.GEU.AND P4, PT, R4, -126, PT ;  /* 0xc2fc00000400780b */ /* 0x000fe80003f8e000 */
[----:B------:R-:W-:Y:S03]  /*87a0*/  F2FP.F16.F32.PACK_AB R44, R81, R80 ;  /* 0x00000050512c723e */ /* 0x000fe600000000ff */
[----:B------:R-:W5:Y:S01]  /*87b0*/  MUFU.EX2 R88, R16 ;  /* 0x0000001000587308 */ /* 0x000f620000000800 */
[----:B---3--:R-:W-:Y:S01]  /*87c0*/  @!P3 FMUL R84, R84, R84 ;  /* 0x000000545454b220 */ /* 0x008fe20000400000 */
[----:B------:R-:W-:Y:S01]  /*87d0*/  FSETP.GEU.AND P3, PT, R5, -126, PT ;  /* 0xc2fc00000500780b */ /* 0x000fe20003f6e000 */
[----:B------:R-:W-:Y:S07]  /*87e0*/  @!P5 FMUL R19, R19, 0.5 ;  /* 0x3f0000001313d820 */ /* 0x000fee0000400000 */
[----:B------:R-:W3:Y:S01]  /*87f0*/  MUFU.EX2 R89, R17 ;  /* 0x0000001100597308 */ /* 0x000ee20000000800 */
[----:B-1----:R-:W1:Y:S01]  /*8800*/  LDS.128 R12, [R0+0x24120] ;  /* 0x02412000000c7984 */ /* 0x002e620000000c00 */
[----:B------:R-:W-:Y:S01]  /*8810*/  @!P4 FMUL R4, R4, 0.5 ;  /* 0x3f0000000404c820 */ /* 0x000fe20000400000 */
[----:B----4-:R-:W-:Y:S01]  /*8820*/  @!P0 FMUL R85, R85, R85 ;  /* 0x0000005555558220 */ /* 0x010fe20000400000 */
[----:B------:R-:W-:Y:S01]  /*8830*/  FSETP.GEU.AND P0, PT, R6, -126, PT ;  /* 0xc2fc00000600780b */ /* 0x000fe20003f0e000 */
[----:B------:R-:W-:Y:S05]  /*8840*/  @!P3 FMUL R5, R5, 0.5 ;  /* 0x3f0000000505b820 */ /* 0x000fea0000400000 */
[----:B------:R-:W4:Y:S01]  /*8850*/  MUFU.EX2 R90, R18 ;  /* 0x00000012005a7308 */ /* 0x000f220000000800 */
[----:B--2---:R-:W-:Y:S01]  /*8860*/  FFMA2 R8, R3.F32, R28.F32x2.HI_LO, R8.F32x2.HI_LO ;  /* 0x0000001c03087249 */ /* 0x004fe20000040008 */
[----:B------:R-:W-:Y:S01]  /*8870*/  F2FP.F16.F32.PACK_AB R45, R85, R84 ;  /* 0x00000054552d723e */ /* 0x000fe200000000ff */
[----:B------:R-:W-:Y:S02]  /*8880*/  FFMA2 R10, R3.F32, R30.F32x2.HI_LO, R10.F32x2.HI_LO ;  /* 0x0000001e030a7249 */ /* 0x000fe4000004000a */
[----:B------:R-:W2:Y:S01]  /*8890*/  LDS.128 R28, [R0+0x24190] ;  /* 0x02419000001c7984 */ /* 0x000ea20000000c00 */
[----:B-----5:R-:W-:Y:S01]  /*88a0*/  @!P2 FMUL R88, R88, R88 ;  /* 0x000000585858a220 */ /* 0x020fe20000400000 */
[----:B------:R-:W-:Y:S03]  /*88b0*/  FSETP.GEU.AND P2, PT, R7, -126, PT ;  /* 0xc2fc00000700780b */ /* 0x000fe60003f4e000 */
[----:B------:R-:W5:Y:S01]  /*88c0*/  MUFU.EX2 R91, R19 ;  /* 0x00000013005b7308 */ /* 0x000f620000000800 */
[----:B------:R-:W-:Y:S01]  /*88d0*/  @!P0 FMUL R6, R6, 0.5 ;  /* 0x3f00000006068820 */ /* 0x000fe20000400000 */
[----:B---3--:R-:W-:Y:S01]  /*88e0*/  @!P1 FMUL R89, R89, R89 ;  /* 0x0000005959599220 */ /* 0x008fe20000400000 */
[----:B------:R-:W-:Y:S04]  /*88f0*/  FSETP.GEU.AND P1, PT, R8, -126, PT ;  /* 0xc2fc00000800780b */ /* 0x000fe80003f2e000 */
[----:B------:R-:W-:Y:S03]  /*8900*/  F2FP.F16.F32.PACK_AB R46, R89, R88 ;  /* 0x00000058592e723e */ /* 0x000fe600000000ff */
[----:B------:R-:W3:Y:S01]  /*8910*/  MUFU.EX2 R92, R4 ;  /* 0x00000004005c7308 */ /* 0x000ee20000000800 */
[----:B----4-:R-:W-:Y:S01]  /*8920*/  @!P6 FMUL R90, R90, R90 ;  /* 0x0000005a5a5ae220 */ /* 0x010fe20000400000 */
[----:B------:R-:W-:Y:S01]  /*8930*/  FSETP.GEU.AND P6, PT, R9, -126, PT ;  /* 0xc2fc00000900780b */ /* 0x000fe20003fce000 */
[----:B------:R-:W-:Y:S07]  /*8940*/  @!P2 FMUL R7, R7, 0.5 ;  /* 0x3f0000000707a820 */ /* 0x000fee0000400000 */
[----:B------:R-:W4:Y:S01]  /*8950*/  MUFU.EX2 R93, R5 ;  /* 0x00000005005d7308 */ /* 0x000f220000000800 */
[----:B------:R-:W-:Y:S01]  /*8960*/  @!P1 FMUL R8, R8, 0.5 ;  /* 0x3f00000008089820 */ /* 0x000fe20000400000 */
[----:B-----5:R-:W-:Y:S01]  /*8970*/  @!P5 FMUL R91, R91, R91 ;  /* 0x0000005b5b5bd220 */ /* 0x020fe20000400000 */
[----:B------:R-:W-:Y:S02]  /*8980*/  FSETP.GEU.AND P5, PT, R10, -126, PT ;  /* 0xc2fc00000a00780b */ /* 0x000fe40003fae000 */
[----:B------:R-:W-:Y:S05]  /*8990*/  @!P6 FMUL R9, R9, 0.5 ;  /* 0x3f0000000909e820 */ /* 0x000fea0000400000 */
[----:B------:R-:W5:Y:S01]  /*89a0*/  MUFU.EX2 R94, R6 ;  /* 0x00000006005e7308 */ /* 0x000f620000000800 */
[----:B-1----:R-:W-:Y:S01]  /*89b0*/  FFMA2 R12, R3.F32, R32.F32x2.HI_LO, R12.F32x2.HI_LO ;  /* 0x00000020030c7249 */ /* 0x002fe2000004000c */
[----:B------:R-:W-:Y:S01]  /*89c0*/  F2FP.F16.F32.PACK_AB R47, R91, R90 ;  /* 0x0000005a5b2f723e */ /* 0x000fe200000000ff */
[----:B------:R-:W-:Y:S02]  /*89d0*/  FFMA2 R34, R3.F32, R34.F32x2.HI_LO, R14.F32x2.HI_LO ;  /* 0x0000002203227249 */ /* 0x000fe4000004000e */
[----:B---3--:R-:W-:Y:S01]  /*89e0*/  @!P4 FMUL R92, R92, R92 ;  /* 0x0000005c5c5cc220 */ /* 0x008fe20000400000 */
[----:B------:R-:W-:Y:S01]  /*89f0*/  FSETP.GEU.AND P4, PT, R11, -126, PT ;  /* 0xc2fc00000b00780b */ /* 0x000fe20003f8e000 */
[C---:B------:R-:W-:Y:S03]  /*8a00*/  FFMA2 R20, R3.reuse.F32, R36.F32x2.HI_LO, R20.F32x2.HI_LO ;  /* 0x0000002403147249 */ /* 0x040fe60000040014 */
[----:B------:R-:W1:Y:S01]  /*8a10*/  MUFU.EX2 R95, R7 ;  /* 0x00000007005f7308 */ /* 0x000e620000000800 */
[----:B------:R-:W-:Y:S01]  /*8a20*/  @!P5 FMUL R10, R10, 0.5 ;  /* 0x3f0000000a0ad820 */ /* 0x000fe20000400000 */
[----:B------:R-:W-:Y:S02]  /*8a30*/  FFMA2 R22, R3.F32, R38.F32x2.HI_LO, R22.F32x2.HI_LO ;  /* 0x0000002603167249 */ /* 0x000fe40000040016 */
[----:B----4-:R-:W-:Y:S01]  /*8a40*/  @!P3 FMUL R93, R93, R93 ;  /* 0x0000005d5d5db220 */ /* 0x010fe20000400000 */
[----:B------:R-:W-:Y:S05]  /*8a50*/  FSETP.GEU.AND P3, PT, R12, -126, PT ;  /* 0xc2fc00000c00780b */ /* 0x000fea0003f6e000 */
[----:B------:R-:W3:Y:S01]  /*8a60*/  MUFU.EX2 R98, R8 ;  /* 0x0000000800627308 */ /* 0x000ee20000000800 */
[----:B-----5:R-:W-:Y:S01]  /*8a70*/  @!P0 FMUL R94, R94, R94 ;  /* 0x0000005e5e5e8220 */ /* 0x020fe20000400000 */
[----:B------:R-:W-:Y:S01]  /*8a80*/  FSETP.GEU.AND P0, PT, R13, -126, PT ;  /* 0xc2fc00000d00780b */ /* 0x000fe20003f0e000 */
[----:B------:R-:W-:Y:S01]  /*8a90*/  @!P4 FMUL R11, R11, 0.5 ;  /* 0x3f0000000b0bc820 */ /* 0x000fe20000400000 */
[----:B------:R-:W-:Y:S06]  /*8aa0*/  F2FP.F16.F32.PACK_AB R32, R93, R92 ;  /* 0x0000005c5d20723e */ /* 0x000fec00000000ff */
[----:B------:R-:W4:Y:S01]  /*8ab0*/  MUFU.EX2 R99, R9 ;  /* 0x0000000900637308 */ /* 0x000f220000000800 */
[----:B-1----:R-:W-:Y:S01]  /*8ac0*/  @!P2 FMUL R95, R95, R95 ;  /* 0x0000005f5f5fa220 */ /* 0x002fe20000400000 */
[----:B------:R-:W-:Y:S01]  /*8ad0*/  @!P3 FMUL R12, R12, 0.5 ;  /* 0x3f0000000c0cb820 */ /* 0x000fe20000400000 */
[----:B------:R-:W-:Y:S03]  /*8ae0*/  FSETP.GEU.AND P2, PT, R34, -126, PT ;  /* 0xc2fc00002200780b */ /* 0x000fe60003f4e000 */
[----:B------:R-:W-:Y:S01]  /*8af0*/  F2FP.F16.F32.PACK_AB R33, R95, R94 ;  /* 0x0000005e5f21723e */ /* 0x000fe200000000ff */
[----:B------:R-:W-:Y:S03]  /*8b00*/  @!P0 FMUL R13, R13, 0.5 ;  /* 0x3f0000000d0d8820 */ /* 0x000fe60000400000 */
[----:B------:R-:W1:Y:S01]  /*8b10*/  MUFU.EX2 R102, R10 ;  /* 0x0000000a00667308 */ /* 0x000e620000000800 */
[----:B---3--:R-:W-:Y:S01]  /*8b20*/  @!P1 FMUL R98, R98, R98 ;  /* 0x0000006262629220 */ /* 0x008fe20000400000 */
[----:B------:R-:W-:Y:S08]  /*8b30*/  FSETP.GEU.AND P1, PT, R35, -126, PT ;  /* 0xc2fc00002300780b */ /* 0x000ff00003f2e000 */
[----:B------:R-:W3:Y:S01]  /*8b40*/  MUFU.EX2 R103, R11 ;  /* 0x0000000b00677308 */ /* 0x000ee20000000800 */
[----:B------:R-:W-:Y:S01]  /*8b50*/  @!P2 FMUL R34, R34, 0.5 ;  /* 0x3f0000002222a820 */ /* 0x000fe20000400000 */
[----:B----4-:R-:W-:Y:S01]  /*8b60*/  @!P6 FMUL R99, R99, R99 ;  /* 0x000000636363e220 */ /* 0x010fe20000400000 */
[----:B------:R-:W-:Y:S02]  /*8b70*/  FSETP.GEU.AND P6, PT, R20, -126, PT ;  /* 0xc2fc00001400780b */ /* 0x000fe40003fce000 */
[----:B------:R-:W-:Y:S05]  /*8b80*/  @!P1 FMUL R35, R35, 0.5 ;  /* 0x3f00000023239820 */ /* 0x000fea0000400000 */
[----:B------:R-:W4:Y:S01]  /*8b90*/  MUFU.EX2 R96, R12 ;  /* 0x0000000c00607308 */ /* 0x000f220000000800 */
[----:B-1----:R-:W-:Y:S01]  /*8ba0*/  @!P5 FMUL R102, R102, R102 ;  /* 0x000000666666d220 */ /* 0x002fe20000400000 */
[----:B------:R-:W-:Y:S08]  /*8bb0*/  FSETP.GEU.AND P5, PT, R21, -126, PT ;  /* 0xc2fc00001500780b */ /* 0x000ff00003fae000 */
[----:B------:R1:W5:Y:S01]  /*8bc0*/  MUFU.EX2 R97, R13 ;  /* 0x0000000d00617308 */ /* 0x0003620000000800 */
[----:B---3--:R-:W-:Y:S01]  /*8bd0*/  @!P4 FMUL R103, R103, R103 ;  /* 0x000000676767c220 */ /* 0x008fe20000400000 */
[----:B------:R-:W-:Y:S01]  /*8be0*/  FSETP.GEU.AND P4, PT, R22, -126, PT ;  /* 0xc2fc00001600780b */ /* 0x000fe20003f8e000 */
[----:B------:R-:W-:Y:S02]  /*8bf0*/  @!P6 FMUL R20, R20, 0.5 ;  /* 0x3f0000001414e820 */ /* 0x000fe40000400000 */
[----:B------:R-:W-:Y:S05]  /*8c00*/  @!P5 FMUL R21, R21, 0.5 ;  /* 0x3f0000001515d820 */ /* 0x000fea0000400000 */
[----:B------:R-:W3:Y:S01]  /*8c10*/  MUFU.EX2 R100, R34 ;  /* 0x0000002200647308 */ /* 0x000ee20000000800 */
[----:B----4-:R-:W-:Y:S01]  /*8c20*/  @!P3 FMUL R96, R96, R96 ;  /* 0x000000606060b220 */ /* 0x010fe20000400000 */
[----:B------:R-:W-:Y:S03]  /*8c30*/  FSETP.GEU.AND P3, PT, R23, -126, PT ;  /* 0xc2fc00001700780b */ /* 0x000fe60003f6e000 */
[----:B------:R-:W-:Y:S05]  /*8c40*/  @!P4 FMUL R22, R22, 0.5 ;  /* 0x3f0000001616c820 */ /* 0x000fea0000400000 */
[----:B------:R-:W4:Y:S01]  /*8c50*/  MUFU.EX2 R101, R35 ;  /* 0x0000002300657308 */ /* 0x000f220000000800 */
[----:B-1----:R-:W1:Y:S01]  /*8c60*/  LDTM.x16 R4, tmem[UR4+0x60] ;  /* 0x00006004000479ee */ /* 0x002e620008240000 */
[----:B-----5:R-:W-:Y:S03]  /*8c70*/  @!P0 FMUL R97, R97, R97 ;  /* 0x0000006161618220 */ /* 0x020fe60000400000 */
[----:B------:R-:W-:Y:S05]  /*8c80*/  @!P3 FMUL R23, R23, 0.5 ;  /* 0x3f0000001717b820 */ /* 0x000fea0000400000 */
[----:B------:R-:W5:Y:S01]  /*8c90*/  MUFU.EX2 R104, R20 ;  /* 0x0000001400687308 */ /* 0x000f620000000800 */
[----:B---3--:R-:W-:Y:S01]  /*8ca0*/  @!P2 FMUL R100, R100, R100 ;  /* 0x000000646464a220 */ /* 0x008fe20000400000 */
[----:B------:R-:W-:Y:S02]  /*8cb0*/  F2FP.F16.F32.PACK_AB R34, R99, R98 ;  /* 0x000000626322723e */ /* 0x000fe400000000ff */
[----:B------:R-:W-:Y:S06]  /*8cc0*/  F2FP.F16.F32.PACK_AB R36, R97, R96 ;  /* 0x000000606124723e */ /* 0x000fec00000000ff */
[----:B------:R-:W3:Y:S01]  /*8cd0*/  MUFU.EX2 R105, R21 ;  /* 0x0000001500697308 */ /* 0x000ee20000000800 */
[----:B----4-:R-:W-:Y:S01]  /*8ce0*/  @!P1 FMUL R101, R101, R101 ;  /* 0x0000006565659220 */ /* 0x010fe20000400000 */
[----:B------:R-:W-:Y:S04]  /*8cf0*/  F2FP.F16.F32.PACK_AB R35, R103, R102 ;  /* 0x000000666723723e */ /* 0x000fe800000000ff */
[----:B------:R-:W-:Y:S04]  /*8d00*/  F2FP.F16.F32.PACK_AB R37, R101, R100 ;  /* 0x000000646525723e */ /* 0x000fe800000000ff */
[----:B------:R-:W4:Y:S01]  /*8d10*/  MUFU.EX2 R106, R22 ;  /* 0x00000016006a7308 */ /* 0x000f220000000800 */
[C---:B-1----:R-:W-:Y:S02]  /*8d20*/  FFMA2 R24, R3.reuse.F32, R4.F32x2.HI_LO, R24.F32x2.HI_LO ;  /* 0x0000000403187249 */ /* 0x042fe40000040018 */
[C---:B------:R-:W-:Y:S02]  /*8d30*/  FFMA2 R26, R3.reuse.F32, R6.F32x2.HI_LO, R26.F32x2.HI_LO ;  /* 0x00000006031a7249 */ /* 0x040fe4000004001a */
[----:B------:R-:W1:Y:S01]  /*8d40*/  LDS.128 R4, [R0+0x241a0] ;  /* 0x0241a00000047984 */ /* 0x000e620000000c00 */
[----:B--2---:R-:W-:Y:S01]  /*8d50*/  FFMA2 R28, R3.F32, R8.F32x2.HI_LO, R28.F32x2.HI_LO ;  /* 0x00000008031c7249 */ /* 0x004fe2000004001c */
[----:B------:R-:W-:Y:S03]  /*8d60*/  FSETP.GEU.AND P2, PT, R25, -126, PT ;  /* 0xc2fc00001900780b */ /* 0x000fe60003f4e000 */
[----:B------:R-:W2:Y:S01]  /*8d70*/  MUFU.EX2 R107, R23 ;  /* 0x00000017006b7308 */ /* 0x000ea20000000800 */
[----:B------:R-:W-:Y:S01]  /*8d80*/  FFMA2 R30, R3.F32, R10.F32x2.HI_LO, R30.F32x2.HI_LO ;  /* 0x0000000a031e7249 */ /* 0x000fe2000004001e */
[----:B------:R-:W-:Y:S01]  /*8d90*/  FSETP.GEU.AND P1, PT, R26, -126, PT ;  /* 0xc2fc00001a00780b */ /* 0x000fe20003f2e000 */
[----:B-----5:R-:W-:Y:S01]  /*8da0*/  @!P6 FMUL R104, R104, R104 ;  /* 0x000000686868e220 */ /* 0x020fe20000400000 */
[----:B------:R-:W-:Y:S01]  /*8db0*/  FSETP.GEU.AND P0, PT, R24, -126, PT ;  /* 0xc2fc00001800780b */ /* 0x000fe20003f0e000 */
[----:B------:R5:W1:Y:S01]  /*8dc0*/  LDS.128 R8, [R0+0x241b0] ;  /* 0x0241b00000087984 */ /* 0x000a620000000c00 */
[----:B------:R-:W-:Y:S01]  /*8dd0*/  NOP ;  /* 0x0000000000007918 */ /* 0x000fe20000000000 */
[----:B---3--:R-:W-:Y:S01]  /*8de0*/  @!P5 FMUL R105, R105, R105 ;  /* 0x000000696969d220 */ /* 0x008fe20000400000 */
[----:B------:R-:W-:Y:S01]  /*8df0*/  FSETP.GEU.AND P6, PT, R27, -126, PT ;  /* 0xc2fc00001b00780b */ /* 0x000fe20003fce000 */
[----:B----4-:R-:W-:Y:S01]  /*8e00*/  @!P4 FMUL R106, R106, R106 ;  /* 0x0000006a6a6ac220 */ /* 0x010fe20000400000 */
[----:B------:R-:W-:Y:S01]  /*8e10*/  FSETP.GEU.AND P5, PT, R28, -126, PT ;  /* 0xc2fc00001c00780b */ /* 0x000fe20003fae000 */
[----:B------:R-:W-:Y:S01]  /*8e20*/  @!P2 FMUL R25, R25, 0.5 ;  /* 0x3f0000001919a820 */ /* 0x000fe20000400000 */
[----:B------:R-:W-:Y:S01]  /*8e30*/  BAR.SYNC.DEFER_BLOCKING 0x3, 0x100 ;  /* 0x00c4000000007b1d */ /* 0x000fe20000010000 */
[----:B------:R-:W-:Y:S02]  /*8e40*/  FSETP.GEU.AND P4, PT, R29, -126, PT ;  /* 0xc2fc00001d00780b */ /* 0x000fe40003f8e000 */
[----:B------:R-:W-:Y:S01]  /*8e50*/  @!P1 FMUL R26, R26, 0.5 ;  /* 0x3f0000001a1a9820 */ /* 0x000fe20000400000 */
[----:B------:R-:W-:Y:S01]  /*8e60*/  F2FP.F16.F32.PACK_AB R38, R105, R104 ;  /* 0x000000686926723e */ /* 0x000fe200000000ff */
[----:B--2---:R-:W-:Y:S01]  /*8e70*/  @!P3 FMUL R107, R107, R107 ;  /* 0x0000006b6b6bb220 */ /* 0x004fe20000400000 */
[----:B------:R-:W-:Y:S01]  /*8e80*/  FSETP.GEU.AND P3, PT, R30, -126, PT ;  /* 0xc2fc00001e00780b */ /* 0x000fe20003f6e000 */
[----:B------:R-:W2:Y:S01]  /*8e90*/  MUFU.EX2 R109, R25 ;  /* 0x00000019006d7308 */ /* 0x000ea20000000800 */
[----:B------:R-:W-:Y:S01]  /*8ea0*/  @!P0 FMUL R24, R24, 0.5 ;  /* 0x3f00000018188820 */ /* 0x000fe20000400000 */
[----:B------:R-:W-:Y:S01]  /*8eb0*/  @!P6 FMUL R27, R27, 0.5 ;  /* 0x3f0000001b1be820 */ /* 0x000fe20000400000 */
[----:B------:R-:W3:Y:S01]  /*8ec0*/  S2R R22, SR_TID.X ;  /* 0x0000000000167919 */ /* 0x000ee20000002100 */
[----:B------:R-:W-:Y:S01]  /*8ed0*/  @!P5 FMUL R28, R28, 0.5 ;  /* 0x3f0000001c1cd820 */ /* 0x000fe20000400000 */
[----:B------:R-:W-:Y:S05]  /*8ee0*/  F2FP.F16.F32.PACK_AB R39, R107, R106 ;  /* 0x0000006a6b27723e */ /* 0x000fea00000000ff */
[----:B------:R-:W4:Y:S01]  /*8ef0*/  MUFU.EX2 R112, R26 ;  /* 0x0000001a00707308 */ /* 0x000f220000000800 */
[----:B------:R-:W-:Y:S01]  /*8f00*/  @!P4 FMUL R29, R29, 0.5 ;  /* 0x3f0000001d1dc820 */ /* 0x000fe20000400000 */
[----:B-----5:R-:W-:Y:S01]  /*8f10*/  SHF.R.U32.HI R0, RZ, 0x4, R73 ;  /* 0x00000004ff007819 */ /* 0x020fe20000011649 */
[----:B------:R-:W-:Y:S03]  /*8f20*/  @!P3 FMUL R30, R30, 0.5 ;  /* 0x3f0000001e1eb820 */ /* 0x000fe60000400000 */
[----:B------:R-:W-:Y:S04]  /*8f30*/  LOP3.LUT R0, R0, 0x8, RZ, 0xc0, !PT ;  /* 0x0000000800007812 */ /* 0x000fe800078ec0ff */
[----:B------:R-:W5:Y:S01]  /*8f40*/  MUFU.EX2 R108, R24 ;  /* 0x00000018006c7308 */ /* 0x000f620000000800 */
[----:B--2---:R-:W-:Y:S01]  /*8f50*/  @!P2 FMUL R109, R109, R109 ;  /* 0x0000006d6d6da220 */ /* 0x004fe20000400000 */
[C---:B-1----:R-:W-:Y:S02]  /*8f60*/  FFMA2 R4, R3.reuse.F32, R12.F32x2.HI_LO, R4.F32x2.HI_LO ;  /* 0x0000000c03047249 */ /* 0x042fe40000040004 */
[----:B------:R-:W-:Y:S03]  /*8f70*/  FFMA2 R6, R3.F32, R14.F32x2.HI_LO, R6.F32x2.HI_LO ;  /* 0x0000000e03067249 */ /* 0x000fe60000040006 */
[----:B------:R-:W-:Y:S03]  /*8f80*/  FSETP.GEU.AND P2, PT, R4, -126, PT ;  /* 0xc2fc00000400780b */ /* 0x000fe60003f4e000 */
[----:B------:R-:W1:Y:S01]  /*8f90*/  MUFU.EX2 R113, R27 ;  /* 0x0000001b00717308 */ /* 0x000e620000000800 */
[----:B----4-:R-:W-:Y:S01]  /*8fa0*/  @!P1 FMUL R112, R112, R112 ;  /* 0x0000007070709220 */ /* 0x010fe20000400000 */
[----:B------:R-:W-:Y:S01]  /*8fb0*/  FSETP.GEU.AND P1, PT, R5, -126, PT ;  /* 0xc2fc00000500780b */ /* 0x000fe20003f2e000 */
[C---:B------:R-:W-:Y:S01]  /*8fc0*/  FFMA2 R8, R3.reuse.F32, R16.F32x2.HI_LO, R8.F32x2.HI_LO ;  /* 0x0000001003087249 */ /* 0x040fe20000040008 */
[----:B------:R-:W-:Y:S01]  /*8fd0*/  IADD3 R16, PT, PT, R74, -R0, RZ ;  /* 0x800000004a107210 */ /* 0x000fe20007ffe0ff */
[----:B------:R-:W-:Y:S05]  /*8fe0*/  FFMA2 R10, R3.F32, R18.F32x2.HI_LO, R10.F32x2.HI_LO ;  /* 0x00000012030a7249 */ /* 0x000fea000004000a */
[----:B------:R-:W2:Y:S01]  /*8ff0*/  MUFU.EX2 R114, R28 ;  /* 0x0000001c00727308 */ /* 0x000ea20000000800 */
[----:B-----5:R-:W-:Y:S01]  /*9000*/  @!P0 FMUL R108, R108, R108 ;  /* 0x0000006c6c6c8220 */ /* 0x020fe20000400000 */
[----:B------:R-:W-:Y:S01]  /*9010*/  FSETP.GEU.AND P0, PT, R31, -126, PT ;  /* 0xc2fc00001f00780b */ /* 0x000fe20003f0e000 */
[----:B------:R-:W-:Y:S01]  /*9020*/  @!P2 FMUL R4, R4, 0.5 ;  /* 0x3f0000000404a820 */ /* 0x000fe20000400000 */
[----:B---3--:R-:W-:Y:S01]  /*9030*/  SHF.R.U32.HI R22, RZ, 0x5, R22 ;  /* 0x00000005ff167819 */ /* 0x008fe20000011616 */
[----:B------:R-:W-:Y:S05]  /*9040*/  @!P1 FMUL R5, R5, 0.5 ;  /* 0x3f00000005059820 */ /* 0x000fea0000400000 */
[----:B------:R-:W3:Y:S01]  /*9050*/  MUFU.EX2 R115, R29 ;  /* 0x0000001d00737308 */ /* 0x000ee20000000800 */
[----:B-1----:R-:W-:Y:S01]  /*9060*/  @!P6 FMUL R113, R113, R113 ;  /* 0x000000717171e220 */ /* 0x002fe20000400000 */
[----:B------:R-:W-:Y:S02]  /*9070*/  FSETP.GEU.AND P6, PT, R6, -126, PT ;  /* 0xc2fc00000600780b */ /* 0x000fe40003fce000 */
[----:B------:R-:W-:Y:S02]  /*9080*/  SHF.R.U32.HI R0, RZ, 0x15, R16 ;  /* 0x00000015ff007819 */ /* 0x000fe40000011610 */
[----:B------:R-:W-:Y:S01]  /*9090*/  LOP3.LUT R22, R22, 0x3, RZ, 0xc0, !PT ;  /* 0x0000000316167812 */ /* 0x000fe200078ec0ff */
[----:B------:R-:W-:Y:S03]  /*90a0*/  @!P0 FMUL R31, R31, 0.5 ;  /* 0x3f0000001f1f8820 */ /* 0x000fe60000400000 */
[----:B------:R-:W1:Y:S01]  /*90b0*/  MUFU.EX2 R116, R30 ;  /* 0x0000001e00747308 */ /* 0x000e620000000800 */
[----:B--2---:R-:W-:Y:S01]  /*90c0*/  @!P5 FMUL R114, R114, R114 ;  /* 0x000000727272d220 */ /* 0x004fe20000400000 */
[----:B------:R-:W-:Y:S02]  /*90d0*/  FSETP.GEU.AND P5, PT, R7, -126, PT ;  /* 0xc2fc00000700780b */ /* 0x000fe40003fae000 */
[----:B------:R-:W-:Y:S02]  /*90e0*/  F2FP.F16.F32.PACK_AB R24, R109, R108 ;  /* 0x0000006c6d18723e */ /* 0x000fe400000000ff */
[----:B------:R-:W-:Y:S01]  /*90f0*/  F2FP.F16.F32.PACK_AB R25, R113, R112 ;  /* 0x000000707119723e */ /* 0x000fe200000000ff */
[----:B------:R-:W-:Y:S03]  /*9100*/  @!P6 FMUL R6, R6, 0.5 ;  /* 0x3f0000000606e820 */ /* 0x000fe60000400000 */
[----:B------:R-:W2:Y:S01]  /*9110*/  MUFU.EX2 R118, R4 ;  /* 0x0000000400767308 */ /* 0x000ea20000000800 */
[----:B---3--:R-:W-:Y:S01]  /*9120*/  @!P4 FMUL R115, R115, R115 ;  /* 0x000000737373c220 */ /* 0x008fe20000400000 */
[----:B------:R-:W-:Y:S04]  /*9130*/  FSETP.GEU.AND P4, PT, R8, -126, PT ;  /* 0xc2fc00000800780b */ /* 0x000fe80003f8e000 */
[----:B------:R-:W-:Y:S01]  /*9140*/  F2FP.F16.F32.PACK_AB R26, R115, R114 ;  /* 0x00000072731a723e */ /* 0x000fe200000000ff */
[----:B------:R-:W-:Y:S03]  /*9150*/  @!P5 FMUL R7, R7, 0.5 ;  /* 0x3f0000000707d820 */ /* 0x000fe60000400000 */
[----:B------:R-:W3:Y:S01]  /*9160*/  MUFU.EX2 R119, R5 ;  /* 0x0000000500777308 */ /* 0x000ee20000000800 */
[----:B-1----:R-:W-:Y:S01]  /*9170*/  @!P3 FMUL R116, R116, R116 ;  /* 0x000000747474b220 */ /* 0x002fe20000400000 */
[C---:B------:R-:W-:Y:S03]  /*9180*/  FSETP.GEU.AND P3, PT, R9.reuse, -126, PT ;  /* 0xc2fc00000900780b */ /* 0x040fe60003f6e000 */
[----:B------:R-:W-:Y:S05]  /*9190*/  @!P4 FMUL R8, R8, 0.5 ;  /* 0x3f0000000808c820 */ /* 0x000fea0000400000 */
[----:B------:R-:W1:Y:S01]  /*91a0*/  MUFU.EX2 R117, R31 ;  /* 0x0000001f00757308 */ /* 0x000e620000000800 */
[----:B--2---:R-:W-:Y:S01]  /*91b0*/  @!P2 FMUL R118, R118, R118 ;  /* 0x000000767676a220 */ /* 0x004fe20000400000 */
[C---:B------:R-:W-:Y:S03]  /*91c0*/  FSETP.GEU.AND P2, PT, R10.reuse, -126, PT ;  /* 0xc2fc00000a00780b */ /* 0x040fe60003f4e000 */
[----:B------:R-:W-:Y:S05]  /*91d0*/  @!P3 FMUL R9, R9, 0.5 ;  /* 0x3f0000000909b820 */ /* 0x000fea0000400000 */
[----:B------:R-:W2:Y:S01]  /*91e0*/  MUFU.EX2 R120, R6 ;  /* 0x0000000600787308 */ /* 0x000ea20000000800 */
[----:B---3--:R-:W-:Y:S01]  /*91f0*/  @!P1 FMUL R119, R119, R119 ;  /* 0x0000007777779220 */ /* 0x008fe20000400000 */
[----:B------:R-:W-:Y:S04]  /*9200*/  FSETP.GEU.AND P1, PT, R11, -126, PT ;  /* 0xc2fc00000b00780b */ /* 0x000fe80003f2e000 */
[----:B------:R-:W-:Y:S01]  /*9210*/  F2FP.F16.F32.PACK_AB R28, R119, R118 ;  /* 0x00000076771c723e */ /* 0x000fe200000000ff */
[----:B------:R-:W-:Y:S03]  /*9220*/  @!P2 FMUL R10, R10, 0.5 ;  /* 0x3f0000000a0aa820 */ /* 0x000fe60000400000 */
[----:B------:R-:W3:Y:S01]  /*9230*/  MUFU.EX2 R121, R7 ;  /* 0x0000000700797308 */ /* 0x000ee20000000800 */
[----:B-1----:R-:W-:Y:S01]  /*9240*/  @!P0 FMUL R117, R117, R117 ;  /* 0x0000007575758220 */ /* 0x002fe20000400000 */
[----:B------:R-:W-:Y:S04]  /*9250*/  ISETP.NE.AND P0, PT, R22, R0, PT ;  /* 0x000000001600720c */ /* 0x000fe80003f05270 */
[----:B------:R-:W-:Y:S01]  /*9260*/  F2FP.F16.F32.PACK_AB R27, R117, R116 ;  /* 0x00000074751b723e */ /* 0x000fe200000000ff */
[----:B------:R-:W-:Y:S03]  /*9270*/  @!P1 FMUL R11, R11, 0.5 ;  /* 0x3f0000000b0b9820 */ /* 0x000fe60000400000 */
[----:B------:R-:W1:Y:S01]  /*9280*/  MUFU.EX2 R122, R8 ;  /* 0x00000008007a7308 */ /* 0x000e620000000800 */
[----:B--2---:R-:W-:Y:S09]  /*9290*/  @!P6 FMUL R120, R120, R120 ;  /* 0x000000787878e220 */ /* 0x004ff20000400000 */
[----:B------:R-:W2:Y:S01]  /*92a0*/  MUFU.EX2 R123, R9 ;  /* 0x00000009007b7308 */ /* 0x000ea20000000800 */
[----:B---3--:R-:W-:Y:S05]  /*92b0*/  @!P5 FMUL R121, R121, R121 ;  /* 0x000000797979d220 */ /* 0x008fea0000400000 */
[----:B------:R-:W-:Y:S04]  /*92c0*/  F2FP.F16.F32.PACK_AB R29, R121, R120 ;  /* 0x00000078791d723e */ /* 0x000fe800000000ff */
[----:B------:R-:W3:Y:S01]  /*92d0*/  MUFU.EX2 R124, R10 ;  /* 0x0000000a007c7308 */ /* 0x000ee20000000800 */
[----:B-1----:R-:W-:Y:S09]  /*92e0*/  @!P4 FMUL R122, R122, R122 ;  /* 0x0000007a7a7ac220 */ /* 0x002ff20000400000 */
[----:B------:R-:W1:Y:S01]  /*92f0*/  MUFU.EX2 R125, R11 ;  /* 0x0000000b007d7308 */ /* 0x000e620000000800 */
[----:B--2---:R-:W-:Y:S05]  /*9300*/  @!P3 FMUL R123, R123, R123 ;  /* 0x0000007b7b7bb220 */ /* 0x004fea0000400000 */
[----:B------:R-:W-:Y:S01]  /*9310*/  F2FP.F16.F32.PACK_AB R30, R123, R122 ;  /* 0x0000007a7b1e723e */ /* 0x000fe200000000ff */
[----:B---3--:R-:W-:Y:S01]  /*9320*/  @!P2 FMUL R124, R124, R124 ;  /* 0x0000007c7c7ca220 */ /* 0x008fe20000400000 */
[----:B-1----:R-:W-:Y:S05]  /*9330*/  @!P1 FMUL R125, R125, R125 ;  /* 0x0000007d7d7d9220 */ /* 0x002fea0000400000 */
[----:B------:R-:W-:Y:S01]  /*9340*/  F2FP.F16.F32.PACK_AB R31, R125, R124 ;  /* 0x0000007c7d1f723e */ /* 0x000fe200000000ff */
[----:B------:R-:W-:Y:S06]  /*9350*/  @!P0 BRA `(.L_x_176) ;  /* 0x0000000000408947 */ /* 0x000fec0003800000 */
        /* <DEDUP_REMOVED lines=16> */
.L_x_176:
[----:B------:R-:W-:Y:S05]  /*9460*/  WARPSYNC.ALL ;  /* 0x0000000000007948 */ /* 0x000fea0003800000 */
[C---:B------:R-:W-:Y:S01]  /*9470*/  R2UR UR4, R16.reuse ;  /* 0x00000000100472ca */ /* 0x040fe200000e0000 */
[----:B------:R-:W-:Y:S05]  /*9480*/  VIADD R0, R16, 0x10 ;  /* 0x0000001010007836 */ /* 0x000fea0000000000 */
[----:B------:R-:W-:Y:S04]  /*9490*/  SHF.R.U32.HI R0, RZ, 0x15, R0 ;  /* 0x00000015ff007819 */ /* 0x000fe80000011600 */
[----:B------:R-:W-:Y:S03]  /*94a0*/  ISETP.NE.AND P0, PT, R22, R0, PT ;  /* 0x000000001600720c */ /* 0x000fe60003f05270 */
[----:B------:R1:W-:Y:S10]  /*94b0*/  STTM.x8 tmem[UR4], R48 ;  /* 0x00000030000079ed */ /* 0x0003f400081c0004 */
[----:B------:R-:W-:Y:S05]  /*94c0*/  @!P0 BRA `(.L_x_177) ;  /* 0x0000000000408947 */ /* 0x000fea0003800000 */
[----:B------:R-:W2:Y:S01]  /*94d0*/  LDCU.64 UR8, c[0x4][0x80] ;  /* 0x01001000ff0877ac */ /* 0x000ea20008000a00 */
[----:B------:R-:W-:Y:S01]  /*94e0*/  MOV R15, 0x0 ;  /* 0x00000000000f7802 */ /* 0x000fe20000000f00 */
[----:B------:R-:W-:Y:S02]  /*94f0*/  HFMA2 R12, -RZ, RZ, 0, 5.9604644775390625e-08 ;  /* 0x00000001ff0c7431 */ /* 0x000fe400000001ff */
[----:B------:R-:W-:Y:S02]  /*9500*/  IMAD.MOV.U32 R8, RZ, RZ, 0x1be ;  /* 0x000001beff087424 */ /* 0x000fe400078e00ff */
[----:B------:R-:W-:Y:S01]  /*9510*/  IMAD.MOV.U32 R13, RZ, RZ, RZ ;  /* 0x000000ffff0d7224 */ /* 0x000fe200078e00ff */
[----:B------:R-:W3:Y:S01]  /*9520*/  LDCU.64 UR6, c[0x4][0x88] ;  /* 0x01001100ff0677ac */ /* 0x000ee20008000a00 */
[----:B------:R-:W4:Y:S01]  /*9530*/  LDC.64 R14, c[0x4][R15] ;  /* 0x010000000f0e7b82 */ /* 0x000f220000000a00 */
[----:B------:R-:W5:Y:S01]  /*9540*/  LDCU.64 UR4, c[0x4][0x10] ;  /* 0x01000200ff0477ac */ /* 0x000f620008000a00 */
[----:B--2---:R-:W-:Y:S01]  /*9550*/  MOV R5, UR9 ;  /* 0x0000000900057c02 */ /* 0x004fe20008000f00 */
[----:B------:R-:W-:Y:S01]  /*9560*/  IMAD.U32 R4, RZ, RZ, UR8 ;  /* 0x00000008ff047e24 */ /* 0x000fe2000f8e00ff */
[----:B---3--:R-:W-:Y:S01]  /*9570*/  MOV R7, UR7 ;  /* 0x0000000700077c02 */ /* 0x008fe20008000f00 */
[----:B------:R-:W-:Y:S01]  /*9580*/  IMAD.U32 R6, RZ, RZ, UR6 ;  /* 0x00000006ff067e24 */ /* 0x000fe2000f8e00ff */
[----:B-----5:R-:W-:Y:S01]  /*9590*/  MOV R11, UR5 ;  /* 0x00000005000b7c02 */ /* 0x020fe20008000f00 */
[----:B------:R-:W-:Y:S02]  /*95a0*/  IMAD.U32 R10, RZ, RZ, UR4 ;  /* 0x00000004ff0a7e24 */ /* 0x000fe4000f8e00ff */
[----:B------:R-:W-:Y:S07]  /*95b0*/  LEPC R20, `(.L_x_177) ;  /* 0x000000001014794e */ /* 0x000fee0000000000 */
[----:B-1--4-:R-:W-:Y:S05]  /*95c0*/  CALL.ABS.NOINC R14 ;  /* 0x000000000e007343 */ /* 0x012fea0003c00000 */
.L_x_177:
[----:B------:R-:W-:Y:S05]  /*95d0*/  WARPSYNC.ALL ;  /* 0x0000000000007948 */ /* 0x000fea0003800000 */
[C---:B------:R-:W-:Y:S01]  /*95e0*/  R2UR UR4, R16.reuse ;  /* 0x00000000100472ca */ /* 0x040fe200000e0000 */
[----:B------:R-:W-:Y:S05]  /*95f0*/  VIADD R0, R16, 0x20 ;  /* 0x0000002010007836 */ /* 0x000fea0000000000 */
[----:B------:R-:W-:Y:S04]  /*9600*/  SHF.R.U32.HI R0, RZ, 0x15, R0 ;  /* 0x00000015ff007819 */ /* 0x000fe80000011600 */
[----:B------:R-:W-:Y:S03]  /*9610*/  ISETP.NE.AND P0, PT, R22, R0, PT ;  /* 0x000000001600720c */ /* 0x000fe60003f05270 */
[----:B------:R2:W-:Y:S10]  /*9620*/  STTM.x8 tmem[UR4+0x10], R40 ;  /* 0x00001028000079ed */ /* 0x0005f400081c0004 */
[----:B------:R-:W-:Y:S05]  /*9630*/  @!P0 BRA `(.L_x_178) ;  /* 0x0000000000408947 */ /* 0x000fea0003800000 */
[----:B------:R-:W3:Y:S01]  /*9640*/  LDCU.64 UR8, c[0x4][0x80] ;  /* 0x01001000ff0877ac */ /* 0x000ee20008000a00 */
[----:B------:R-:W-:Y:S01]  /*9650*/  MOV R15, 0x0 ;  /* 0x00000000000f7802 */ /* 0x000fe20000000f00 */
[----:B------:R-:W-:Y:S02]  /*9660*/  HFMA2 R12, -RZ, RZ, 0, 5.9604644775390625e-08 ;  /* 0x00000001ff0c7431 */ /* 0x000fe400000001ff */
[----:B------:R-:W-:Y:S02]  /*9670*/  IMAD.MOV.U32 R8, RZ, RZ, 0x1be ;  /* 0x000001beff087424 */ /* 0x000fe400078e00ff */
[----:B------:R-:W-:Y:S01]  /*9680*/  IMAD.MOV.U32 R13, RZ, RZ, RZ ;  /* 0x000000ffff0d7224 */ /* 0x000fe200078e00ff */
[----:B------:R-:W4:Y:S01]  /*9690*/  LDCU.64 UR6, c[0x4][0x88] ;  /* 0x01001100ff0677ac */ /* 0x000f220008000a00 */
[----:B------:R-:W1:Y:S01]  /*96a0*/  LDC.64 R14, c[0x4][R15] ;  /* 0x010000000f0e7b82 */ /* 0x000e620000000a00 */
[----:B------:R-:W5:Y:S01]  /*96b0*/  LDCU.64 UR4, c[0x4][0x10] ;  /* 0x01000200ff0477ac */ /* 0x000f620008000a00 */
[----:B---3--:R-:W-:Y:S01]  /*96c0*/  MOV R5, UR9 ;  /* 0x0000000900057c02 */ /* 0x008fe20008000f00 */
[----:B------:R-:W-:Y:S01]  /*96d0*/  IMAD.U32 R4, RZ, RZ, UR8 ;  /* 0x00000008ff047e24 */ /* 0x000fe2000f8e00ff */
[----:B----4-:R-:W-:Y:S01]  /*96e0*/  MOV R7, UR7 ;  /* 0x0000000700077c02 */ /* 0x010fe20008000f00 */
[----:B------:R-:W-:Y:S01]  /*96f0*/  IMAD.U32 R6, RZ, RZ, UR6 ;  /* 0x00000006ff067e24 */ /* 0x000fe2000f8e00ff */
[----:B-----5:R-:W-:Y:S01]  /*9700*/  MOV R11, UR5 ;  /* 0x00000005000b7c02 */ /* 0x020fe20008000f00 */
[----:B------:R-:W-:Y:S02]  /*9710*/  IMAD.U32 R10, RZ, RZ, UR4 ;  /* 0x00000004ff0a7e24 */ /* 0x000fe4000f8e00ff */
[----:B------:R-:W-:Y:S07]  /*9720*/  LEPC R20, `(.L_x_178) ;  /* 0x000000001014794e */ /* 0x000fee0000000000 */
[----:B-12---:R-:W-:Y:S05]  /*9730*/  CALL.ABS.NOINC R14 ;  /* 0x000000000e007343 */ /* 0x006fea0003c00000 */
.L_x_178:
[----:B------:R-:W-:Y:S05]  /*9740*/  WARPSYNC.ALL ;  /* 0x0000000000007948 */ /* 0x000fea0003800000 */
[C---:B------:R-:W-:Y:S01]  /*9750*/  R2UR UR4, R16.reuse ;  /* 0x00000000100472ca */ /* 0x040fe200000e0000 */
[----:B------:R-:W-:Y:S05]  /*9760*/  VIADD R0, R16, 0x30 ;  /* 0x0000003010007836 */ /* 0x000fea0000000000 */
[----:B------:R-:W-:Y:S04]  /*9770*/  SHF.R.U32.HI R0, RZ, 0x15, R0 ;  /* 0x00000015ff007819 */ /* 0x000fe80000011600 */
[----:B------:R-:W-:Y:S03]  /*9780*/  ISETP.NE.AND P0, PT, R22, R0, PT ;  /* 0x000000001600720c */ /* 0x000fe60003f05270 */
[----:B------:R3:W-:Y:S10]  /*9790*/  STTM.x8 tmem[UR4+0x20], R32 ;  /* 0x00002020000079ed */ /* 0x0007f400081c0004 */
[----:B------:R-:W-:Y:S05]  /*97a0*/  @!P0 BRA `(.L_x_179) ;  /* 0x0000000000408947 */ /* 0x000fea0003800000 */
[----:B------:R-:W4:Y:S01]  /*97b0*/  LDCU.64 UR8, c[0x4][0x80] ;  /* 0x01001000ff0877ac */ /* 0x000f220008000a00 */
[----:B------:R-:W-:Y:S01]  /*97c0*/  MOV R15, 0x0 ;  /* 0x00000000000f7802 */ /* 0x000fe20000000f00 */
[----:B------:R-:W-:Y:S02]  /*97d0*/  HFMA2 R12, -RZ, RZ, 0, 5.9604644775390625e-08 ;  /* 0x00000001ff0c7431 */ /* 0x000fe400000001ff */
[----:B------:R-:W-:Y:S02]  /*97e0*/  IMAD.MOV.U32 R8, RZ, RZ, 0x1be ;  /* 0x000001beff087424 */ /* 0x000fe400078e00ff */
[----:B------:R-:W-:Y:S01]  /*97f0*/  IMAD.MOV.U32 R13, RZ, RZ, RZ ;  /* 0x000000ffff0d7224 */ /* 0x000fe200078e00ff */
[----:B------:R-:W5:Y:S01]  /*9800*/  LDCU.64 UR6, c[0x4][0x88] ;  /* 0x01001100ff0677ac */ /* 0x000f620008000a00 */
[----:B------:R-:W1:Y:S01]  /*9810*/  LDC.64 R14, c[0x4][R15] ;  /* 0x010000000f0e7b82 */ /* 0x000e620000000a00 */
[----:B------:R-:W2:Y:S01]  /*9820*/  LDCU.64 UR4, c[0x4][0x10] ;  /* 0x01000200ff0477ac */ /* 0x000ea20008000a00 */
[----:B----4-:R-:W-:Y:S01]  /*9830*/  MOV R5, UR9 ;  /* 0x0000000900057c02 */ /* 0x010fe20008000f00 */
[----:B------:R-:W-:Y:S01]  /*9840*/  IMAD.U32 R4, RZ, RZ, UR8 ;  /* 0x00000008ff047e24 */ /* 0x000fe2000f8e00ff */
[----:B-----5:R-:W-:Y:S01]  /*9850*/  MOV R7, UR7 ;  /* 0x0000000700077c02 */ /* 0x020fe20008000f00 */
[----:B------:R-:W-:Y:S01]  /*9860*/  IMAD.U32 R6, RZ, RZ, UR6 ;  /* 0x00000006ff067e24 */ /* 0x000fe2000f8e00ff */
[----:B--2---:R-:W-:Y:S01]  /*9870*/  MOV R11, UR5 ;  /* 0x00000005000b7c02 */ /* 0x004fe20008000f00 */
[----:B------:R-:W-:Y:S02]  /*9880*/  IMAD.U32 R10, RZ, RZ, UR4 ;  /* 0x00000004ff0a7e24 */ /* 0x000fe4000f8e00ff */
[----:B------:R-:W-:Y:S07]  /*9890*/  LEPC R20, `(.L_x_179) ;  /* 0x000000001014794e */ /* 0x000fee0000000000 */
[----:B-1-3--:R-:W-:Y:S05]  /*98a0*/  CALL.ABS.NOINC R14 ;  /* 0x000000000e007343 */ /* 0x00afea0003c00000 */
.L_x_179:
[----:B------:R-:W4:Y:S01]  /*98b0*/  LDL.LU R17, [R1+0x18] ;  /* 0x0000180001117983 */ /* 0x000f220000300800 */
[----:B------:R-:W-:Y:S05]  /*98c0*/  WARPSYNC.ALL ;  /* 0x0000000000007948 */ /* 0x000fea0003800000 */
[----:B------:R-:W-:Y:S01]  /*98d0*/  R2UR UR4, R16 ;  /* 0x00000000100472ca */ /* 0x000fe200000e0000 */
[----:B------:R-:W-:Y:S11]  /*98e0*/  BSSY.RECONVERGENT B0, `(.L_x_180) ;  /* 0x0000008000007945 */ /* 0x000ff60003800200 */
[----:B------:R-:W-:Y:S01]  /*98f0*/  @!UPT UIADD3 URZ, UPT, UPT, URZ, URZ, URZ ;  /* 0x000000fffffff290 */ /* 0x000fe2000fffe0ff */
[----:B------:R1:W-:Y:S01]  /*9900*/  STTM.x8 tmem[UR4+0x30], R24 ;  /* 0x00003018000079ed */ /* 0x0003e200081c0004 */
[----:B------:R-:W1:Y:S01]  /*9910*/  FENCE.VIEW.ASYNC.T ;  /* 0x00000000000073c6 */ /* 0x000e620000000200 */
[----:B----4-:R-:W-:Y:S11]  /*9920*/  ISETP.NE.AND P0, PT, R17, 0x3, PT ;  /* 0x000000031100780c */ /* 0x010ff60003f05270 */
[----:B------:R-:W-:Y:S02]  /*9930*/  @!UPT UIADD3 URZ, UPT, UPT, URZ, URZ, URZ ;  /* 0x000000fffffff290 */ /* 0x000fe4000fffe0ff */
[----:B-1----:R-:W-:Y:S05]  /*9940*/  @!P0 BRA `(.L_x_181) ;  /* 0x0000000000048947 */ /* 0x002fea0003800000 */
[----:B------:R-:W-:Y:S05]  /*9950*/  BPT.TRAP 0x1 ;  /* 0x000000040000795c */ /* 0x000fea0000300000 */
.L_x_181:
[----:B------:R-:W-:Y:S05]  /*9960*/  BSYNC.RECONVERGENT B0 ;  /* 0x0000000000007941 */ /* 0x000fea0003800200 */
.L_x_180:
[----:B------:R1:W-:Y:S01]  /*9970*/  SYNCS.ARRIVE.TRANS64.A1T0 RZ, [R2+URZ+0x24880], RZ ;  /* 0x024880ff02ff79a7 */ /* 0x0003e200081000ff */
[----:B------:R-:W-:Y:S04]  /*9980*/  BSSY.RECONVERGENT B0, `(.L_x_182) ;  /* 0x0000004000007945 */ /* 0x000fe80003800200 */
[----:B------:R-:W-:Y:S05]  /*9990*/  @!P0 BRA `(.L_x_183) ;  /* 0x0000000000088947 */ /* 0x000fea0003800000 */
[----:B------:R-:W-:Y:S05]  /*99a0*/  BPT.TRAP 0x1 ;  /* 0x000000040000795c */ /* 0x000fea0000300000 */
[----:B------:R-:W-:Y:S05]  /*99b0*/  BPT.TRAP 0x1 ;  /* 0x000000040000795c */ /* 0x000fea0000300000 */
.L_x_183:
[----:B------:R-:W-:Y:S05]  /*99c0*/  BSYNC.RECONVERGENT B0 ;  /* 0x0000000000007941 */ /* 0x000fea0003800200 */
.L_x_182:
[----:B------:R-:W-:Y:S01]  /*99d0*/  IADD3 R0, PT, PT, R2, 0x24858, RZ ;  /* 0x0002485802007810 */ /* 0x000fe20007ffe0ff */
[----:B------:R-:W-:Y:S03]  /*99e0*/  BSSY.RECONVERGENT B0, `(.L_x_184) ;  /* 0x0000005000007945 */ /* 0x000fe60003800200 */
[----:B------:R-:W-:Y:S04]  /*99f0*/  PRMT R0, R72, 0x654, R0 ;  /* 0x0000065448007816 */ /* 0x000fe80000000000 */
[----:B------:R4:W-:Y:S01]  /*9a00*/  SYNCS.ARRIVE.TRANS64.RED.A1T0 RZ, [R0+URZ], RZ ;  /* 0x000000ff00ff79a7 */ /* 0x0009e200081004ff */
[----:B------:R-:W-:Y:S05]  /*9a10*/  @!P0 BRA `(.L_x_185) ;  /* 0x0000000000048947 */ /* 0x000fea0003800000 */
[----:B------:R-:W-:Y:S05]  /*9a20*/  BPT.TRAP 0x1 ;  /* 0x000000040000795c */ /* 0x000fea0000300000 */
.L_x_185:
[----:B------:R-:W-:Y:S05]  /*9a30*/  BSYNC.RECONVERGENT B0 ;  /* 0x0000000000007941 */ /* 0x000fea0003800200 */
.L_x_184:
[----:B----4-:R-:W-:Y:S01]  /*9a40*/  IADD3 R0, PT, PT, R2, 0x24838, RZ ;  /* 0x0002483802007810 */ /* 0x010fe20007ffe0ff */
[----:B------:R-:W-:Y:S03]  /*9a50*/  BSSY.RECONVERGENT B0, `(.L_x_186) ;  /* 0x0000005000007945 */ /* 0x000fe60003800200 */
[----:B------:R-:W-:Y:S04]  /*9a60*/  PRMT R0, R72, 0x654, R0 ;  /* 0x0000065448007816 */ /* 0x000fe80000000000 */
[----:B------:R4:W-:Y:S01]  /*9a70*/  SYNCS.ARRIVE.TRANS64.RED.A1T0 RZ, [R0+URZ], RZ ;  /* 0x000000ff00ff79a7 */ /* 0x0009e200081004ff */
[----:B------:R-:W-:Y:S05]  /*9a80*/  @!P0 BRA `(.L_x_187) ;  /* 0x0000000000048947 */ /* 0x000fea0003800000 */
[----:B------:R-:W-:Y:S05]  /*9a90*/  BPT.TRAP 0x1 ;  /* 0x000000040000795c */ /* 0x000fea0000300000 */
.L_x_187:
[----:B------:R-:W-:Y:S05]  /*9aa0*/  BSYNC.RECONVERGENT B0 ;  /* 0x0000000000007941 */ /* 0x000fea0003800200 */
.L_x_186:
[----:B----4-:R-:W4:Y:S01]  /*9ab0*/  LDL R0, [R1+0x4] ;  /* 0x0000040001007983 */ /* 0x010f220000100800 */
[----:B------:R-:W-:Y:S01]  /*9ac0*/  BSSY B0, `(.L_x_188) ;  /* 0x0000004000007945 */ /* 0x000fe20003800000 */
[----:B----4-:R-:W-:Y:S04]  /*9ad0*/  SHF.L.U32 R0, R0, 0x1f, RZ ;  /* 0x0000001f00007819 */ /* 0x010fe800000006ff */
[----:B------:R-:W4:Y:S02]  /*9ae0*/  SYNCS.PHASECHK.TRANS64.TRYWAIT P1, [R2+URZ+0x24840], R0 ;  /* 0x02484000020075a7 */ /* 0x000f2400080211ff */
[----:B----4-:R-:W-:Y:S05]  /*9af0*/  @!P1 BRA `(.L_x_189) ;  /* 0x00000048006c9947 */ /* 0x010fea0003800000 */
.L_x_289:
[----:B------:R-:W-:Y:S05]  /*9b00*/  BSYNC B0 ;  /* 0x0000000000007941 */ /* 0x000fea0003800000 */
.L_x_188:
[----:B------:R-:W-:Y:S04]  /*9b10*/  BSSY.RECONVERGENT B0, `(.L_x_190) ;  /* 0x0000003000007945 */ /* 0x000fe80003800200 */
[----:B------:R-:W-:Y:S05]  /*9b20*/  @!P0 BRA `(.L_x_191) ;  /* 0x0000000000048947 */ /* 0x000fea0003800000 */
[----:B------:R-:W-:Y:S05]  /*9b30*/  BPT.TRAP 0x1 ;  /* 0x000000040000795c */ /* 0x000fea0000300000 */
.L_x_191:
[----:B------:R-:W-:Y:S05]  /*9b40*/  BSYNC.RECONVERGENT B0 ;  /* 0x0000000000007941 */ /* 0x000fea0003800200 */
.L_x_190:
[----:B----4-:R-:W4:Y:S01]  /*9b50*/  LDL R0, [R1+0x14] ;  /* 0x0000140001007983 */ /* 0x010f220000100800 */
[----:B------:R-:W-:Y:S01]  /*9b60*/  BSSY B0, `(.L_x_192) ;  /* 0x0000004000007945 */ /* 0x000fe20003800000 */
[----:B----4-:R-:W-:Y:S04]  /*9b70*/  SHF.L.U32 R0, R0, 0x1f, RZ ;  /* 0x0000001f00007819 */ /* 0x010fe800000006ff */
[----:B------:R-:W4:Y:S02]  /*9b80*/  SYNCS.PHASECHK.TRANS64.TRYWAIT P1, [R2+URZ+0x24860], R0 ;  /* 0x02486000020075a7 */ /* 0x000f2400080211ff */
[----:B----4-:R-:W-:Y:S05]  /*9b90*/  @!P1 BRA `(.L_x_193) ;  /* 0x0000004800589947 */ /* 0x010fea0003800000 */
.L_x_290:
[----:B------:R-:W-:Y:S05]  /*9ba0*/  BSYNC B0 ;  /* 0x0000000000007941 */ /* 0x000fea0003800000 */
.L_x_192:
[----:B------:R-:W-:Y:S04]  /*9bb0*/  BSSY.RECONVERGENT B0, `(.L_x_194) ;  /* 0x0000003000007945 */ /* 0x000fe80003800200 */
[----:B------:R-:W-:Y:S05]  /*9bc0*/  @!P0 BRA `(.L_x_195) ;  /* 0x0000000000048947 */ /* 0x000fea0003800000 */
[----:B------:R-:W-:Y:S05]  /*9bd0*/  BPT.TRAP 0x1 ;  /* 0x000000040000795c */ /* 0x000fea0000300000 */
.L_x_195:
[----:B------:R-:W-:Y:S05]  /*9be0*/  BSYNC.RECONVERGENT B0 ;  /* 0x0000000000007941 */ /* 0x000fea0003800200 */
.L_x_194:
[----:B----4-:R-:W4:Y:S01]  /*9bf0*/  LDL R0, [R1+0x10] ;  /* 0x0000100001007983 */ /* 0x010f220000100800 */
[----:B------:R-:W-:Y:S01]  /*9c00*/  VIADD R3, R74, 0xffffff80 ;  /* 0xffffff804a037836 */ /* 0x000fe20000000000 */
[----:B------:R-:W-:Y:S01]  /*9c10*/  BSSY B0, `(.L_x_196) ;  /* 0x000000a000007945 */ /* 0x000fe20003800000 */
[----:B------:R-:W5:Y:S03]  /*9c20*/  S2R R4, SR_TID.X ;  /* 0x0000000000047919 */ /* 0x000f660000002100 */
[----:B------:R-:W-:Y:S02]  /*9c30*/  SHF.R.U32.HI R3, RZ, 0x15, R3 ;  /* 0x00000015ff037819 */ /* 0x000fe40000011603 */
[----:B----4-:R-:W-:Y:S02]  /*9c40*/  SHF.L.U32 R0, R0, 0x1f, RZ ;  /* 0x0000001f00007819 */ /* 0x010fe400000006ff */
[----:B-----5:R-:W-:Y:S02]  /*9c50*/  SHF.R.U32.HI R4, RZ, 0x5, R4 ;  /* 0x00000005ff047819 */ /* 0x020fe40000011604 */
[----:B------:R-:W4:Y:S02]  /*9c60*/  SYNCS.PHASECHK.TRANS64.TRYWAIT P1, [R2+URZ+0x24898], R0 ;  /* 0x02489800020075a7 */ /* 0x000f2400080211ff */
[----:B------:R-:W-:Y:S04]  /*9c70*/  LOP3.LUT R4, R4, 0x3, RZ, 0xc0, !PT ;  /* 0x0000000304047812 */ /* 0x000fe800078ec0ff */
[----:B------:R-:W-:Y:S01]  /*9c80*/  ISETP.NE.AND P0, PT, R4, R3, PT ;  /* 0x000000030400720c */ /* 0x000fe20003f05270 */
[----:B------:R-:W-:Y:S01]  /*9c90*/  @!UPT UIADD3 URZ, UPT, UPT, URZ, URZ, URZ ;  /* 0x000000fffffff290 */ /* 0x000fe2000fffe0ff */
[----:B----4-:R-:W-:Y:S11]  /*9ca0*/  @!P1 BRA `(.L_x_197) ;  /* 0x0000004800289947 */ /* 0x010ff60003800000 */
.L_x_291:
[----:B------:R-:W-:Y:S05]  /*9cb0*/  BSYNC B0 ;  /* 0x0000000000007941 */ /* 0x000fea0003800000 */
.L_x_196:
[----:B------:R-:W-:Y:S05]  /*9cc0*/  @!P0 BRA `(.L_x_198) ;  /* 0x0000000000408947 */ /* 0x000fea0003800000 */
[----:B------:R-:W5:Y:S01]  /*9cd0*/  LDCU.64 UR8, c[0x4][0x80] ;  /* 0x01001000ff0877ac */ /* 0x000f620008000a00 */
[----:B------:R-:W-:Y:S01]  /*9ce0*/  MOV R3, 0x0 ;  /* 0x0000000000037802 */ /* 0x000fe20000000f00 */
[----:B------:R-:W-:Y:S02]  /*9cf0*/  HFMA2 R12, -RZ, RZ, 0, 5.9604644775390625e-08 ;  /* 0x00000001ff0c7431 */ /* 0x000fe400000001ff */
[----:B------:R-:W-:Y:S02]  /*9d00*/  IMAD.MOV.U32 R8, RZ, RZ, 0x192 ;  /* 0x00000192ff087424 */ /* 0x000fe400078e00ff */
[----:B------:R-:W-:Y:S01]  /*9d10*/  IMAD.MOV.U32 R13, RZ, RZ, RZ ;  /* 0x000000ffff0d7224 */ /* 0x000fe200078e00ff */
[----:B------:R-:W2:Y:S01]  /*9d20*/  LDCU.64 UR6, c[0x4][0x88] ;  /* 0x01001100ff0677ac */ /* 0x000ea20008000a00 */
[----:B-1--4-:R-:W1:Y:S01]  /*9d30*/  LDC.64 R2, c[0x4][R3] ;  /* 0x0100000003027b82 */ /* 0x012e620000000a00 */
[----:B------:R-:W4:Y:S01]  /*9d40*/  LDCU.64 UR4, c[0x4][0x8] ;  /* 0x01000100ff0477ac */ /* 0x000f220008000a00 */
[----:B-----5:R-:W-:Y:S01]  /*9d50*/  MOV R5, UR9 ;  /* 0x0000000900057c02 */ /* 0x020fe20008000f00 */
[----:B------:R-:W-:Y:S01]  /*9d60*/  IMAD.U32 R4, RZ, RZ, UR8 ;  /* 0x00000008ff047e24 */ /* 0x000fe2000f8e00ff */
[----:B--2---:R-:W-:Y:S01]  /*9d70*/  MOV R7, UR7 ;  /* 0x0000000700077c02 */ /* 0x004fe20008000f00 */
[----:B------:R-:W-:Y:S01]  /*9d80*/  IMAD.U32 R6, RZ, RZ, UR6 ;  /* 0x00000006ff067e24 */ /* 0x000fe2000f8e00ff */
[----:B----4-:R-:W-:Y:S01]  /*9d90*/  MOV R11, UR5 ;  /* 0x00000005000b7c02 */ /* 0x010fe20008000f00 */
[----:B------:R-:W-:Y:S02]  /*9da0*/  IMAD.U32 R10, RZ, RZ, UR4 ;  /* 0x00000004ff0a7e24 */ /* 0x000fe4000f8e00ff */
[----:B------:R-:W-:Y:S07]  /*9db0*/  LEPC R20, `(.L_x_198) ;  /* 0x000000001014794e */ /* 0x000fee0000000000 */
[----:B-1-3--:R-:W-:Y:S05]  /*9dc0*/  CALL.ABS.NOINC R2 ;  /* 0x0000000002007343 */ /* 0x00afea0003c00000 */
.L_x_198:
[----:B------:R-:W5:Y:S01]  /*9dd0*/  S2R R16, SR_TID.X ;  /* 0x0000000000107919 */ /* 0x000f620000002100 */
[----:B------:R-:W-:Y:S05]  /*9de0*/  WARPSYNC.ALL ;  /* 0x0000000000007948 */ /* 0x000fea0003800000 */
[C---:B------:R-:W-:Y:S01]  /*9df0*/  R2UR UR4, R74.reuse ;  /* 0x000000004a0472ca */ /* 0x040fe200000e0000 */
[----:B----4-:R-:W-:Y:S05]  /*9e00*/  VIADD R0, R74, 0xffffffa0 ;  /* 0xffffffa04a007836 */ /* 0x010fea0000000000 */
[----:B------:R-:W-:Y:S07]  /*9e10*/  SHF.R.U32.HI R0, RZ, 0x15, R0 ;  /* 0x00000015ff007819 */ /* 0x000fee0000011600 */
[----:B--2---:R-:W2:Y:S01]  /*9e20*/  LDTM.x16 R40, tmem[UR4+-0x80] ;  /* 0xffff8004002879ee */ /* 0x004ea2000824ff00 */
[----:B-----5:R-:W-:Y:S04]  /*9e30*/  SHF.R.U32.HI R16, RZ, 0x5, R16 ;  /* 0x00000005ff107819 */ /* 0x020fe80000011610 */
[----:B------:R-:W-:Y:S04]  /*9e40*/  LOP3.LUT R16, R16, 0x3, RZ, 0xc0, !PT ;  /* 0x0000000310107812 */ /* 0x000fe800078ec0ff */
[----:B------:R-:W-:Y:S11]  /*9e50*/  ISETP.NE.AND P0, PT, R16, R0, PT ;  /* 0x000000001000720c */ /* 0x000ff60003f05270 */
[----:B------:R-:W-:Y:S02]  /*9e60*/  @!UPT UIADD3 URZ, UPT, UPT, URZ, URZ, URZ ;  /* 0x000000fffffff290 */ /* 0x000fe4000fffe0ff */
[----:B--2---:R-:W-:Y:S05]  /*9e70*/  @!P0 BRA `(.L_x_199) ;  /* 0x0000000000408947 */ /* 0x004fea0003800000 */
[----:B------:R-:W2:Y:S01]  /*9e80*/  LDCU.64 UR8, c[0x4][0x80] ;  /* 0x01001000ff0877ac */ /* 0x000ea20008000a00 */
[----:B------:R-:W-:Y:S01]  /*9e90*/  MOV R3, 0x0 ;  /* 0x0000000000037802 */ /* 0x000fe20000000f00 */
[----:B------:R-:W-:Y:S02]  /*9ea0*/  HFMA2 R12, -RZ, RZ, 0, 5.9604644775390625e-08 ;  /* 0x00000001ff0c7431 */ /* 0x000fe400000001ff */
[----:B------:R-:W-:Y:S02]  /*9eb0*/  IMAD.MOV.U32 R8, RZ, RZ, 0x192 ;  /* 0x00000192ff087424 */ /* 0x000fe400078e00ff */
[----:B------:R-:W-:Y:S01]  /*9ec0*/  IMAD.MOV.U32 R13, RZ, RZ, RZ ;  /* 0x000000ffff0d7224 */ /* 0x000fe200078e00ff */
[----:B------:R-:W4:Y:S01]  /*9ed0*/  LDCU.64 UR6, c[0x4][0x88] ;  /* 0x01001100ff0677ac */ /* 0x000f220008000a00 */
[----:B-1----:R-:W1:Y:S01]  /*9ee0*/  LDC.64 R2, c[0x4][R3] ;  /* 0x0100000003027b82 */ /* 0x002e620000000a00 */
[----:B------:R-:W5:Y:S01]  /*9ef0*/  LDCU.64 UR4, c[0x4][0x8] ;  /* 0x01000100ff0477ac */ /* 0x000f620008000a00 */
[----:B--2---:R-:W-:Y:S01]  /*9f00*/  MOV R5, UR9 ;  /* 0x0000000900057c02 */ /* 0x004fe20008000f00 */
[----:B------:R-:W-:Y:S01]  /*9f10*/  IMAD.U32 R4, RZ, RZ, UR8 ;  /* 0x00000008ff047e24 */ /* 0x000fe2000f8e00ff */
[----:B----4-:R-:W-:Y:S01]  /*9f20*/  MOV R7, UR7 ;  /* 0x0000000700077c02 */ /* 0x010fe20008000f00 */
[----:B------:R-:W-:Y:S01]  /*9f30*/  IMAD.U32 R6, RZ, RZ, UR6 ;  /* 0x00000006ff067e24 */ /* 0x000fe2000f8e00ff */
[----:B-----5:R-:W-:Y:S01]  /*9f40*/  MOV R11, UR5 ;  /* 0x00000005000b7c02 */ /* 0x020fe20008000f00 */
[----:B------:R-:W-:Y:S02]  /*9f50*/  IMAD.U32 R10, RZ, RZ, UR4 ;  /* 0x00000004ff0a7e24 */ /* 0x000fe4000f8e00ff */
[----:B------:R-:W-:Y:S07]  /*9f60*/  LEPC R20, `(.L_x_199) ;  /* 0x000000001014794e */ /* 0x000fee0000000000 */
[----:B-1-3--:R-:W-:Y:S05]  /*9f70*/  CALL.ABS.NOINC R2 ;  /* 0x0000000002007343 */ /* 0x00afea0003c00000 */
.L_x_199:
[----:B------:R-:W-:Y:S05]  /*9f80*/  WARPSYNC.ALL ;  /* 0x0000000000007948 */ /* 0x000fea0003800000 */
[C---:B------:R-:W-:Y:S01]  /*9f90*/  R2UR UR4, R74.reuse ;  /* 0x000000004a0472ca */ /* 0x040fe200000e0000 */
[----:B------:R-:W-:Y:S05]  /*9fa0*/  VIADD R0, R74, 0xffffffc0 ;  /* 0xffffffc04a007836 */ /* 0x000fea0000000000 */
[----:B------:R-:W-:Y:S04]  /*9fb0*/  SHF.R.U32.HI R0, RZ, 0x15, R0 ;  /* 0x00000015ff007819 */ /* 0x000fe80000011600 */
[----:B------:R-:W-:Y:S03]  /*9fc0*/  ISETP.NE.AND P0, PT, R16, R0, PT ;  /* 0x000000001000720c */ /* 0x000fe60003f05270 */
[----:B---3--:R-:W2:Y:S10]  /*9fd0*/  LDTM.x16 R24, tmem[UR4+-0x60] ;  /* 0xffffa004001879ee */ /* 0x008eb4000824ff00 */
[----:B--2---:R-:W-:Y:S05]  /*9fe0*/  @!P0 BRA `(.L_x_200) ;  /* 0x0000000000408947 */ /* 0x004fea0003800000 */
[----:B------:R-:W2:Y:S01]  /*9ff0*/  LDCU.64 UR8, c[0x4][0x80] ;  /* 0x01001000ff0877ac */ /* 0x000ea20008000a00 */
[----:B------:R-:W-:Y:S01]  /*a000*/  MOV R3, 0x0 ;  /* 0x0000000000037802 */ /* 0x000fe20000000f00 */
[----:B------:R-:W-:Y:S02]  /*a010*/  HFMA2 R12, -RZ, RZ, 0, 5.9604644775390625e-08 ;  /* 0x00000001ff0c7431 */ /* 0x000fe400000001ff */
[----:B------:R-:W-:Y:S02]  /*a020*/  IMAD.MOV.U32 R8, RZ, RZ, 0x192 ;  /* 0x00000192ff087424 */ /* 0x000fe400078e00ff */
[----:B------:R-:W-:Y:S01]  /*a030*/  IMAD.MOV.U32 R13, RZ, RZ, RZ ;  /* 0x000000ffff0d7224 */ /* 0x000fe200078e00ff */
[----:B------:R-:W3:Y:S01]  /*a040*/  LDCU.64 UR6, c[0x4][0x88] ;  /* 0x01001100ff0677ac */ /* 0x000ee20008000a00 */
[----:B-1----:R-:W1:Y:S01]  /*a050*/  LDC.64 R2, c[0x4][R3] ;  /* 0x0100000003027b82 */ /* 0x002e620000000a00 */
[----:B------:R-:W4:Y:S01]  /*a060*/  LDCU.64 UR4, c[0x4][0x8] ;  /* 0x01000100ff0477ac */ /* 0x000f220008000a00 */
[----:B--2---:R-:W-:Y:S01]  /*a070*/  MOV R5, UR9 ;  /* 0x0000000900057c02 */ /* 0x004fe20008000f00 */
[----:B------:R-:W-:Y:S01]  /*a080*/  IMAD.U32 R4, RZ, RZ, UR8 ;  /* 0x00000008ff047e24 */ /* 0x000fe2000f8e00ff */
[----:B---3--:R-:W-:Y:S01]  /*a090*/  MOV R7, UR7 ;  /* 0x0000000700077c02 */ /* 0x008fe20008000f00 */
[----:B------:R-:W-:Y:S01]  /*a0a0*/  IMAD.U32 R6, RZ, RZ, UR6 ;  /* 0x00000006ff067e24 */ /* 0x000fe2000f8e00ff */
[----:B----4-:R-:W-:Y:S01]  /*a0b0*/  MOV R11, UR5 ;  /* 0x00000005000b7c02 */ /* 0x010fe20008000f00 */
[----:B------:R-:W-:Y:S02]  /*a0c0*/  IMAD.U32 R10, RZ, RZ, UR4 ;  /* 0x00000004ff0a7e24 */ /* 0x000fe4000f8e00ff */
[----:B------:R-:W-:Y:S07]  /*a0d0*/  LEPC R20, `(.L_x_200) ;  /* 0x000000001014794e */ /* 0x000fee0000000000 */
[----:B-1----:R-:W-:Y:S05]  /*a0e0*/  CALL.ABS.NOINC R2 ;  /* 0x0000000002007343 */ /* 0x002fea0003c00000 */
.L_x_200:
[----:B------:R-:W-:Y:S01]  /*a0f0*/  LOP3.LUT R75, R75, 0xc0, RZ, 0xfc, !PT ;  /* 0x000000c04b4b7812 */ /* 0x000fe200078efcff */
[----:B------:R-:W-:Y:S05]  /*a100*/  WARPSYNC.ALL ;  /* 0x0000000000007948 */ /* 0x000fea0003800000 */
[----:B------:R-:W-:Y:S01]  /*a110*/  R2UR UR5, R75 ;  /* 0x000000004b0572ca */ /* 0x000fe200000e0000 */
[----:B------:R-:W2:Y:S01]  /*a120*/  S2R R72, SR_TID.X ;  /* 0x0000000000487919 */ /* 0x000ea20000002100 */
[----:B------:R-:W3:Y:S01]  /*a130*/  S2UR UR37, SR_CgaCtaId ;  /* 0x00000000002579c3 */ /* 0x000ee20000008800 */
[----:B------:R-:W-:Y:S01]  /*a140*/  UMOV UR4, 0x400 ;  /* 0x0000040000047882 */ /* 0x000fe20000000000 */
[----:B--2---:R-:W-:Y:S01]  /*a150*/  SHF.R.U32.HI R73, RZ, 0x1, R72 ;  /* 0x00000001ff497819 */ /* 0x004fe20000011648 */
[----:B---3--:R-:W-:Y:S03]  /*a160*/  ULEA UR36, UR37, UR4, 0x18 ;  /* 0x0000000425247291 */ /* 0x008fe6000f8ec0ff */
[----:B------:R-:W-:Y:S06]  /*a170*/  LOP3.LUT R73, R73, 0x40, RZ, 0xc0, !PT ;  /* 0x0000004049497812 */ /* 0x000fec00078ec0ff */
[----:B------:R-:W1:Y:S08]  /*a180*/  LDS.128 R12, [R73+UR36+0x24200] ;  /* 0x02420024490c7984 */ /* 0x000e700008000c00 */
[----:B------:R-:W2:Y:S08]  /*a190*/  LDS.128 R4, [R73+UR36+0x24220] ;  /* 0x0242202449047984 */ /* 0x000eb00008000c00 */
[----:B------:R-:W3:Y:S08]  /*a1a0*/  LDS.128 R8, [R73+UR36+0x24210] ;  /* 0x0242102449087984 */ /* 0x000ef00008000c00 */
[----:B------:R-:W4:Y:S08]  /*a1b0*/  LDS.128 R16, [R73+UR36+0x24230] ;  /* 0x0242302449107984 */ /* 0x000f300008000c00 */
[----:B------:R-:W5:Y:S01]  /*a1c0*/  LDS.128 R20, [R73+UR36+0x24280] ;  /* 0x0242802449147984 */ /* 0x000f620008000c00 */
[----:B-1----:R-:W-:Y:S01]  /*a1d0*/  FADD2 R2, R40.F32x2.HI_LO, R12.F32x2.HI_LO ;  /* 0x0000000c2802724b */ /* 0x002fe20000000000 */
[----:B------:R-:W-:Y:S01]  /*a1e0*/  SHF.R.U32.HI R40, RZ, 0x3, R72 ;  /* 0x00000003ff287819 */ /* 0x000fe20000011648 */
[----:B------:R-:W-:Y:S02]  /*a1f0*/  FADD2 R12, R42.F32x2.HI_LO, R14.F32x2.HI_LO ;  /* 0x0000000e2a0c724b */ /* 0x000fe40000000000 */
[----:B------:R-:W-:Y:S02]  /*a200*/  IMAD.U32 R41, R72, 0x10000, RZ ;  /* 0x0001000048297824 */ /* 0x000fe400078e00ff */
[----:B------:R-:W-:Y:S02]  /*a210*/  FMUL2 R2, R2.F32x2.HI_LO, R56.F32x2.HI_LO ;  /* 0x000000380202724a */ /* 0x000fe40000000000 */
[----:B------:R-:W-:Y:S01]  /*a220*/  FMUL2 R12, R12.F32x2.HI_LO, R58.F32x2.HI_LO ;  /* 0x0000003a0c0c724a */ /* 0x000fe20000000000 */
[----:B------:R-:W-:Y:S01]  /*a230*/  LOP3.LUT R0, R41, 0x600010, R40, 0xc8, !PT ;  /* 0x0060001029007812 */ /* 0x000fe200078ec828 */
[----:B--2---:R-:W-:Y:S01]  /*a240*/  FADD2 R48, R48.F32x2.HI_LO, R4.F32x2.HI_LO ;  /* 0x000000043030724b */ /* 0x004fe20000000000 */
[----:B------:R-:W-:Y:S01]  /*a250*/  F2FP.F16.F32.PACK_AB R2, R3, R2 ;  /* 0x000000020302723e */ /* 0x000fe200000000ff */
[----:B------:R-:W-:Y:S01]  /*a260*/  FADD2 R50, R50.F32x2.HI_LO, R6.F32x2.HI_LO ;  /* 0x000000063232724b */ /* 0x000fe20000000000 */
[----:B------:R-:W-:Y:S01]  /*a270*/  LOP3.LUT R0, R0, 0xe0, RZ, 0xfc, !PT ;  /* 0x000000e000007812 */ /* 0x000fe200078efcff */
[----:B------:R-:W1:Y:S01]  /*a280*/  LDS.128 R4, [R73+UR36+0x242a0] ;  /* 0x0242a02449047984 */ /* 0x000e620008000c00 */
[----:B------:R-:W-:Y:S01]  /*a290*/  PRMT R42, R2, 0x7632, R42 ;  /* 0x00007632022a7816 */ /* 0x000fe2000000002a */
[----:B------:R-:W-:Y:S01]  /*a2a0*/  FMUL2 R48, R48.F32x2.HI_LO, R64.F32x2.HI_LO ;  /* 0x000000403030724a */ /* 0x000fe20000000000 */
[----:B------:R-:W-:Y:S01]  /*a2b0*/  R2UR UR4, R0 ;  /* 0x00000000000472ca */ /* 0x000fe200000e0000 */
[----:B---3--:R-:W-:Y:S01]  /*a2c0*/  FADD2 R10, R46.F32x2.HI_LO, R10.F32x2.HI_LO ;  /* 0x0000000a2e0a724b */ /* 0x008fe20000000000 */
[----:B------:R-:W-:Y:S01]  /*a2d0*/  F2FP.F16.F32.PACK_AB R0, R13, R12 ;  /* 0x0000000c0d00723e */ /* 0x000fe200000000ff */
[----:B------:R-:W-:Y:S02]  /*a2e0*/  FADD2 R8, R44.F32x2.HI_LO, R8.F32x2.HI_LO ;  /* 0x000000082c08724b */ /* 0x000fe40000000000 */
[----:B------:R-:W2:Y:S01]  /*a2f0*/  LDS.128 R12, [R73+UR36+0x24290] ;  /* 0x02429024490c7984 */ /* 0x000ea20008000c00 */
[----:B------:R-:W-:Y:S01]  /*a300*/  PRMT R43, R0, 0x7632, R43 ;  /* 0x00007632002b7816 */ /* 0x000fe2000000002b */
[----:B------:R-:W-:Y:S01]  /*a310*/  FMUL2 R10, R10.F32x2.HI_LO, R62.F32x2.HI_LO ;  /* 0x0000003e0a0a724a */ /* 0x000fe20000000000 */
[----:B------:R-:W-:Y:S01]  /*a320*/  PRMT R56, R0, 0x7610, R56 ;  /* 0x0000761000387816 */ /* 0x000fe20000000038 */
[----:B------:R-:W-:Y:S02]  /*a330*/  FMUL2 R8, R8.F32x2.HI_LO, R60.F32x2.HI_LO ;  /* 0x0000003c0808724a */ /* 0x000fe40000000000 */
[----:B----4-:R-:W-:Y:S01]  /*a340*/  FADD2 R52, R52.F32x2.HI_LO, R16.F32x2.HI_LO ;  /* 0x000000103434724b */ /* 0x010fe20000000000 */
[----:B------:R-:W-:Y:S01]  /*a350*/  F2FP.F16.F32.PACK_AB R10, R11, R10 ;  /* 0x0000000a0b0a723e */ /* 0x000fe200000000ff */
[----:B------:R-:W-:Y:S01]  /*a360*/  LDS.128 R44, [R73+UR36+0x24300] ;  /* 0x02430024492c7984 */ /* 0x000fe20008000c00 */
[----:B------:R-:W-:Y:S01]  /*a370*/  F2FP.F16.F32.PACK_AB R0, R9, R8 ;  /* 0x000000080900723e */ /* 0x000fe200000000ff */
[----:B------:R-:W-:Y:S01]  /*a380*/  FADD2 R54, R54.F32x2.HI_LO, R18.F32x2.HI_LO ;  /* 0x000000123636724b */ /* 0x000fe20000000000 */
[----:B------:R-:W-:Y:S01]  /*a390*/  PRMT R59, R10, 0x7632, R59 ;  /* 0x000076320a3b7816 */ /* 0x000fe2000000003b */
[----:B------:R-:W-:Y:S01]  /*a3a0*/  FMUL2 R52, R52.F32x2.HI_LO, R68.F32x2.HI_LO ;  /* 0x000000443434724a */ /* 0x000fe20000000000 */
[----:B------:R-:W-:Y:S01]  /*a3b0*/  PRMT R60, R10, 0x7610, R60 ;  /* 0x000076100a3c7816 */ /* 0x000fe2000000003c */
[----:B------:R-:W-:Y:S01]  /*a3c0*/  FMUL2 R54, R54.F32x2.HI_LO, R70.F32x2.HI_LO ;  /* 0x000000463636724a */ /* 0x000fe20000000000 */
[C---:B------:R-:W-:Y:S01]  /*a3d0*/  PRMT R57, R0.reuse, 0x7632, R57 ;  /* 0x0000763200397816 */ /* 0x040fe20000000039 */
[----:B------:R-:W3:Y:S01]  /*a3e0*/  LDS.128 R8, [R73+UR36+0x242b0] ;  /* 0x0242b02449087984 */ /* 0x000ee20008000c00 */
[----:B------:R-:W-:Y:S01]  /*a3f0*/  PRMT R58, R0, 0x7610, R58 ;  /* 0x00007610003a7816 */ /* 0x000fe2000000003a */
[----:B-----5:R-:W-:Y:S01]  /*a400*/  FADD2 R26, R26.F32x2.HI_LO, R22.F32x2.HI_LO ;  /* 0x000000161a1a724b */ /* 0x020fe20000000000 */
[----:B------:R-:W-:Y:S01]  /*a410*/  F2FP.F16.F32.PACK_AB R0, R49, R48 ;  /* 0x000000303100723e */ /* 0x000fe200000000ff */
[----:B------:R-:W-:Y:S01]  /*a420*/  FADD2 R24, R24.F32x2.HI_LO, R20.F32x2.HI_LO ;  /* 0x000000141818724b */ /* 0x000fe20000000000 */
[----:B------:R-:W-:Y:S01]  /*a430*/  F2FP.F16.F32.PACK_AB R52, R53, R52 ;  /* 0x000000343534723e */ /* 0x000fe200000000ff */
[----:B------:R-:W-:Y:S01]  /*a440*/  FMUL2 R26, R26.F32x2.HI_LO, R78.F32x2.HI_LO ;  /* 0x0000004e1a1a724a */ /* 0x000fe20000000000 */
[----:B------:R-:W-:Y:S01]  /*a450*/  F2FP.F16.F32.PACK_AB R54, R55, R54 ;  /* 0x000000363736723e */ /* 0x000fe200000000ff */
[----:B------:R-:W-:Y:S01]  /*a460*/  FMUL2 R24, R24.F32x2.HI_LO, R76.F32x2.HI_LO ;  /* 0x0000004c1818724a */ /* 0x000fe20000000000 */
[----:B------:R-:W-:Y:S01]  /*a470*/  PRMT R48, R0, 0x7632, R48 ;  /* 0x0000763200307816 */ /* 0x000fe20000000030 */
[----:B------:R-:W-:Y:S01]  /*a480*/  FMUL2 R50, R50.F32x2.HI_LO, R66.F32x2.HI_LO ;  /* 0x000000423232724a */ /* 0x000fe20000000000 */
[----:B------:R-:W-:Y:S02]  /*a490*/  PRMT R49, R0, 0x7610, R49 ;  /* 0x0000761000317816 */ /* 0x000fe40000000031 */
[C---:B------:R-:W-:Y:S02]  /*a4a0*/  PRMT R61, R52.reuse, 0x7632, R61 ;  /* 0x00007632343d7816 */ /* 0x040fe4000000003d */
[----:B------:R-:W-:Y:S01]  /*a4b0*/  PRMT R62, R52, 0x7610, R62 ;  /* 0x00007610343e7816 */ /* 0x000fe2000000003e */
[----:B-1----:R-:W-:Y:S01]  /*a4c0*/  FADD2 R32, R32.F32x2.HI_LO, R4.F32x2.HI_LO ;  /* 0x000000042020724b */ /* 0x002fe20000000000 */
[----:B------:R-:W-:Y:S01]  /*a4d0*/  PRMT R63, R54, 0x7632, R63 ;  /* 0x00007632363f7816 */ /* 0x000fe2000000003f */
[----:B------:R-:W-:Y:S01]  /*a4e0*/  FADD2 R34, R34.F32x2.HI_LO, R6.F32x2.HI_LO ;  /* 0x000000062222724b */ /* 0x000fe20000000000 */
[----:B------:R-:W-:Y:S01]  /*a4f0*/  PRMT R64, R54, 0x7610, R64 ;  /* 0x0000761036407816 */ /* 0x000fe20000000040 */
[----:B------:R-:W-:Y:S01]  /*a500*/  FMUL2 R32, R32.F32x2.HI_LO, R80.F32x2.HI_LO ;  /* 0x000000502020724a */ /* 0x000fe20000000000 */
[----:B------:R-:W-:Y:S01]  /*a510*/  F2FP.F16.F32.PACK_AB R0, R27, R26 ;  /* 0x0000001a1b00723e */ /* 0x000fe200000000ff */
[----:B------:R-:W1:Y:S01]  /*a520*/  LDS.128 R52, [R73+UR36+0x24310] ;  /* 0x0243102449347984 */ /* 0x000e620008000c00 */
[----:B------:R-:W-:Y:S01]  /*a530*/  F2FP.F16.F32.PACK_AB R24, R25, R24 ;  /* 0x000000181918723e */ /* 0x000fe200000000ff */
[----:B--2---:R-:W-:Y:S01]  /*a540*/  FADD2 R28, R28.F32x2.HI_LO, R12.F32x2.HI_LO ;  /* 0x0000000c1c1c724b */ /* 0x004fe20000000000 */
[----:B------:R-:W-:Y:S01]  /*a550*/  PRMT R67, R0, 0x7632, R67 ;  /* 0x0000763200437816 */ /* 0x000fe20000000043 */
[----:B------:R-:W-:Y:S01]  /*a560*/  FADD2 R30, R30.F32x2.HI_LO, R14.F32x2.HI_LO ;  /* 0x0000000e1e1e724b */ /* 0x000fe20000000000 */
[----:B------:R-:W-:Y:S01]  /*a570*/  PRMT R68, R0, 0x7610, R68 ;  /* 0x0000761000447816 */ /* 0x000fe20000000044 */
[----:B------:R-:W-:Y:S01]  /*a580*/  FMUL2 R28, R28.F32x2.HI_LO, R82.F32x2.HI_LO ;  /* 0x000000521c1c724a */ /* 0x000fe20000000000 */
[----:B------:R-:W-:Y:S01]  /*a590*/  PRMT R65, R24, 0x7632, R65 ;  /* 0x0000763218417816 */ /* 0x000fe20000000041 */
[----:B------:R-:W-:Y:S01]  /*a5a0*/  FMUL2 R30, R30.F32x2.HI_LO, R86.F32x2.HI_LO ;  /* 0x000000561e1e724a */ /* 0x000fe20000000000 */
[----:B------:R-:W-:Y:S01]  /*a5b0*/  PRMT R66, R24, 0x7610, R66 ;  /* 0x0000761018427816 */ /* 0x000fe20000000042 */
[----:B------:R-:W-:Y:S01]  /*a5c0*/  FMUL2 R34, R34.F32x2.HI_LO, R84.F32x2.HI_LO ;  /* 0x000000542222724a */ /* 0x000fe20000000000 */
[----:B------:R-:W-:Y:S01]  /*a5d0*/  F2FP.F16.F32.PACK_AB R0, R29, R28 ;  /* 0x0000001c1d00723e */ /* 0x000fe200000000ff */
[----:B------:R-:W2:Y:S01]  /*a5e0*/  LDTM.x16 R12, tmem[UR5] ;  /* 0x00000005000c79ee */ /* 0x000ea20008240000 */
[----:B------:R-:W-:Y:S02]  /*a5f0*/  F2FP.F16.F32.PACK_AB R3, R31, R30 ;  /* 0x0000001e1f03723e */ /* 0x000fe400000000ff */
[C---:B------:R-:W-:Y:S01]  /*a600*/  PRMT R69, R0.reuse, 0x7632, R69 ;  /* 0x0000763200457816 */ /* 0x040fe20000000045 */
[----:B------:R-:W4:Y:S01]  /*a610*/  LDS.128 R28, [R73+UR36+0x24320] ;  /* 0x02432024491c7984 */ /* 0x000f220008000c00 */
[----:B------:R-:W-:Y:S01]  /*a620*/  PRMT R70, R0, 0x7610, R70 ;  /* 0x0000761000467816 */ /* 0x000fe20000000046 */
[----:B---3--:R-:W-:Y:S01]  /*a630*/  FADD2 R36, R36.F32x2.HI_LO, R8.F32x2.HI_LO ;  /* 0x000000082424724b */ /* 0x008fe20000000000 */
[----:B------:R-:W-:Y:S01]  /*a640*/  PRMT R71, R3, 0x7632, R71 ;  /* 0x0000763203477816 */ /* 0x000fe20000000047 */
[----:B------:R-:W-:Y:S01]  /*a650*/  FADD2 R38, R38.F32x2.HI_LO, R10.F32x2.HI_LO ;  /* 0x0000000a2626724b */ /* 0x000fe20000000000 */
[----:B------:R-:W-:Y:S01]  /*a660*/  PRMT R74, R3, 0x7610, R74 ;  /* 0x00007610034a7816 */ /* 0x000fe2000000004a */
[----:B------:R-:W-:Y:S01]  /*a670*/  FMUL2 R36, R36.F32x2.HI_LO, R88.F32x2.HI_LO ;  /* 0x000000582424724a */ /* 0x000fe20000000000 */
[----:B------:R-:W-:Y:S01]  /*a680*/  F2FP.F16.F32.PACK_AB R0, R33, R32 ;  /* 0x000000202100723e */ /* 0x000fe200000000ff */
[----:B------:R-:W-:Y:S01]  /*a690*/  FMUL2 R38, R38.F32x2.HI_LO, R90.F32x2.HI_LO ;  /* 0x0000005a2626724a */ /* 0x000fe20000000000 */
[----:B------:R-:W-:Y:S02]  /*a6a0*/  F2FP.F16.F32.PACK_AB R3, R35, R34 ;  /* 0x000000222303723e */ /* 0x000fe400000000ff */
[C---:B------:R-:W-:Y:S01]  /*a6b0*/  PRMT R75, R0.reuse, 0x7632, R75 ;  /* 0x00007632004b7816 */ /* 0x040fe2000000004b */
[----:B------:R-:W3:Y:S01]  /*a6c0*/  LDS.128 R32, [R73+UR36+0x24330] ;  /* 0x0243302449207984 */ /* 0x000ee20008000c00 */
[----:B------:R-:W-:Y:S02]  /*a6d0*/  PRMT R76, R0, 0x7610, R76 ;  /* 0x00007610004c7816 */ /* 0x000fe4000000004c */
[----:B------:R-:W-:Y:S02]  /*a6e0*/  F2FP.F16.F32.PACK_AB R0, R37, R36 ;  /* 0x000000242500723e */ /* 0x000fe400000000ff */
[----:B------:R-:W-:Y:S02]  /*a6f0*/  PRMT R77, R3, 0x7632, R77 ;  /* 0x00007632034d7816 */ /* 0x000fe4000000004d */
[----:B------:R-:W-:Y:S01]  /*a700*/  PRMT R79, R0, 0x7632, R79 ;  /* 0x00007632004f7816 */ /* 0x000fe2000000004f */
[----:B--2---:R-:W-:Y:S01]  /*a710*/  FADD2 R14, R14.F32x2.HI_LO, R46.F32x2.HI_LO ;  /* 0x0000002e0e0e724b */ /* 0x004fe20000000000 */
[----:B------:R-:W-:Y:S01]  /*a720*/  PRMT R80, R0, 0x7610, R80 ;  /* 0x0000761000507816 */ /* 0x000fe20000000050 */
[----:B------:R-:W-:Y:S01]  /*a730*/  FADD2 R12, R12.F32x2.HI_LO, R44.F32x2.HI_LO ;  /* 0x0000002c0c0c724b */ /* 0x000fe20000000000 */
[----:B------:R-:W-:Y:S01]  /*a740*/  PRMT R78, R3, 0x7610, R78 ;  /* 0x00007610034e7816 */ /* 0x000fe2000000004e */
[----:B------:R-:W-:Y:S01]  /*a750*/  FMUL2 R14, R14.F32x2.HI_LO, R94.F32x2.HI_LO ;  /* 0x0000005e0e0e724a */ /* 0x000fe20000000000 */
[----:B------:R-:W-:Y:S01]  /*a760*/  F2FP.F16.F32.PACK_AB R3, R39, R38 ;  /* 0x000000262703723e */ /* 0x000fe200000000ff */
[----:B------:R-:W-:Y:S01]  /*a770*/  FMUL2 R12, R12.F32x2.HI_LO, R92.F32x2.HI_LO ;  /* 0x0000005c0c0c724a */ /* 0x000fe20000000000 */
[----:B------:R-:W-:Y:S01]  /*a780*/  F2FP.F16.F32.PACK_AB R50, R51, R50 ;  /* 0x000000323332723e */ /* 0x000fe200000000ff */
[----:B------:R-:W2:Y:S01]  /*a790*/  LDS.128 R36, [R73+UR36+0x24380] ;  /* 0x0243802449247984 */ /* 0x000ea20008000c00 */
[----:B------:R-:W-:Y:S01]  /*a7a0*/  F2FP.F16.F32.PACK_AB R0, R15, R14 ;  /* 0x0000000e0f00723e */ /* 0x000fe200000000ff */
[----:B-1----:R-:W-:Y:S01]  /*a7b0*/  FADD2 R16, R16.F32x2.HI_LO, R52.F32x2.HI_LO ;  /* 0x000000341010724b */ /* 0x002fe20000000000 */
[----:B------:R-:W-:Y:S01]  /*a7c0*/  PRMT R81, R3, 0x7632, R81 ;  /* 0x0000763203517816 */ /* 0x000fe20000000051 */
[----:B------:R-:W-:Y:S01]  /*a7d0*/  FADD2 R18, R18.F32x2.HI_LO, R54.F32x2.HI_LO ;  /* 0x000000361212724b */ /* 0x000fe20000000000 */
[----:B------:R-:W-:Y:S01]  /*a7e0*/  PRMT R85, R0, 0x7632, R85 ;  /* 0x0000763200557816 */ /* 0x000fe20000000055 */
[----:B------:R-:W-:Y:S01]  /*a7f0*/  FMUL2 R44, R16.F32x2.HI_LO, R98.F32x2.HI_LO ;  /* 0x00000062102c724a */ /* 0x000fe20000000000 */
[----:B------:R-:W-:Y:S01]  /*a800*/  PRMT R82, R3, 0x7610, R82 ;  /* 0x0000761003527816 */ /* 0x000fe20000000052 */
[----:B------:R-:W1:Y:S01]  /*a810*/  LDS.128 R52, [R73+UR36+0x24390] ;  /* 0x0243902449347984 */ /* 0x000e620008000c00 */
[----:B------:R-:W-:Y:S01]  /*a820*/  PRMT R86, R0, 0x7610, R86 ;  /* 0x0000761000567816 */ /* 0x000fe20000000056 */
[----:B------:R-:W-:Y:S01]  /*a830*/  FMUL2 R46, R18.F32x2.HI_LO, R102.F32x2.HI_LO ;  /* 0x00000066122e724a */ /* 0x000fe20000000000 */
[----:B------:R-:W-:Y:S01]  /*a840*/  F2FP.F16.F32.PACK_AB R3, R13, R12 ;  /* 0x0000000c0d03723e */ /* 0x000fe200000000ff */
[----:B----4-:R-:W-:Y:S01]  /*a850*/  FADD2 R20, R20.F32x2.HI_LO, R28.F32x2.HI_LO ;  /* 0x0000001c1414724b */ /* 0x010fe20000000000 */
[----:B------:R-:W-:Y:S01]  /*a860*/  F2FP.F16.F32.PACK_AB R0, R45, R44 ;  /* 0x0000002c2d00723e */ /* 0x000fe200000000ff */
[----:B------:R-:W-:Y:S01]  /*a870*/  FADD2 R22, R22.F32x2.HI_LO, R30.F32x2.HI_LO ;  /* 0x0000001e1616724b */ /* 0x000fe20000000000 */
[----:B------:R-:W-:Y:S01]  /*a880*/  PRMT R83, R3, 0x7632, R83 ;  /* 0x0000763203537816 */ /* 0x000fe20000000053 */
[----:B------:R-:W2:Y:S01]  /*a890*/  LDTM.x16 R4, tmem[UR4] ;  /* 0x00000004000479ee */ /* 0x000ea20008240000 */
[C---:B------:R-:W-:Y:S01]  /*a8a0*/  PRMT R44, R0.reuse, 0x7632, R44 ;  /* 0x00007632002c7816 */ /* 0x040fe2000000002c */
[----:B------:R-:W4:Y:S01]  /*a8b0*/  LDS.128 R28, [R73+UR36+0x243a0] ;  /* 0x0243a024491c7984 */ /* 0x000f220008000c00 */
[----:B------:R-:W-:Y:S01]  /*a8c0*/  PRMT R45, R0, 0x7610, R45 ;  /* 0x00007610002d7816 */ /* 0x000fe2000000002d */
[----:B------:R-:W-:Y:S01]  /*a8d0*/  FMUL2 R20, R20.F32x2.HI_LO, R96.F32x2.HI_LO ;  /* 0x000000601414724a */ /* 0x000fe20000000000 */
[----:B------:R-:W-:Y:S01]  /*a8e0*/  PRMT R84, R3, 0x7610, R84 ;  /* 0x0000761003547816 */ /* 0x000fe20000000054 */
[----:B------:R-:W-:Y:S01]  /*a8f0*/  FMUL2 R22, R22.F32x2.HI_LO, R100.F32x2.HI_LO ;  /* 0x000000641616724a */ /* 0x000fe20000000000 */
[----:B------:R-:W-:Y:S01]  /*a900*/  F2FP.F16.F32.PACK_AB R3, R47, R46 ;  /* 0x0000002e2f03723e */ /* 0x000fe200000000ff */
[----:B---3--:R-:W-:Y:S01]  /*a910*/  FADD2 R24, R24.F32x2.HI_LO, R32.F32x2.HI_LO ;  /* 0x000000201818724b */ /* 0x008fe20000000000 */
[----:B------:R-:W-:Y:S01]  /*a920*/  F2FP.F16.F32.PACK_AB R0, R21, R20 ;  /* 0x000000141500723e */ /* 0x000fe200000000ff */
[----:B------:R-:W-:Y:S01]  /*a930*/  FADD2 R20, R26.F32x2.HI_LO, R34.F32x2.HI_LO ;  /* 0x000000221a14724b */ /* 0x000fe20000000000 */
[C---:B------:R-:W-:Y:S01]  /*a940*/  PRMT R46, R3.reuse, 0x7632, R46 ;  /* 0x00007632032e7816 */ /* 0x040fe2000000002e */
[----:B------:R-:W3:Y:S01]  /*a950*/  LDS.128 R32, [R73+UR36+0x243b0] ;  /* 0x0243b02449207984 */ /* 0x000ee20008000c00 */
[----:B------:R-:W-:Y:S01]  /*a960*/  PRMT R47, R3, 0x7610, R47 ;  /* 0x00007610032f7816 */ /* 0x000fe2000000002f */
[----:B------:R-:W-:Y:S01]  /*a970*/  NOP ;  /* 0x0000000000007918 */ /* 0x000fe20000000000 */
[----:B------:R-:W-:Y:S01]  /*a980*/  F2FP.F16.F32.PACK_AB R3, R23, R22 ;  /* 0x000000161703723e */ /* 0x000fe200000000ff */
[----:B------:R-:W-:Y:S01]  /*a990*/  FMUL2 R22, R24.F32x2.HI_LO, R104.F32x2.HI_LO ;  /* 0x000000681816724a */ /* 0x000fe20000000000 */
[----:B------:R-:W-:Y:S01]  /*a9a0*/  PRMT R24, R0, 0x7632, R24 ;  /* 0x0000763200187816 */ /* 0x000fe20000000018 */
[----:B------:R-:W-:Y:S01]  /*a9b0*/  FMUL2 R20, R20.F32x2.HI_LO, R106.F32x2.HI_LO ;  /* 0x0000006a1414724a */ /* 0x000fe20000000000 */
[----:B------:R-:W-:Y:S01]  /*a9c0*/  PRMT R25, R0, 0x7610, R25 ;  /* 0x0000761000197816 */ /* 0x000fe20000000019 */
[----:B------:R-:W-:Y:S01]  /*a9d0*/  IMAD.MOV.U32 R0, RZ, RZ, 0x33334444 ;  /* 0x33334444ff007424 */ /* 0x000fe200078e00ff */
[----:B------:R-:W-:Y:S02]  /*a9e0*/  F2FP.F16.F32.PACK_AB R22, R23, R22 ;  /* 0x000000161716723e */ /* 0x000fe400000000ff */
        /* <DEDUP_REMOVED lines=9> */
[----:B-1----:R-:W-:Y:S01]  /*aa80*/  FADD2 R10, R10.F32x2.HI_LO, R54.F32x2.HI_LO ;  /* 0x000000360a0a724b */ /* 0x002fe20000000000 */
[----:B------:R-:W-:Y:S01]  /*aa90*/  F2FP.F16.F32.PACK_AB R4, R5, R4 ;  /* 0x000000040504723e */ /* 0x000fe200000000ff */
[----:B------:R-:W-:Y:S01]  /*aaa0*/  IMAD.SHL.U32 R55, R110, 0x4, RZ ;  /* 0x000000046e377824 */ /* 0x000fe200078e00ff */
[----:B------:R-:W-:Y:S01]  /*aab0*/  F2FP.F16.F32.PACK_AB R6, R7, R6 ;  /* 0x000000060706723e */ /* 0x000fe200000000ff */
[----:B------:R-:W-:Y:S01]  /*aac0*/  FADD2 R8, R8.F32x2.HI_LO, R52.F32x2.HI_LO ;  /* 0x000000340808724b */ /* 0x000fe20000000000 */
[----:B------:R-:W-:Y:S01]  /*aad0*/  PRMT R36, R20, 0x7632, R36 ;  /* 0x0000763214247816 */ /* 0x000fe20000000024 */
[----:B------:R-:W-:Y:S01]  /*aae0*/  FMUL2 R10, R10.F32x2.HI_LO, R116.F32x2.HI_LO ;  /* 0x000000740a0a724a */ /* 0x000fe20000000000 */
[----:B------:R-:W-:Y:S01]  /*aaf0*/  SHF.R.U64 R0, R0, R55, 0x123333 ;  /* 0x0012333300007419 */ /* 0x000fe20000001237 */
[----:B------:R-:W-:Y:S01]  /*ab00*/  FMUL2 R8, R8.F32x2.HI_LO, R114.F32x2.HI_LO ;  /* 0x000000720808724a */ /* 0x000fe20000000000 */
[----:B------:R-:W-:Y:S01]  /*ab10*/  PRMT R37, R20, 0x7610, R37 ;  /* 0x0000761014257816 */ /* 0x000fe20000000025 */
[----:B----4-:R-:W-:Y:S01]  /*ab20*/  FADD2 R12, R12.F32x2.HI_LO, R28.F32x2.HI_LO ;  /* 0x0000001c0c0c724b */ /* 0x010fe20000000000 */
[----:B------:R-:W-:Y:S01]  /*ab30*/  LOP3.LUT R52, R0, 0x7, RZ, 0xc0, !PT ;  /* 0x0000000700347812 */ /* 0x000fe200078ec0ff */
[----:B------:R-:W-:Y:S01]  /*ab40*/  FADD2 R14, R14.F32x2.HI_LO, R30.F32x2.HI_LO ;  /* 0x0000001e0e0e724b */ /* 0x000fe20000000000 */
[----:B------:R-:W-:Y:S01]  /*ab50*/  F2FP.F16.F32.PACK_AB R8, R9, R8 ;  /* 0x000000080908723e */ /* 0x000fe200000000ff */
[----:B------:R-:W-:Y:S01]  /*ab60*/  FMUL2 R12, R12.F32x2.HI_LO, R118.F32x2.HI_LO ;  /* 0x000000760c0c724a */ /* 0x000fe20000000000 */
[----:B------:R-:W-:Y:S01]  /*ab70*/  ISETP.NE.AND P0, PT, R52, 0x3, PT ;  /* 0x000000033400780c */ /* 0x000fe20003f05270 */
[----:B------:R-:W-:Y:S01]  /*ab80*/  FMUL2 R14, R14.F32x2.HI_LO, R120.F32x2.HI_LO ;  /* 0x000000780e0e724a */ /* 0x000fe20000000000 */
[----:B------:R-:W-:Y:S02]  /*ab90*/  F2FP.F16.F32.PACK_AB R10, R11, R10 ;  /* 0x0000000a0b0a723e */ /* 0x000fe400000000ff */
[----:B------:R-:W-:Y:S01]  /*aba0*/  F2FP.F16.F32.PACK_AB R12, R13, R12 ;  /* 0x0000000c0d0c723e */ /* 0x000fe200000000ff */
[----:B---3--:R-:W-:Y:S01]  /*abb0*/  FADD2 R16, R16.F32x2.HI_LO, R32.F32x2.HI_LO ;  /* 0x000000201010724b */ /* 0x008fe20000000000 */
[----:B------:R-:W-:Y:S01]  /*abc0*/  F2FP.F16.F32.PACK_AB R14, R15, R14 ;  /* 0x0000000e0f0e723e */ /* 0x000fe200000000ff */
[----:B------:R-:W-:Y:S01]  /*abd0*/  FADD2 R18, R18.F32x2.HI_LO, R34.F32x2.HI_LO ;  /* 0x000000221212724b */ /* 0x000fe20000000000 */
[----:B------:R-:W-:Y:S01]  /*abe0*/  PRMT R38, R4, 0x7632, R38 ;  /* 0x0000763204267816 */ /* 0x000fe20000000026 */
[----:B------:R-:W-:Y:S01]  /*abf0*/  FMUL2 R16, R16.F32x2.HI_LO, R122.F32x2.HI_LO ;  /* 0x0000007a1010724a */ /* 0x000fe20000000000 */
[----:B------:R-:W-:Y:S01]  /*ac00*/  PRMT R39, R4, 0x7610, R39 ;  /* 0x0000761004277816 */ /* 0x000fe20000000027 */
[----:B------:R-:W-:Y:S01]  /*ac10*/  FMUL2 R18, R18.F32x2.HI_LO, R124.F32x2.HI_LO ;  /* 0x0000007c1212724a */ /* 0x000fe20000000000 */
[C---:B------:R-:W-:Y:S02]  /*ac20*/  PRMT R53, R6.reuse, 0x7632, R53 ;  /* 0x0000763206357816 */ /* 0x040fe40000000035 */
[----:B------:R-:W-:Y:S02]  /*ac30*/  F2FP.F16.F32.PACK_AB R16, R17, R16 ;  /* 0x000000101110723e */ /* 0x000fe400000000ff */
[----:B------:R-:W-:Y:S02]  /*ac40*/  F2FP.F16.F32.PACK_AB R18, R19, R18 ;  /* 0x000000121312723e */ /* 0x000fe400000000ff */
[----:B------:R-:W-:Y:S02]  /*ac50*/  PRMT R54, R6, 0x7610, R54 ;  /* 0x0000761006367816 */ /* 0x000fe40000000036 */
[C---:B------:R-:W-:Y:S02]  /*ac60*/  PRMT R28, R8.reuse, 0x7632, R28 ;  /* 0x00007632081c7816 */ /* 0x040fe4000000001c */
[----:B------:R-:W-:Y:S02]  /*ac70*/  PRMT R29, R8, 0x7610, R29 ;  /* 0x00007610081d7816 */ /* 0x000fe4000000001d */
[C---:B------:R-:W-:Y:S02]  /*ac80*/  PRMT R30, R10.reuse, 0x7632, R30 ;  /* 0x000076320a1e7816 */ /* 0x040fe4000000001e */
[----:B------:R-:W-:Y:S02]  /*ac90*/  PRMT R31, R10, 0x7610, R31 ;  /* 0x000076100a1f7816 */ /* 0x000fe4000000001f */
[C---:B------:R-:W-:Y:S02]  /*aca0*/  PRMT R32, R12.reuse, 0x7632, R32 ;  /* 0x000076320c207816 */ /* 0x040fe40000000020 */
[----:B------:R-:W-:Y:S02]  /*acb0*/  PRMT R33, R12, 0x7610, R33 ;  /* 0x000076100c217816 */ /* 0x000fe40000000021 */
[C---:B------:R-:W-:Y:S02]  /*acc0*/  PRMT R17, R14.reuse, 0x7632, R17 ;  /* 0x000076320e117816 */ /* 0x040fe40000000011 */
[----:B------:R-:W-:Y:S02]  /*acd0*/  PRMT R19, R14, 0x7610, R19 ;  /* 0x000076100e137816 */ /* 0x000fe40000000013 */
[----:B------:R-:W-:Y:S02]  /*ace0*/  PRMT R34, R16, 0x7632, R34 ;  /* 0x0000763210227816 */ /* 0x000fe40000000022 */
[----:B------:R-:W-:Y:S01]  /*acf0*/  PRMT R35, R18, 0x7632, R35 ;  /* 0x0000763212237816 */ /* 0x000fe20000000023 */
[----:B------:R-:W-:Y:S06]  /*ad00*/  @!P0 BRA `(.L_x_201) ;  /* 0x0000000000088947 */ /* 0x000fec0003800000 */
[----:B------:R-:W-:Y:S05]  /*ad10*/  BPT.TRAP 0x1 ;  /* 0x000000040000795c */ /* 0x000fea0000300000 */
[----:B------:R-:W-:Y:S05]  /*ad20*/  BPT.TRAP 0x1 ;  /* 0x000000040000795c */ /* 0x000fea0000300000 */
.L_x_201:
[----:B------:R-:W-:Y:S04]  /*ad30*/  UIADD3 UR4, UPT, UPT, UR36, 0x24868, URZ ;  /* 0x0002486824047890 */ /* 0x000fe8000fffe0ff */
[----:B------:R-:W-:Y:S09]  /*ad40*/  UPRMT UR4, UR37, 0x654, UR4 ;  /* 0x0000065425047896 */ /* 0x000ff20008000004 */
[----:B------:R-:W-:Y:S01]  /*ad50*/  SYNCS.ARRIVE.TRANS64.RED.A1T0 RZ, [UR4], RZ ;  /* 0x000000ffffff79a7 */ /* 0x000fe20008100404 */
[----:B------:R-:W-:Y:S04]  /*ad60*/  UIADD3 UR4, UPT, UPT, UR36, 0x14000, URZ ;  /* 0x0001400024047890 */ /* 0x000fe8000fffe0ff */
[----:B------:R-:W-:Y:S09]  /*ad70*/  ULOP3.LUT UP0, URZ, UR4, 0x3f0, URZ, 0xc0, !UPT ;  /* 0x000003f004ff7892 */ /* 0x000ff2000f80c0ff */
[----:B------:R-:W-:Y:S05]  /*ad80*/  BRA.U !UP0, `(.L_x_202) ;  /* 0x0000000108407547 */ /* 0x000fea000b800000 */
        /* <DEDUP_REMOVED lines=16> */
.L_x_202:
[C---:B------:R-:W-:Y:S01]  /*ae90*/  LOP3.LUT P0, RZ, R72.reuse, 0x2, RZ, 0xc0, !PT ;  /* 0x0000000248ff7812 */ /* 0x040fe2000780c0ff */
[C---:B------:R-:W-:Y:S01]  /*aea0*/  IMAD.SHL.U32 R3, R72.reuse, 0x40, RZ ;  /* 0x0000004048037824 */ /* 0x040fe200078e00ff */
[----:B------:R-:W-:Y:S01]  /*aeb0*/  SHF.R.U32.HI R5, RZ, 0x7, R72 ;  /* 0x00000007ff057819 */ /* 0x000fe20000011648 */
[----:B------:R-:W-:Y:S01]  /*aec0*/  IMAD.SHL.U32 R0, R72, 0x8, RZ ;  /* 0x0000000848007824 */ /* 0x000fe200078e00ff */
[----:B------:R-:W-:Y:S01]  /*aed0*/  LOP3.LUT R42, R42, 0xffff, RZ, 0xc0, !PT ;  /* 0x0000ffff2a2a7812 */ /* 0x000fe200078ec0ff */
[----:B------:R-:W-:Y:S01]  /*aee0*/  IMAD.U32 R17, R17, 0x10000, RZ ;  /* 0x0001000011117824 */ /* 0x000fe200078e00ff */
[----:B------:R-:W-:Y:S01]  /*aef0*/  LOP3.LUT R4, R3, 0x1c0, RZ, 0xc0, !PT ;  /* 0x000001c003047812 */ /* 0x000fe200078ec0ff */
[----:B------:R-:W-:Y:S01]  /*af00*/  IMAD.U32 R30, R30, 0x10000, RZ ;  /* 0x000100001e1e7824 */ /* 0x000fe200078e00ff */
[----:B------:R-:W-:Y:S01]  /*af10*/  LOP3.LUT R57, R57, 0xffff, RZ, 0xc0, !PT ;  /* 0x0000ffff39397812 */ /* 0x000fe200078ec0ff */
[----:B------:R-:W-:Y:S01]  /*af20*/  IMAD.U32 R81, R81, 0x10000, RZ ;  /* 0x0001000051517824 */ /* 0x000fe200078e00ff */
[----:B------:R-:W-:Y:S01]  /*af30*/  LOP3.LUT R0, R4, 0x38, R0, 0xf8, !PT ;  /* 0x0000003804007812 */ /* 0x000fe200078ef800 */
[----:B------:R-:W-:Y:S01]  /*af40*/  IMAD.U32 R53, R53, 0x10000, RZ ;  /* 0x0001000035357824 */ /* 0x000fe200078e00ff */
[----:B------:R-:W-:Y:S01]  /*af50*/  LOP3.LUT R4, R72, 0x1, RZ, 0xc0, !PT ;  /* 0x0000000148047812 */ /* 0x000fe200078ec0ff */
[----:B------:R-:W-:Y:S01]  /*af60*/  IMAD.U32 R43, R43, 0x10000, RZ ;  /* 0x000100002b2b7824 */ /* 0x000fe200078e00ff */
[----:B------:R-:W-:Y:S01]  /*af70*/  LOP3.LUT R0, R0, 0x1e00, R3, 0xf8, !PT ;  /* 0x00001e0000007812 */ /* 0x000fe200078ef803 */
[----:B------:R-:W-:Y:S01]  /*af80*/  IMAD.MOV.U32 R3, RZ, RZ, 0x10 ;  /* 0x00000010ff037424 */ /* 0x000fe200078e00ff */
[----:B------:R-:W-:Y:S01]  /*af90*/  LOP3.LUT R5, R5, 0x1, RZ, 0xc0, !PT ;  /* 0x0000000105057812 */ /* 0x000fe200078ec0ff */
[----:B------:R-:W-:Y:S01]  /*afa0*/  IMAD.U32 R35, R35, 0x10000, RZ ;  /* 0x0001000023237824 */ /* 0x000fe200078e00ff */
[----:B------:R-:W-:Y:S01]  /*afb0*/  ISETP.NE.U32.AND P2, PT, R4, 0x1, PT ;  /* 0x000000010400780c */ /* 0x000fe20003f45070 */
[----:B------:R-:W-:Y:S01]  /*afc0*/  IMAD.U32 R51, R51, 0x10000, RZ ;  /* 0x0001000033337824 */ /* 0x000fe200078e00ff */
[----:B------:R-:W-:Y:S01]  /*afd0*/  SEL R6, R3, 0xfffffff0, !P0 ;  /* 0xfffffff003067807 */ /* 0x000fe20004000000 */
[----:B------:R-:W-:Y:S01]  /*afe0*/  IMAD.U32 R63, R63, 0x10000, RZ ;  /* 0x000100003f3f7824 */ /* 0x000fe200078e00ff */
[----:B------:R-:W-:Y:S01]  /*aff0*/  LEA R8, P1, R42, RZ, 0x10 ;  /* 0x000000ff2a087211 */ /* 0x000fe200078280ff */
[----:B------:R-:W-:Y:S01]  /*b000*/  IMAD.U32 R67, R67, 0x10000, RZ ;  /* 0x0001000043437824 */ /* 0x000fe200078e00ff */
[----:B------:R-:W-:Y:S01]  /*b010*/  LEA R4, P0, R57, RZ, 0x10 ;  /* 0x000000ff39047211 */ /* 0x000fe200078080ff */
[----:B------:R-:W-:Y:S01]  /*b020*/  IMAD R0, R6, R5, R0 ;  /* 0x0000000506007224 */ /* 0x000fe200078e0200 */
[----:B------:R-:W-:Y:S01]  /*b030*/  LOP3.LUT R48, R48, 0xffff, RZ, 0xc0, !PT ;  /* 0x0000ffff30307812 */ /* 0x000fe200078ec0ff */
[----:B------:R-:W-:Y:S01]  /*b040*/  IMAD.U32 R71, R71, 0x10000, RZ ;  /* 0x0001000047477824 */ /* 0x000fe200078e00ff */
[----:B------:R-:W-:Y:S01]  /*b050*/  LOP3.LUT R61, R61, 0xffff, RZ, 0xc0, !PT ;  /* 0x0000ffff3d3d7812 */ /* 0x000fe200078ec0ff */
[----:B------:R-:W-:Y:S01]  /*b060*/  IMAD.U32 R85, R85, 0x10000, RZ ;  /* 0x0001000055557824 */ /* 0x000fe200078e00ff */
[----:B------:R-:W-:Y:S01]  /*b070*/  LEA.HI.X R9, R42, RZ, RZ, 0x10, P1 ;  /* 0x000000ff2a097211 */ /* 0x000fe200008f84ff */
[----:B------:R-:W-:Y:S01]  /*b080*/  IMAD.U32 R46, R46, 0x10000, RZ ;  /* 0x000100002e2e7824 */ /* 0x000fe200078e00ff */
[----:B------:R-:W-:Y:S02]  /*b090*/  LEA.HI.X R5, R57, RZ, RZ, 0x10, P0 ;  /* 0x000000ff39057211 */ /* 0x000fe400000f84ff */
[----:B------:R-:W-:Y:S02]  /*b0a0*/  LOP3.LUT R2, R8, 0xffff, R2, 0xf8, !PT ;  /* 0x0000ffff08027812 */ /* 0x000fe400078ef802 */
[C---:B------:R-:W-:Y:S02]  /*b0b0*/  LEA R6, P1, R48.reuse, RZ, 0x10 ;  /* 0x000000ff30067211 */ /* 0x040fe400078280ff */
[----:B------:R-:W-:Y:S02]  /*b0c0*/  LEA R8, P0, R61, RZ, 0x10 ;  /* 0x000000ff3d087211 */ /* 0x000fe400078080ff */
[----:B------:R-:W-:Y:S02]  /*b0d0*/  LOP3.LUT R65, R65, 0xffff, RZ, 0xc0, !PT ;  /* 0x0000ffff41417812 */ /* 0x000fe400078ec0ff */
[----:B------:R-:W-:Y:S02]  /*b0e0*/  LOP3.LUT R69, R69, 0xffff, RZ, 0xc0, !PT ;  /* 0x0000ffff45457812 */ /* 0x000fe400078ec0ff */
[----:B------:R-:W-:Y:S02]  /*b0f0*/  LOP3.LUT R56, R9, 0xffff, R56, 0xf8, !PT ;  /* 0x0000ffff09387812 */ /* 0x000fe400078ef838 */
[----:B------:R-:W-:Y:S02]  /*b100*/  LEA.HI.X R7, R48, RZ, RZ, 0x10, P1 ;  /* 0x000000ff30077211 */ /* 0x000fe400008f84ff */
[----:B------:R-:W-:Y:S02]  /*b110*/  LEA.HI.X R9, R61, RZ, RZ, 0x10, P0 ;  /* 0x000000ff3d097211 */ /* 0x000fe400000f84ff */
[----:B------:R-:W-:Y:S02]  /*b120*/  LEA R10, P1, R65, RZ, 0x10 ;  /* 0x000000ff410a7211 */ /* 0x000fe400078280ff */
[----:B------:R-:W-:Y:S02]  /*b130*/  LEA R12, P0, R69, RZ, 0x10 ;  /* 0x000000ff450c7211 */ /* 0x000fe400078080ff */
[----:B------:R-:W-:Y:S02]  /*b140*/  LOP3.LUT R75, R75, 0xffff, RZ, 0xc0, !PT ;  /* 0x0000ffff4b4b7812 */ /* 0x000fe400078ec0ff */
[----:B------:R-:W-:Y:S02]  /*b150*/  LOP3.LUT R79, R79, 0xffff, RZ, 0xc0, !PT ;  /* 0x0000ffff4f4f7812 */ /* 0x000fe400078ec0ff */
[----:B------:R-:W-:Y:S02]  /*b160*/  LOP3.LUT R60, R5, 0xffff, R60, 0xf8, !PT ;  /* 0x0000ffff053c7812 */ /* 0x000fe400078ef83c */
[----:B------:R-:W-:Y:S02]  /*b170*/  LOP3.LUT R50, R7, 0xffff, R50, 0xf8, !PT ;  /* 0x0000ffff07327812 */ /* 0x000fe400078ef832 */
[----:B------:R-:W-:Y:S02]  /*b180*/  LEA.HI.X R11, R65, RZ, RZ, 0x10, P1 ;  /* 0x000000ff410b7211 */ /* 0x000fe400008f84ff */
[----:B------:R-:W-:Y:S02]  /*b190*/  LOP3.LUT R5, R8, 0xffff, R62, 0xf8, !PT ;  /* 0x0000ffff08057812 */ /* 0x000fe400078ef83e */
[----:B------:R-:W-:Y:S02]  /*b1a0*/  LEA.HI.X R13, R69, RZ, RZ, 0x10, P0 ;  /* 0x000000ff450d7211 */ /* 0x000fe400000f84ff */
[----:B------:R-:W-:Y:S02]  /*b1b0*/  LOP3.LUT R7, R10, 0xffff, R66, 0xf8, !PT ;  /* 0x0000ffff0a077812 */ /* 0x000fe400078ef842 */
[----:B------:R-:W-:Y:S02]  /*b1c0*/  LEA R8, P1, R75, RZ, 0x10 ;  /* 0x000000ff4b087211 */ /* 0x000fe400078280ff */
[----:B------:R-:W-:Y:S02]  /*b1d0*/  LEA R10, P0, R79, RZ, 0x10 ;  /* 0x000000ff4f0a7211 */ /* 0x000fe400078080ff */
[----:B------:R-:W-:Y:S02]  /*b1e0*/  LOP3.LUT R83, R83, 0xffff, RZ, 0xc0, !PT ;  /* 0x0000ffff53537812 */ /* 0x000fe400078ec0ff */
[----:B------:R-:W-:Y:S02]  /*b1f0*/  LOP3.LUT R44, R44, 0xffff, RZ, 0xc0, !PT ;  /* 0x0000ffff2c2c7812 */ /* 0x000fe400078ec0ff */
[----:B------:R-:W-:Y:S02]  /*b200*/  LOP3.LUT R64, R9, 0xffff, R64, 0xf8, !PT ;  /* 0x0000ffff09407812 */ /* 0x000fe400078ef840 */
[----:B------:R-:W-:Y:S02]  /*b210*/  LOP3.LUT R68, R11, 0xffff, R68, 0xf8, !PT ;  /* 0x0000ffff0b447812 */ /* 0x000fe400078ef844 */
[----:B------:R-:W-:Y:S02]  /*b220*/  LEA.HI.X R9, R75, RZ, RZ, 0x10, P1 ;  /* 0x000000ff4b097211 */ /* 0x000fe400008f84ff */
[----:B------:R-:W-:Y:S02]  /*b230*/  LEA.HI.X R11, R79, RZ, RZ, 0x10, P0 ;  /* 0x000000ff4f0b7211 */ /* 0x000fe400000f84ff */
[----:B------:R-:W-:Y:S02]  /*b240*/  LEA R14, P1, R83, RZ, 0x10 ;  /* 0x000000ff530e7211 */ /* 0x000fe400078280ff */
[----:B------:R-:W-:Y:S02]  /*b250*/  LEA R20, P0, R44, RZ, 0x10 ;  /* 0x000000ff2c147211 */ /* 0x000fe400078080ff */
[----:B------:R-:W-:Y:S02]  /*b260*/  LOP3.LUT R24, R24, 0xffff, RZ, 0xc0, !PT ;  /* 0x0000ffff18187812 */ /* 0x000fe400078ec0ff */
[----:B------:R-:W-:Y:S02]  /*b270*/  LOP3.LUT R23, R23, 0xffff, RZ, 0xc0, !PT ;  /* 0x0000ffff17177812 */ /* 0x000fe400078ec0ff */
[----:B------:R-:W-:Y:S02]  /*b280*/  LEA.HI.X R15, R83, RZ, RZ, 0x10, P1 ;  /* 0x000000ff530f7211 */ /* 0x000fe400008f84ff */
[----:B------:R-:W-:Y:S02]  /*b290*/  LEA.HI.X R21, R44, RZ, RZ, 0x10, P0 ;  /* 0x000000ff2c157211 */ /* 0x000fe400000f84ff */
[----:B------:R-:W-:Y:S02]  /*b2a0*/  LEA R48, P1, R24, RZ, 0x10 ;  /* 0x000000ff18307211 */ /* 0x000fe400078280ff */
[----:B------:R-:W-:Y:S02]  /*b2b0*/  LEA R44, P0, R23, RZ, 0x10 ;  /* 0x000000ff172c7211 */ /* 0x000fe400078080ff */
[----:B------:R-:W-:Y:S02]  /*b2c0*/  LOP3.LUT R28, R28, 0xffff, RZ, 0xc0, !PT ;  /* 0x0000ffff1c1c7812 */ /* 0x000fe400078ec0ff */
[----:B------:R-:W-:Y:S02]  /*b2d0*/  LOP3.LUT R74, R13, 0xffff, R74, 0xf8, !PT ;  /* 0x0000ffff0d4a7812 */ /* 0x000fe400078ef84a */
[----:B------:R-:W-:Y:S02]  /*b2e0*/  LOP3.LUT R6, R6, 0xffff, R49, 0xf8, !PT ;  /* 0x0000ffff06067812 */ /* 0x000fe400078ef831 */
[----:B------:R-:W-:Y:S02]  /*b2f0*/  LOP3.LUT R13, R20, 0xffff, R45, 0xf8, !PT ;  /* 0x0000ffff140d7812 */ /* 0x000fe400078ef82d */
[----:B------:R-:W-:Y:S02]  /*b300*/  LOP3.LUT R38, R38, 0xffff, RZ, 0xc0, !PT ;  /* 0x0000ffff26267812 */ /* 0x000fe400078ec0ff */
[----:B------:R-:W-:Y:S02]  /*b310*/  LEA.HI.X R49, R24, RZ, RZ, 0x10, P1 ;  /* 0x000000ff18317211 */ /* 0x000fe400008f84ff */
[----:B------:R-:W-:Y:S02]  /*b320*/  LEA.HI.X R45, R23, RZ, RZ, 0x10, P0 ;  /* 0x000000ff172d7211 */ /* 0x000fe400000f84ff */
[----:B------:R-:W-:Y:S02]  /*b330*/  LEA R24, P0, R28, RZ, 0x10 ;  /* 0x000000ff1c187211 */ /* 0x000fe400078080ff */
[----:B------:R-:W-:Y:S02]  /*b340*/  LOP3.LUT R34, R34, 0xffff, RZ, 0xc0, !PT ;  /* 0x0000ffff22227812 */ /* 0x000fe400078ec0ff */
[----:B------:R-:W-:Y:S02]  /*b350*/  LOP3.LUT R86, R15, 0xffff, R86, 0xf8, !PT ;  /* 0x0000ffff0f567812 */ /* 0x000fe400078ef856 */
[----:B------:R-:W-:Y:S02]  /*b360*/  LEA R20, P1, R38, RZ, 0x10 ;  /* 0x000000ff26147211 */ /* 0x000fe400078280ff */
[----:B------:R-:W-:Y:S02]  /*b370*/  LOP3.LUT R15, R48, 0xffff, R25, 0xf8, !PT ;  /* 0x0000ffff300f7812 */ /* 0x000fe400078ef819 */
[----:B------:R-:W-:Y:S02]  /*b380*/  LOP3.LUT R32, R32, 0xffff, RZ, 0xc0, !PT ;  /* 0x0000ffff20207812 */ /* 0x000fe400078ec0ff */
[----:B------:R-:W-:Y:S02]  /*b390*/  LEA.HI.X R25, R28, RZ, RZ, 0x10, P0 ;  /* 0x000000ff1c197211 */ /* 0x000fe400000f84ff */
[----:B------:R-:W-:Y:S02]  /*b3a0*/  LEA R28, P0, R34, RZ, 0x10 ;  /* 0x000000ff221c7211 */ /* 0x000fe400078080ff */
[----:B------:R-:W-:Y:S02]  /*b3b0*/  LOP3.LUT R47, R21, 0xffff, R47, 0xf8, !PT ;  /* 0x0000ffff152f7812 */ /* 0x000fe400078ef82f */
[----:B------:R-:W-:Y:S02]  /*b3c0*/  LEA.HI.X R21, R38, RZ, RZ, 0x10, P1 ;  /* 0x000000ff26157211 */ /* 0x000fe400008f84ff */
[----:B------:R-:W-:Y:S02]  /*b3d0*/  LEA R38, P1, R32, RZ, 0x10 ;  /* 0x000000ff20267211 */ /* 0x000fe400078280ff */
[----:B------:R-:W-:Y:S02]  /*b3e0*/  LOP3.LUT R24, R24, 0xffff, R29, 0xf8, !PT ;  /* 0x0000ffff18187812 */ /* 0x000fe400078ef81d */
[----:B------:R-:W-:Y:S02]  /*b3f0*/  LEA.HI.X R29, R34, RZ, RZ, 0x10, P0 ;  /* 0x000000ff221d7211 */ /* 0x000fe400000f84ff */
[----:B------:R-:W-:Y:S02]  /*b400*/  LOP3.LUT R20, R20, 0xffff, R39, 0xf8, !PT ;  /* 0x0000ffff14147812 */ /* 0x000fe400078ef827 */
[----:B------:R-:W-:Y:S02]  /*b410*/  LEA.HI.X R39, R32, RZ, RZ, 0x10, P1 ;  /* 0x000000ff20277211 */ /* 0x000fe400008f84ff */
[----:B------:R-:W-:Y:S01]  /*b420*/  LOP3.LUT R18, R29, 0xffff, R18, 0xf8, !PT ;  /* 0x0000ffff1d127812 */ /* 0x000fe200078ef812 */
[----:B------:R-:W-:Y:S01]  /*b430*/  IMAD.U32 R29, R26, 0x10000, RZ ;  /* 0x000100001a1d7824 */ /* 0x000fe200078e00ff */
[----:B------:R-:W-:Y:S01]  /*b440*/  LOP3.LUT R27, R49, 0xffff, R27, 0xf8, !PT ;  /* 0x0000ffff311b7812 */ /* 0x000fe200078ef81b */
[----:B------:R-:W-:Y:S01]  /*b450*/  IMAD.U32 R26, R36, 0x10000, RZ ;  /* 0x00010000241a7824 */ /* 0x000fe200078e00ff */
[----:B------:R-:W-:Y:S02]  /*b460*/  LOP3.LUT R23, R25, 0xffff, R31, 0xf8, !PT ;  /* 0x0000ffff19177812 */ /* 0x000fe400078ef81f */
[----:B------:R-:W-:Y:S02]  /*b470*/  LOP3.LUT R28, R28, 0xffff, R16, 0xf8, !PT ;  /* 0x0000ffff1c1c7812 */ /* 0x000fe400078ef810 */
[----:B------:R-:W-:Y:S02]  /*b480*/  LOP3.LUT R16, R56, R43, RZ, 0xfc, !PT ;  /* 0x0000002b38107212 */ /* 0x000fe400078efcff */
[----:B------:R-:W-:Y:S01]  /*b490*/  LOP3.LUT R31, R39, 0xffff, R19, 0xf8, !PT ;  /* 0x0000ffff271f7812 */ /* 0x000fe200078ef813 */
[----:B------:R-:W-:Y:S01]  /*b4a0*/  IMAD.U32 R19, R59, 0x10000, RZ ;  /* 0x000100003b137824 */ /* 0x000fe200078e00ff */
[----:B------:R-:W-:Y:S02]  /*b4b0*/  LOP3.LUT R4, R4, 0xffff, R58, 0xf8, !PT ;  /* 0x0000ffff04047812 */ /* 0x000fe400078ef83a */
[----:B------:R-:W-:Y:S02]  /*b4c0*/  LOP3.LUT R27, R27, R29, RZ, 0xfc, !PT ;  /* 0x0000001d1b1b7212 */ /* 0x000fe400078efcff */
[----:B------:R-:W-:Y:S02]  /*b4d0*/  LEA R29, R0, UR36, 0x1 ;  /* 0x00000024001d7c11 */ /* 0x000fe4000f8e08ff */
[----:B------:R-:W-:Y:S01]  /*b4e0*/  LOP3.LUT R31, R31, R17, RZ, 0xfc, !PT ;  /* 0x000000111f1f7212 */ /* 0x000fe200078efcff */
[----:B------:R-:W-:Y:S01]  /*b4f0*/  IMAD.MOV.U32 R17, RZ, RZ, R16 ;  /* 0x000000ffff117224 */ /* 0x000fe200078e0010 */
[----:B------:R-:W-:Y:S01]  /*b500*/  LOP3.LUT R0, R18, R35, RZ, 0xfc, !PT ;  /* 0x0000002312007212 */ /* 0x000fe200078efcff */
[----:B------:R-:W-:Y:S01]  /*b510*/  IMAD.MOV.U32 R16, RZ, RZ, R2 ;  /* 0x000000ffff107224 */ /* 0x000fe200078e0002 */
[----:B------:R-:W-:Y:S01]  /*b520*/  LOP3.LUT R19, R60, R19, RZ, 0xfc, !PT ;  /* 0x000000133c137212 */ /* 0x000fe200078efcff */
[----:B------:R-:W-:Y:S01]  /*b530*/  IMAD.MOV.U32 R18, RZ, RZ, R4 ;  /* 0x000000ffff127224 */ /* 0x000fe200078e0004 */
[----:B------:R-:W-:Y:S01]  /*b540*/  LOP3.LUT R23, R23, R30, RZ, 0xfc, !PT ;  /* 0x0000001e17177212 */ /* 0x000fe200078efcff */
[----:B------:R-:W-:Y:S01]  /*b550*/  IMAD.MOV.U32 R4, RZ, RZ, R7 ;  /* 0x000000ffff047224 */ /* 0x000fe200078e0007 */
[----:B------:R-:W-:Y:S01]  /*b560*/  LOP3.LUT R8, R8, 0xffff, R76, 0xf8, !PT ;  /* 0x0000ffff08087812 */ /* 0x000fe200078ef84c */
[C---:B------:R-:W-:Y:S01]  /*b570*/  VIADD R32, R29.reuse, 0x14000 ;  /* 0x000140001d207836 */ /* 0x040fe20000000000 */
[----:B------:R1:W-:Y:S01]  /*b580*/  STS.128 [R29+0x14000], R16 ;  /* 0x014000101d007388 */ /* 0x0003e20000000c00 */
[----:B------:R-:W-:Y:S01]  /*b590*/  LOP3.LUT R50, R50, R51, RZ, 0xfc, !PT ;  /* 0x0000003332327212 */ /* 0x000fe200078efcff */
[----:B------:R-:W-:Y:S01]  /*b5a0*/  VIADD R2, R29, 0x14040 ;  /* 0x000140401d027836 */ /* 0x000fe20000000000 */
[----:B------:R-:W-:Y:S02]  /*b5b0*/  LOP3.LUT R64, R64, R63, RZ, 0xfc, !PT ;  /* 0x0000003f40407212 */ /* 0x000fe400078efcff */
[----:B------:R-:W-:Y:S02]  /*b5c0*/  LOP3.LUT P0, RZ, R72, 0x4, RZ, 0xc0, !PT ;  /* 0x0000000448ff7812 */ /* 0x000fe4000780c0ff */
[----:B------:R-:W-:Y:S02]  /*b5d0*/  SEL R30, R3, 0xfffffff0, P2 ;  /* 0xfffffff0031e7807 */ /* 0x000fe40001000000 */
[----:B------:R-:W-:Y:S02]  /*b5e0*/  LOP3.LUT R12, R12, 0xffff, R70, 0xf8, !PT ;  /* 0x0000ffff0c0c7812 */ /* 0x000fe400078ef846 */
[----:B------:R-:W-:Y:S01]  /*b5f0*/  LOP3.LUT R68, R68, R67, RZ, 0xfc, !PT ;  /* 0x0000004344447212 */ /* 0x000fe200078efcff */
[----:B------:R-:W-:Y:S01]  /*b600*/  IMAD.IADD R3, R29, 0x1, R30 ;  /* 0x000000011d037824 */ /* 0x000fe200078e021e */
[----:B------:R-:W-:Y:S02]  /*b610*/  LOP3.LUT R74, R74, R71, RZ, 0xfc, !PT ;  /* 0x000000474a4a7212 */ /* 0x000fe400078efcff */
[----:B------:R-:W-:Y:S01]  /*b620*/  LOP3.LUT R78, R9, 0xffff, R78, 0xf8, !PT ;  /* 0x0000ffff094e7812 */ /* 0x000fe200078ef84e */
[----:B------:R-:W-:Y:S01]  /*b630*/  IMAD.U32 R9, R77, 0x10000, RZ ;  /* 0x000100004d097824 */ /* 0x000fe200078e00ff */
[----:B------:R-:W-:Y:S01]  /*b640*/  LOP3.LUT R11, R11, 0xffff, R82, 0xf8, !PT ;  /* 0x0000ffff0b0b7812 */ /* 0x000fe200078ef852 */
[----:B------:R-:W-:Y:S01]  /*b650*/  @P0 VIADD R2, R32, 0xffffffc0 ;  /* 0xffffffc020020836 */ /* 0x000fe20000000000 */
[----:B------:R-:W-:Y:S01]  /*b660*/  LOP3.LUT R10, R10, 0xffff, R80, 0xf8, !PT ;  /* 0x0000ffff0a0a7812 */ /* 0x000fe200078ef850 */
[----:B------:R-:W-:Y:S01]  /*b670*/  IMAD.MOV.U32 R7, RZ, RZ, R74 ;  /* 0x000000ffff077224 */ /* 0x000fe200078e004a */
[----:B------:R-:W-:Y:S02]  /*b680*/  LOP3.LUT R9, R78, R9, RZ, 0xfc, !PT ;  /* 0x000000094e097212 */ /* 0x000fe400078efcff */
[----:B------:R-:W-:Y:S02]  /*b690*/  LOP3.LUT R11, R11, R81, RZ, 0xfc, !PT ;  /* 0x000000510b0b7212 */ /* 0x000fe400078efcff */
[----:B------:R-:W-:Y:S02]  /*b6a0*/  LOP3.LUT R14, R14, 0xffff, R84, 0xf8, !PT ;  /* 0x0000ffff0e0e7812 */ /* 0x000fe400078ef854 */
[----:B------:R-:W-:Y:S02]  /*b6b0*/  LOP3.LUT R86, R86, R85, RZ, 0xfc, !PT ;  /* 0x0000005556567212 */ /* 0x000fe400078efcff */
[----:B------:R-:W-:Y:S01]  /*b6c0*/  LOP3.LUT R47, R47, R46, RZ, 0xfc, !PT ;  /* 0x0000002e2f2f7212 */ /* 0x000fe200078efcff */
[----:B-1----:R-:W-:Y:S01]  /*b6d0*/  IMAD.MOV.U32 R16, RZ, RZ, R6 ;  /* 0x000000ffff107224 */ /* 0x002fe200078e0006 */
[----:B------:R-:W-:Y:S01]  /*b6e0*/  LOP3.LUT R37, R45, 0xffff, R37, 0xf8, !PT ;  /* 0x0000ffff2d257812 */ /* 0x000fe200078ef825 */
[----:B------:R-:W-:Y:S01]  /*b6f0*/  IMAD.MOV.U32 R17, RZ, RZ, R50 ;  /* 0x000000ffff117224 */ /* 0x000fe200078e0032 */
[----:B------:R-:W-:Y:S01]  /*b700*/  LOP3.LUT R22, R44, 0xffff, R22, 0xf8, !PT ;  /* 0x0000ffff2c167812 */ /* 0x000fe200078ef816 */
[----:B------:R-:W-:Y:S01]  /*b710*/  IMAD.MOV.U32 R18, RZ, RZ, R5 ;  /* 0x000000ffff127224 */ /* 0x000fe200078e0005 */
[----:B------:R-:W-:Y:S01]  /*b720*/  LOP3.LUT R26, R37, R26, RZ, 0xfc, !PT ;  /* 0x0000001a251a7212 */ /* 0x000fe200078efcff */
[----:B------:R-:W-:Y:S01]  /*b730*/  IMAD.MOV.U32 R19, RZ, RZ, R64 ;  /* 0x000000ffff137224 */ /* 0x000fe200078e0040 */
[----:B------:R-:W-:Y:S01]  /*b740*/  LOP3.LUT R21, R21, 0xffff, R54, 0xf8, !PT ;  /* 0x0000ffff15157812 */ /* 0x000fe200078ef836 */
[----:B------:R-:W-:Y:S01]  /*b750*/  IMAD.MOV.U32 R5, RZ, RZ, R68 ;  /* 0x000000ffff057224 */ /* 0x000fe200078e0044 */
[----:B------:R-:W-:Y:S01]  /*b760*/  LOP3.LUT R25, R38, 0xffff, R33, 0xf8, !PT ;  /* 0x0000ffff26197812 */ /* 0x000fe200078ef821 */
[----:B------:R-:W-:Y:S01]  /*b770*/  IMAD.MOV.U32 R6, RZ, RZ, R12 ;  /* 0x000000ffff067224 */ /* 0x000fe200078e000c */
[----:B------:R1:W-:Y:S01]  /*b780*/  STS.128 [R3+0x14000], R16 ;  /* 0x0140001003007388 */ /* 0x0003e20000000c00 */
[----:B------:R-:W-:Y:S02]  /*b790*/  LOP3.LUT R21, R21, R53, RZ, 0xfc, !PT ;  /* 0x0000003515157212 */ /* 0x000fe400078efcff */
[----:B------:R-:W-:Y:S05]  /*b7a0*/  ISETP.NE.AND P0, PT, R52, 0x3, PT ;  /* 0x000000033400780c */ /* 0x000fea0003f05270 */
[----:B------:R2:W-:Y:S01]  /*b7b0*/  STS.128 [R2], R4 ;  /* 0x0000000402007388 */ /* 0x0005e20000000c00 */
[----:B-1----:R-:W-:Y:S07]  /*b7c0*/  IMAD.IADD R16, R30, 0x1, R2 ;  /* 0x000000011e107824 */ /* 0x002fee00078e0202 */
[----:B------:R-:W-:Y:S01]  /*b7d0*/  STS.128 [R16], R8 ;  /* 0x0000000810007388 */ /* 0x000fe20000000c00 */
[----:B--2---:R-:W-:Y:S02]  /*b7e0*/  IMAD.MOV.U32 R4, RZ, RZ, R14 ;  /* 0x000000ffff047224 */ /* 0x004fe400078e000e */
[----:B------:R-:W-:Y:S02]  /*b7f0*/  IMAD.MOV.U32 R5, RZ, RZ, R86 ;  /* 0x000000ffff057224 */ /* 0x000fe400078e0056 */
[----:B------:R-:W-:Y:S02]  /*b800*/  IMAD.MOV.U32 R6, RZ, RZ, R13 ;  /* 0x000000ffff067224 */ /* 0x000fe400078e000d */
[----:B------:R-:W-:Y:S05]  /*b810*/  IMAD.MOV.U32 R7, RZ, RZ, R47 ;  /* 0x000000ffff077224 */ /* 0x000fea00078e002f */
[----:B------:R1:W-:Y:S02]  /*b820*/  STS.128 [R29+0x18000], R4 ;  /* 0x018000041d007388 */ /* 0x0003e40000000c00 */
[----:B-1----:R-:W-:Y:S02]  /*b830*/  IMAD.MOV.U32 R4, RZ, RZ, R15 ;  /* 0x000000ffff047224 */ /* 0x002fe400078e000f */
[----:B------:R-:W-:Y:S02]  /*b840*/  IMAD.MOV.U32 R5, RZ, RZ, R27 ;  /* 0x000000ffff057224 */ /* 0x000fe400078e001b */
[----:B------:R-:W-:Y:S02]  /*b850*/  IMAD.MOV.U32 R6, RZ, RZ, R22 ;  /* 0x000000ffff067224 */ /* 0x000fe400078e0016 */
[----:B------:R-:W-:Y:S02]  /*b860*/  IMAD.MOV.U32 R7, RZ, RZ, R26 ;  /* 0x000000ffff077224 */ /* 0x000fe400078e001a */
[----:B------:R-:W-:Y:S03]  /*b870*/  IMAD.MOV.U32 R22, RZ, RZ, R24 ;  /* 0x000000ffff167224 */ /* 0x000fe600078e0018 */
[----:B------:R1:W-:Y:S08]  /*b880*/  STS.128 [R3+0x18000], R4 ;  /* 0x0180000403007388 */ /* 0x0003f00000000c00 */
[----:B------:R2:W-:Y:S01]  /*b890*/  STS.128 [R2+0x4000], R20 ;  /* 0x0040001402007388 */ /* 0x0005e20000000c00 */
[----:B-1----:R-:W-:Y:S02]  /*b8a0*/  IMAD.MOV.U32 R4, RZ, RZ, R25 ;  /* 0x000000ffff047224 */ /* 0x002fe400078e0019 */
[----:B------:R-:W-:Y:S02]  /*b8b0*/  IMAD.MOV.U32 R5, RZ, RZ, R31 ;  /* 0x000000ffff057224 */ /* 0x000fe400078e001f */
[----:B------:R-:W-:Y:S02]  /*b8c0*/  IMAD.MOV.U32 R6, RZ, RZ, R28 ;  /* 0x000000ffff067224 */ /* 0x000fe400078e001c */
[----:B------:R-:W-:Y:S05]  /*b8d0*/  IMAD.MOV.U32 R7, RZ, RZ, R0 ;  /* 0x000000ffff077224 */ /* 0x000fea00078e0000 */
[----:B------:R2:W-:Y:S01]  /*b8e0*/  STS.128 [R16+0x4000], R4 ;  /* 0x0040000410007388 */ /* 0x0005e20000000c00 */
[----:B------:R-:W-:Y:S01]  /*b8f0*/  @!PT LDS RZ, [RZ] ;  /* 0x00000000fffff984 */ /* 0x000fe20000000800 */
[----:B------:R-:W-:Y:S01]  /*b900*/  @!PT LDS RZ, [RZ] ;  /* 0x00000000fffff984 */ /* 0x000fe20000000800 */
[----:B------:R-:W-:Y:S01]  /*b910*/  @!PT LDS RZ, [RZ] ;  /* 0x00000000fffff984 */ /* 0x000fe20000000800 */
[----:B------:R-:W-:Y:S01]  /*b920*/  @!PT LDS RZ, [RZ] ;  /* 0x00000000fffff984 */ /* 0x000fe20000000800 */
[----:B------:R1:W-:Y:S07]  /*b930*/  MEMBAR.ALL.CTA ;  /* 0x0000000000007992 */ /* 0x0003ee0000008000 */
[----:B-1----:R-:W1:Y:S01]  /*b940*/  FENCE.VIEW.ASYNC.S ;  /* 0x00000000000073c6 */ /* 0x002e620000000000 */
[----:B------:R-:W-:Y:S05]  /*b950*/  @!P0 BRA `(.L_x_203) ;  /* 0x0000000000048947 */ /* 0x000fea0003800000 */
[----:B------:R-:W-:Y:S05]  /*b960*/  BPT.TRAP 0x1 ;  /* 0x000000040000795c */ /* 0x000fea0000300000 */
.L_x_203:
[----:B-1----:R-:W-:Y:S01]  /*b970*/  SYNCS.ARRIVE.TRANS64.A1T0 RZ, [UR36+0x24890], RZ ;  /* 0x024890ffffff79a7 */ /* 0x002fe20008100024 */
[----:B------:R-:W-:Y:S05]  /*b980*/  @!P0 BRA `(.L_x_204) ;  /* 0x0000000000048947 */ /* 0x000fea0003800000 */
[----:B------:R-:W-:Y:S05]  /*b990*/  BPT.TRAP 0x1 ;  /* 0x000000040000795c */ /* 0x000fea0000300000 */
.L_x_204:
[----:B------:R-:W3:Y:S01]  /*b9a0*/  LDL.LU R0, [R1] ;  /* 0x0000000001007983 */ /* 0x000ee20000300800 */
[----:B------:R-:W-:Y:S01]  /*b9b0*/  UIADD3 UR4, UPT, UPT, UR36, 0x24848, URZ ;  /* 0x0002484824047890 */ /* 0x000fe2000fffe0ff */
[----:B------:R-:W-:Y:S02]  /*b9c0*/  LOP3.LUT R111, R111, 0x1, RZ, 0x3c, !PT ;  /* 0x000000016f6f7812 */ /* 0x000fe400078e3cff */
[----:B--2---:R-:W2:Y:S01]  /*b9d0*/  LDL.LU R6, [R1+0x4] ;  /* 0x0000040001067983 */ /* 0x004ea20000300800 */
[----:B------:R-:W-:Y:S03]  /*b9e0*/  UPRMT UR4, UR37, 0x654, UR4 ;  /* 0x0000065425047896 */ /* 0x000fe60008000004 */
[----:B------:R-:W4:Y:S04]  /*b9f0*/  LDL.LU R5, [R1+0xc] ;  /* 0x00000c0001057983 */ /* 0x000f280000300800 */
[----:B------:R-:W5:Y:S02]  /*ba00*/  LDL.LU R4, [R1+0x8] ;  /* 0x0000080001047983 */ /* 0x000f640000300800 */
[----:B------:R-:W-:Y:S02]  /*ba10*/  SYNCS.ARRIVE.TRANS64.RED.A1T0 RZ, [UR4], RZ ;  /* 0x000000ffffff79a7 */ /* 0x000fe40008100404 */
[----:B------:R-:W3:Y:S04]  /*ba20*/  LDL.LU R3, [R1+0x14] ;  /* 0x0000140001037983 */ /* 0x000ee80000300800 */
[----:B------:R-:W2:Y:S02]  /*ba30*/  LDL.LU R2, [R1+0x10] ;  /* 0x0000100001027983 */ /* 0x000ea40000300800 */
[----:B--2---:R-:W-:Y:S02]  /*ba40*/  LOP3.LUT R2, R2, 0x1, RZ, 0x3c, !PT ;  /* 0x0000000102027812 */ /* 0x004fe400078e3cff */
[----:B------:R-:W-:Y:S02]  /*ba50*/  LOP3.LUT R6, R6, 0x1, RZ, 0x3c, !PT ;  /* 0x0000000106067812 */ /* 0x000fe400078e3cff */
[----:B----4-:R-:W-:Y:S02]  /*ba60*/  LOP3.LUT R5, R5, 0x1, RZ, 0x3c, !PT ;  /* 0x0000000105057812 */ /* 0x010fe400078e3cff */
[----:B-----5:R-:W-:Y:S01]  /*ba70*/  LOP3.LUT R4, R4, 0x1, RZ, 0x3c, !PT ;  /* 0x0000000104047812 */ /* 0x020fe200078e3cff */
[----:B------:R2:W-:Y:S01]  /*ba80*/  STL [R1+0x4], R6 ;  /* 0x0000040601007387 */ /* 0x0005e20000100800 */
[----:B---3--:R-:W-:Y:S02]  /*ba90*/  LOP3.LUT R3, R3, 0x1, RZ, 0x3c, !PT ;  /* 0x0000000103037812 */ /* 0x008fe400078e3cff */
[C---:B------:R-:W-:Y:S01]  /*baa0*/  ISETP.GT.U32.AND P1, PT, R0.reuse, 0x1, PT ;  /* 0x000000010000780c */ /* 0x040fe20003f24070 */
[----:B------:R2:W-:Y:S01]  /*bab0*/  STL [R1+0xc], R5 ;  /* 0x00000c0501007387 */ /* 0x0005e20000100800 */
[----:B------:R-:W-:Y:S03]  /*bac0*/  VIADD R0, R0, 0xffffffff ;  /* 0xffffffff00007836 */ /* 0x000fe60000000000 */
[----:B------:R2:W-:Y:S04]  /*bad0*/  STL [R1+0x8], R4 ;  /* 0x0000080401007387 */ /* 0x0005e80000100800 */
[----:B------:R2:W-:Y:S04]  /*bae0*/  STL [R1], R0 ;  /* 0x0000000001007387 */ /* 0x0005e80000100800 */
[----:B------:R2:W-:Y:S04]  /*baf0*/  STL [R1+0x14], R3 ;  /* 0x0000140301007387 */ /* 0x0005e80000100800 */
[----:B------:R2:W-:Y:S01]  /*bb00*/  STL [R1+0x10], R2 ;  /* 0x0000100201007387 */ /* 0x0005e20000100800 */
[----:B------:R-:W-:Y:S05]  /*bb10*/  @P1 BRA `(.L_x_205) ;  /* 0xffffffb800b81947 */ /* 0x000fea000383ffff */
[----:B------:R-:W1:Y:S01]  /*bb20*/  S2R R42, SR_TID.X ;  /* 0x00000000002a7919 */ /* 0x000e620000002100 */
[----:B------:R-:W3:Y:S01]  /*bb30*/  S2UR UR5, SR_CTAID.Y ;  /* 0x00000000000579c3 */ /* 0x000ee20000002600 */
[----:B------:R-:W-:Y:S01]  /*bb40*/  LOP3.LUT R50, R41, 0x600000, RZ, 0xc0, !PT ;  /* 0x0060000029327812 */ /* 0x000fe200078ec0ff */
[----:B------:R-:W-:Y:S01]  /*bb50*/  BSSY.RECONVERGENT B0, `(.L_x_206) ;  /* 0x000001b000007945 */ /* 0x000fe20003800200 */
[----:B--2---:R-:W2:Y:S01]  /*bb60*/  S2R R0, SR_CTAID.X ;  /* 0x0000000000007919 */ /* 0x004ea20000002500 */
[----:B------:R-:W-:Y:S02]  /*bb70*/  LOP3.LUT R43, R72, 0x7f, RZ, 0xc0, !PT ;  /* 0x0000007f482b7812 */ /* 0x000fe400078ec0ff */
[----:B------:R-:W-:Y:S02]  /*bb80*/  LOP3.LUT R50, R50, 0x10, R40, 0xf8, !PT ;  /* 0x0000001032327812 */ /* 0x000fe400078ef828 */
[----:B------:R-:W3:Y:S08]  /*bb90*/  LDC.64 R4, c[0x0][0x988] ;  /* 0x00026200ff047b82 */ /* 0x000ef00000000a00 */
[----:B------:R-:W4:Y:S08]  /*bba0*/  LDC.64 R2, c[0x0][0x9a0] ;  /* 0x00026800ff027b82 */ /* 0x000f300000000a00 */
[----:B------:R-:W5:Y:S08]  /*bbb0*/  S2UR UR4, SR_CTAID.Z ;  /* 0x00000000000479c3 */ /* 0x000f700000002700 */
[----:B------:R-:W5:Y:S01]  /*bbc0*/  LDC R22, c[0x0][0x990] ;  /* 0x00026400ff167b82 */ /* 0x000f620000000800 */
[----:B---3--:R-:W-:Y:S01]  /*bbd0*/  IMAD R7, R5, UR5, RZ ;  /* 0x0000000505077c24 */ /* 0x008fe2000f8e02ff */
[----:B-1----:R-:W-:Y:S01]  /*bbe0*/  SHF.L.U32 R5, R42, 0x10, RZ ;  /* 0x000000102a057819 */ /* 0x002fe200000006ff */
[----:B------:R-:W-:Y:S01]  /*bbf0*/  IMAD R40, R43, R4, RZ ;  /* 0x000000042b287224 */ /* 0x000fe200078e02ff */
[----:B--2---:R-:W-:-:S02]  /*bc00*/  SHF.L.U32 R0, R0, 0x7, RZ ;  /* 0x0000000700007819 */ /* 0x004fc400000006ff */
[----:B------:R-:W-:Y:S02]  /*bc10*/  SHF.R.U32.HI R42, RZ, 0x3, R42 ;  /* 0x00000003ff2a7819 */ /* 0x000fe4000001162a */
[----:B------:R-:W1:Y:S01]  /*bc20*/  LDC R6, c[0x0][0x9a8] ;  /* 0x00026a00ff067b82 */ /* 0x000e620000000800 */
[----:B----4-:R-:W-:Y:S01]  /*bc30*/  IMAD R3, R3, UR5, RZ ;  /* 0x0000000503037c24 */ /* 0x010fe2000f8e02ff */
[----:B------:R-:W-:Y:S01]  /*bc40*/  LOP3.LUT R5, R5, 0x600010, R42, 0xc8, !PT ;  /* 0x0060001005057812 */ /* 0x000fe200078ec82a */
[C---:B------:R-:W-:Y:S01]  /*bc50*/  IMAD R7, R0.reuse, R4, R7 ;  /* 0x0000000400077224 */ /* 0x040fe200078e0207 */
[C---:B------:R-:W-:Y:S01]  /*bc60*/  LOP3.LUT R41, R0.reuse, 0x7f, R72, 0xf8, !PT ;  /* 0x0000007f00297812 */ /* 0x040fe200078ef848 */
[-C--:B------:R-:W-:Y:S01]  /*bc70*/  IMAD R3, R0, R2.reuse, R3 ;  /* 0x0000000200037224 */ /* 0x080fe200078e0203 */
[----:B------:R-:W-:Y:S01]  /*bc80*/  LOP3.LUT R48, R5, 0x100, RZ, 0xfc, !PT ;  /* 0x0000010005307812 */ /* 0x000fe200078efcff */
[----:B------:R-:W-:Y:S01]  /*bc90*/  IMAD R43, R43, R2, RZ ;  /* 0x000000022b2b7224 */ /* 0x000fe200078e02ff */
[----:B------:R-:W-:Y:S01]  /*bca0*/  SHF.R.S32.HI R23, RZ, 0x1f, R40 ;  /* 0x0000001fff177819 */ /* 0x000fe20000011428 */
[----:B-----5:R-:W-:-:S02]  /*bcb0*/  IMAD R22, R22, UR4, R7 ;  /* 0x0000000416167c24 */ /* 0x020fc4000f8e0207 */
[----:B-1----:R-:W-:Y:S01]  /*bcc0*/  IMAD R2, R6, UR4, R3 ;  /* 0x0000000406027c24 */ /* 0x002fe2000f8e0203 */
[----:B------:R-:W-:Y:S01]  /*bcd0*/  IADD3 R3, PT, PT, R48, -0xc0, RZ ;  /* 0xffffff4030037810 */ /* 0x000fe20007ffe0ff */
[----:B------:R-:W-:Y:S05]  /*bce0*/  @!P0 BRA `(.L_x_207) ;  /* 0x0000000000048947 */ /* 0x000fea0003800000 */
[----:B------:R-:W-:Y:S05]  /*bcf0*/  BPT.TRAP 0x1 ;  /* 0x000000040000795c */ /* 0x000fea0000300000 */
.L_x_207:
[----:B------:R-:W-:Y:S05]  /*bd00*/  BSYNC.RECONVERGENT B0 ;  /* 0x0000000000007941 */ /* 0x000fea0003800200 */
.L_x_206:
[----:B------:R-:W-:Y:S02]  /*bd10*/  SHF.L.U32 R0, RZ, 0x1f, RZ ;  /* 0x0000001fff007819 */ /* 0x000fe400000006ff */
[----:B------:R-:W-:Y:S02]  /*bd20*/  SHF.R.U32.HI R49, RZ, 0x5, R72 ;  /* 0x00000005ff317819 */ /* 0x000fe40000011648 */
[----:B------:R-:W1:Y:S01]  /*bd30*/  SYNCS.PHASECHK.TRANS64.TRYWAIT P1, [UR36+0x248a0], R0 ;  /* 0x0248a000ff0075a7 */ /* 0x000e620008021124 */
[----:B------:R-:W-:Y:S02]  /*bd40*/  SHF.R.U32.HI R3, RZ, 0x15, R3 ;  /* 0x00000015ff037819 */ /* 0x000fe40000011603 */
[----:B------:R-:W-:-:S04]  /*bd50*/  LOP3.LUT R49, R49, 0x3, RZ, 0xc0, !PT ;  /* 0x0000000331317812 */ /* 0x000fc800078ec0ff */
[----:B------:R-:W-:Y:S01]  /*bd60*/  ISETP.NE.AND P0, PT, R49, R3, PT ;  /* 0x000000033100720c */ /* 0x000fe20003f05270 */
[----:B-1----:R-:W-:-:S12]  /*bd70*/  @!P1 BRA `(.L_x_208) ;  /* 0x0000002800089947 */ /* 0x002fd80003800000 */
.L_x_292:
[----:B------:R-:W-:Y:S05]  /*bd80*/  @!P0 BRA `(.L_x_209) ;  /* 0x0000000000408947 */ /* 0x000fea0003800000 */
[----:B------:R-:W-:Y:S01]  /*bd90*/  MOV R14, 0x0 ;  /* 0x00000000000e7802 */ /* 0x000fe20000000f00 */
[----:B------:R-:W2:Y:S01]  /*bda0*/  LDCU.64 UR8, c[0x4][0x80] ;  /* 0x01001000ff0877ac */ /* 0x000ea20008000a00 */
[----:B------:R-:W-:Y:S02]  /*bdb0*/  HFMA2 R12, -RZ, RZ, 0, 5.9604644775390625e-08 ;  /* 0x00000001ff0c7431 */ /* 0x000fe400000001ff */
[----:B------:R-:W-:Y:S01]  /*bdc0*/  IMAD.MOV.U32 R8, RZ, RZ, 0x192 ;  /* 0x00000192ff087424 */ /* 0x000fe200078e00ff */
[----:B------:R-:W3:Y:S01]  /*bdd0*/  LDCU.64 UR6, c[0x4][0x88] ;  /* 0x01001100ff0677ac */ /* 0x000ee20008000a00 */
[----:B------:R-:W4:Y:S01]  /*bde0*/  LDC.64 R14, c[0x4][R14] ;  /* 0x010000000e0e7b82 */ /* 0x000f220000000a00 */
[----:B------:R-:W-:Y:S01]  /*bdf0*/  IMAD.MOV.U32 R13, RZ, RZ, RZ ;  /* 0x000000ffff0d7224 */ /* 0x000fe200078e00ff */
[----:B------:R-:W5:Y:S01]  /*be00*/  LDCU.64 UR4, c[0x4][0x8] ;  /* 0x01000100ff0477ac */ /* 0x000f620008000a00 */
[----:B--2---:R-:W-:Y:S01]  /*be10*/  IMAD.U32 R4, RZ, RZ, UR8 ;  /* 0x00000008ff047e24 */ /* 0x004fe2000f8e00ff */
[----:B------:R-:W-:Y:S01]  /*be20*/  MOV R5, UR9 ;  /* 0x0000000900057c02 */ /* 0x000fe20008000f00 */
[----:B---3--:R-:W-:Y:S01]  /*be30*/  IMAD.U32 R6, RZ, RZ, UR6 ;  /* 0x00000006ff067e24 */ /* 0x008fe2000f8e00ff */
[----:B------:R-:W-:Y:S01]  /*be40*/  MOV R7, UR7 ;  /* 0x0000000700077c02 */ /* 0x000fe20008000f00 */
[----:B-----5:R-:W-:Y:S01]  /*be50*/  IMAD.U32 R10, RZ, RZ, UR4 ;  /* 0x00000004ff0a7e24 */ /* 0x020fe2000f8e00ff */
[----:B------:R-:W-:-:S02]  /*be60*/  MOV R11, UR5 ;  /* 0x00000005000b7c02 */ /* 0x000fc40008000f00 */
[----:B------:R-:W-:-:S07]  /*be70*/  LEPC R20, `(.L_x_209) ;  /* 0x000000001014794e */ /* 0x000fce0000000000 */
[----:B-1--4-:R-:W-:Y:S05]  /*be80*/  CALL.ABS.NOINC R14 ;  /* 0x000000000e007343 */ /* 0x012fea0003c00000 */
.L_x_209:
[C---:B-1----:R-:W-:Y:S01]  /*be90*/  VIADD R0, R48.reuse, 0xffffff60 ;  /* 0xffffff6030007836 */ /* 0x042fe20000000000 */
[----:B------:R-:W-:Y:S05]  /*bea0*/  WARPSYNC.ALL ;  /* 0x0000000000007948 */ /* 0x000fea0003800000 */
[----:B------:R-:W-:Y:S02]  /*beb0*/  SHF.R.U32.HI R0, RZ, 0x15, R0 ;  /* 0x00000015ff007819 */ /* 0x000fe40000011600 */
[----:B------:R-:W-:Y:S02]  /*bec0*/  R2UR UR4, R48 ;  /* 0x00000000300472ca */ /* 0x000fe400000e0000 */
[----:B------:R-:W-:-:S11]  /*bed0*/  ISETP.NE.AND P0, PT, R49, R0, PT ;  /* 0x000000003100720c */ /* 0x000fd60003f05270 */
[----:B------:R-:W1:Y:S02]  /*bee0*/  LDTM.x16 R24, tmem[UR4+-0xc0] ;  /* 0xffff4004001879ee */ /* 0x000e64000824ff00 */
[----:B-1----:R-:W-:Y:S05]  /*bef0*/  @!P0 BRA `(.L_x_210) ;  /* 0x0000000000408947 */ /* 0x002fea0003800000 */
[----:B------:R-:W-:Y:S01]  /*bf00*/  MOV R14, 0x0 ;  /* 0x00000000000e7802 */ /* 0x000fe20000000f00 */
[----:B------:R-:W1:Y:S01]  /*bf10*/  LDCU.64 UR8, c[0x4][0x80] ;  /* 0x01001000ff0877ac */ /* 0x000e620008000a00 */
[----:B------:R-:W-:Y:S02]  /*bf20*/  HFMA2 R12, -RZ, RZ, 0, 5.9604644775390625e-08 ;  /* 0x00000001ff0c7431 */ /* 0x000fe400000001ff */
[----:B------:R-:W-:Y:S01]  /*bf30*/  IMAD.MOV.U32 R8, RZ, RZ, 0x192 ;  /* 0x00000192ff087424 */ /* 0x000fe200078e00ff */
[----:B------:R-:W2:Y:S01]  /*bf40*/  LDCU.64 UR6, c[0x4][0x88] ;  /* 0x01001100ff0677ac */ /* 0x000ea20008000a00 */
[----:B------:R-:W3:Y:S01]  /*bf50*/  LDC.64 R14, c[0x4][R14] ;  /* 0x010000000e0e7b82 */ /* 0x000ee20000000a00 */
[----:B------:R-:W-:Y:S01]  /*bf60*/  IMAD.MOV.U32 R13, RZ, RZ, RZ ;  /* 0x000000ffff0d7224 */ /* 0x000fe200078e00ff */
[----:B------:R-:W4:Y:S01]  /*bf70*/  LDCU.64 UR4, c[0x4][0x8] ;  /* 0x01000100ff0477ac */ /* 0x000f220008000a00 */
[----:B-1----:R-:W-:Y:S01]  /*bf80*/  IMAD.U32 R4, RZ, RZ, UR8 ;  /* 0x00000008ff047e24 */ /* 0x002fe2000f8e00ff */
[----:B------:R-:W-:Y:S01]  /*bf90*/  MOV R5, UR9 ;  /* 0x0000000900057c02 */ /* 0x000fe20008000f00 */
[----:B--2---:R-:W-:Y:S01]  /*bfa0*/  IMAD.U32 R6, RZ, RZ, UR6 ;  /* 0x00000006ff067e24 */ /* 0x004fe2000f8e00ff */
[----:B------:R-:W-:Y:S01]  /*bfb0*/  MOV R7, UR7 ;  /* 0x0000000700077c02 */ /* 0x000fe20008000f00 */
[----:B----4-:R-:W-:Y:S01]  /*bfc0*/  IMAD.U32 R10, RZ, RZ, UR4 ;  /* 0x00000004ff0a7e24 */ /* 0x010fe2000f8e00ff */
[----:B------:R-:W-:-:S02]  /*bfd0*/  MOV R11, UR5 ;  /* 0x00000005000b7c02 */ /* 0x000fc40008000f00 */
[----:B------:R-:W-:-:S07]  /*bfe0*/  LEPC R20, `(.L_x_210) ;  /* 0x000000001014794e */ /* 0x000fce0000000000 */
[----:B---3--:R-:W-:Y:S05]  /*bff0*/  CALL.ABS.NOINC R14 ;  /* 0x000000000e007343 */ /* 0x008fea0003c00000 */
.L_x_210:
[----:B------:R-:W1:Y:S01]  /*c000*/  LDC.64 R46, c[0x0][0x358] ;  /* 0x0000d600ff2e7b82 */ /* 0x000e620000000a00 */
[----:B------:R-:W-:Y:S05]  /*c010*/  WARPSYNC.ALL ;  /* 0x0000000000007948 */ /* 0x000fea0003800000 */
[----:B------:R-:W-:Y:S02]  /*c020*/  LOP3.LUT R42, R42, 0x10, RZ, 0xc0, !PT ;  /* 0x000000102a2a7812 */ /* 0x000fe400078ec0ff */
[----:B------:R-:W-:Y:S01]  /*c030*/  R2UR UR4, R48 ;  /* 0x00000000300472ca */ /* 0x000fe200000e0000 */
[----:B------:R-:W2:Y:S01]  /*c040*/  LDCU UR9, c[0x0][0x38c] ;  /* 0x00007180ff0977ac */ /* 0x000ea20008000800 */
[----:B------:R-:W-:Y:S01]  /*c050*/  IADD3 R2, P2, P1, R2, R43, R42 ;  /* 0x0000002b02027210 */ /* 0x000fe2000795e02a */
[C---:B------:R-:W-:Y:S01]  /*c060*/  VIADD R45, R42.reuse, 0x8 ;  /* 0x000000082a2d7836 */ /* 0x040fe20000000000 */
[----:B------:R-:W-:Y:S01]  /*c070*/  SHF.R.S32.HI R0, RZ, 0x1f, R43 ;  /* 0x0000001fff007819 */ /* 0x000fe2000001142b */
[----:B------:R-:W3:Y:S01]  /*c080*/  LDCU UR8, c[0x0][0x384] ;  /* 0x00007080ff0877ac */ /* 0x000ee20008000800 */
[C---:B------:R-:W-:Y:S01]  /*c090*/  VIADD R44, R42.reuse, 0x20 ;  /* 0x000000202a2c7836 */ /* 0x040fe20000000000 */
[----:B------:R-:W4:Y:S01]  /*c0a0*/  S2UR UR37, SR_CgaCtaId ;  /* 0x00000000002579c3 */ /* 0x000f220000008800 */
[----:B------:R-:W-:Y:S01]  /*c0b0*/  VIADD R43, R42, 0x28 ;  /* 0x000000282a2b7836 */ /* 0x000fe20000000000 */
[----:B------:R-:W5:Y:S01]  /*c0c0*/  LDCU.64 UR6, c[0x0][0x998] ;  /* 0x00013300ff0677ac */ /* 0x000f620008000a00 */
[----:B------:R-:W-:Y:S01]  /*c0d0*/  IADD3.X R0, PT, PT, RZ, R0, RZ, P2, P1 ;  /* 0x00000000ff007210 */ /* 0x000fe200017e24ff */
[----:B------:R-:W-:Y:S01]  /*c0e0*/  BSSY.RECONVERGENT B0, `(.L_x_211) ;  /* 0x000002a000007945 */ /* 0x000fe20003800200 */
[----:B------:R-:W-:Y:S01]  /*c0f0*/  ISETP.NE.AND P0, PT, R52, 0x3, PT ;  /* 0x000000033400780c */ /* 0x000fe20003f05270 */
[----:B------:R-:W4:Y:S01]  /*c100*/  LDTM.x16 R4, tmem[UR4+-0xa0] ;  /* 0xffff6004000479ee */ /* 0x000f22000824ff00 */
[----:B--2---:R-:W-:-:S02]  /*c110*/  ISETP.GE.AND P5, PT, R42, UR9, PT ;  /* 0x000000092a007c0c */ /* 0x004fc4000bfa6270 */
[----:B------:R-:W-:Y:S02]  /*c120*/  ISETP.GE.AND P4, PT, R45, UR9, PT ;  /* 0x000000092d007c0c */ /* 0x000fe4000bf86270 */
[----:B---3--:R-:W-:Y:S02]  /*c130*/  ISETP.GE.U32.OR P5, PT, R41, UR8, P5 ;  /* 0x0000000829007c0c */ /* 0x008fe4000afa6470 */
[----:B------:R-:W-:Y:S02]  /*c140*/  ISETP.GE.AND P3, PT, R44, UR9, PT ;  /* 0x000000092c007c0c */ /* 0x000fe4000bf66270 */
[C---:B-----5:R-:W-:Y:S02]  /*c150*/  LEA R20, P1, R2.reuse, UR6, 0x1 ;  /* 0x0000000602147c11 */ /* 0x060fe4000f8208ff */
[----:B------:R-:W-:Y:S02]  /*c160*/  ISETP.GE.AND P2, PT, R43, UR9, PT ;  /* 0x000000092b007c0c */ /* 0x000fe4000bf46270 */
[----:B------:R-:W-:-:S02]  /*c170*/  LEA.HI.X R21, R2, UR7, R0, 0x1, P1 ;  /* 0x0000000702157c11 */ /* 0x000fc400088f0c00 */
[C---:B------:R-:W-:Y:S02]  /*c180*/  ISETP.GE.U32.OR P4, PT, R41.reuse, UR8, P4 ;  /* 0x0000000829007c0c */ /* 0x040fe4000a786470 */
[C---:B------:R-:W-:Y:S02]  /*c190*/  ISETP.GE.U32.OR P3, PT, R41.reuse, UR8, P3 ;  /* 0x0000000829007c0c */ /* 0x040fe40009f66470 */
[----:B------:R-:W-:Y:S02]  /*c1a0*/  ISETP.GE.U32.OR P2, PT, R41, UR8, P2 ;  /* 0x0000000829007c0c */ /* 0x000fe40009746470 */
[----:B----4-:R-:W-:Y:S02]  /*c1b0*/  F2FP.F16.F32.PACK_AB R0, R5, R4 ;  /* 0x000000040500723e */ /* 0x010fe400000000ff */
[----:B------:R-:W-:Y:S01]  /*c1c0*/  F2FP.F16.F32.PACK_AB R2, R7, R6 ;  /* 0x000000060702723e */ /* 0x000fe200000000ff */
[----:B-1----:R-:W-:Y:S08]  /*c1d0*/  @P5 BRA `(.L_x_212) ;  /* 0x0000000000685947 */ /* 0x002ff00003800000 */
[----:B------:R-:W-:Y:S02]  /*c1e0*/  F2FP.F16.F32.PACK_AB R28, R29, R28 ;  /* 0x0000001c1d1c723e */ /* 0x000fe400000000ff */
[----:B------:R-:W-:Y:S02]  /*c1f0*/  F2FP.F16.F32.PACK_AB R30, R31, R30 ;  /* 0x0000001e1f1e723e */ /* 0x000fe400000000ff */
[----:B------:R-:W-:Y:S02]  /*c200*/  PRMT R4, R28, 0x7632, R4 ;  /* 0x000076321c047816 */ /* 0x000fe40000000004 */
[----:B------:R-:W-:Y:S02]  /*c210*/  F2FP.F16.F32.PACK_AB R24, R25, R24 ;  /* 0x000000181918723e */ /* 0x000fe400000000ff */
[----:B------:R-:W-:Y:S02]  /*c220*/  LOP3.LUT R4, R4, 0xffff, RZ, 0xc0, !PT ;  /* 0x0000ffff04047812 */ /* 0x000fe400078ec0ff */
[----:B------:R-:W-:-:S02]  /*c230*/  PRMT R6, R30, 0x7632, R6 ;  /* 0x000076321e067816 */ /* 0x000fc40000000006 */
[----:B------:R-:W-:Y:S01]  /*c240*/  PRMT R3, R24, 0x7632, R3 ;  /* 0x0000763218037816 */ /* 0x000fe20000000003 */
[----:B------:R-:W-:Y:S01]  /*c250*/  IMAD.WIDE.U32 R56, R4, 0x10000, RZ ;  /* 0x0001000004387825 */ /* 0x000fe200078e00ff */
[----:B------:R-:W-:Y:S02]  /*c260*/  F2FP.F16.F32.PACK_AB R26, R27, R26 ;  /* 0x0000001a1b1a723e */ /* 0x000fe400000000ff */
[----:B------:R-:W-:Y:S01]  /*c270*/  LOP3.LUT R3, R3, 0xffff, RZ, 0xc0, !PT ;  /* 0x0000ffff03037812 */ /* 0x000fe200078ec0ff */
[----:B------:R-:W-:Y:S01]  /*c280*/  IMAD.U32 R6, R6, 0x10000, RZ ;  /* 0x0001000006067824 */ /* 0x000fe200078e00ff */
[----:B------:R-:W-:Y:S02]  /*c290*/  LOP3.LUT R30, R57, 0xffff, R30, 0xf8, !PT ;  /* 0x0000ffff391e7812 */ /* 0x000fe400078ef81e */
[----:B------:R-:W-:Y:S01]  /*c2a0*/  LOP3.LUT R7, R56, 0xffff, R28, 0xf8, !PT ;  /* 0x0000ffff38077812 */ /* 0x000fe200078ef81c */
[----:B------:R-:W-:Y:S01]  /*c2b0*/  IMAD.WIDE.U32 R54, R3, 0x10000, RZ ;  /* 0x0001000003367825 */ /* 0x000fe200078e00ff */
[----:B------:R-:W-:-:S02]  /*c2c0*/  LOP3.LUT R6, R30, R6, RZ, 0xfc, !PT ;  /* 0x000000061e067212 */ /* 0x000fc400078efcff */
[----:B------:R-:W-:Y:S02]  /*c2d0*/  PRMT R5, R26, 0x7632, R5 ;  /* 0x000076321a057816 */ /* 0x000fe40000000005 */
[----:B------:R-:W-:Y:S02]  /*c2e0*/  R2UR UR4, R46 ;  /* 0x000000002e0472ca */ /* 0x000fe400000e0000 */
[----:B------:R-:W-:Y:S01]  /*c2f0*/  R2UR UR5, R47 ;  /* 0x000000002f0572ca */ /* 0x000fe200000e0000 */
[----:B------:R-:W-:Y:S01]  /*c300*/  IMAD.U32 R5, R5, 0x10000, RZ ;  /* 0x0001000005057824 */ /* 0x000fe200078e00ff */
[-C--:B------:R-:W-:Y:S02]  /*c310*/  LOP3.LUT R7, R7, R6.reuse, RZ, 0x3c, !PT ;  /* 0x0000000607077212 */ /* 0x080fe400078e3cff */
[----:B------:R-:W-:Y:S02]  /*c320*/  LOP3.LUT R26, R55, 0xffff, R26, 0xf8, !PT ;  /* 0x0000ffff371a7812 */ /* 0x000fe400078ef81a */
[----:B------:R-:W-:-:S02]  /*c330*/  LOP3.LUT R6, R7, R6, RZ, 0x3c, !PT ;  /* 0x0000000607067212 */ /* 0x000fc400078e3cff */
[----:B------:R-:W-:Y:S02]  /*c340*/  LOP3.LUT R4, R54, 0xffff, R24, 0xf8, !PT ;  /* 0x0000ffff36047812 */ /* 0x000fe400078ef818 */
[----:B------:R-:W-:Y:S02]  /*c350*/  LOP3.LUT R5, R26, R5, RZ, 0xfc, !PT ;  /* 0x000000051a057212 */ /* 0x000fe400078efcff */
[----:B------:R-:W-:-:S05]  /*c360*/  LOP3.LUT R7, R7, R6, RZ, 0x3c, !PT ;  /* 0x0000000607077212 */ /* 0x000fca00078e3cff */
[----:B------:R1:W-:Y:S02]  /*c370*/  STG.E.128 desc[UR4][R20.64], R4 ;  /* 0x0000000414007986 */ /* 0x0003e4000c101d04 */
.L_x_212:
[----:B------:R-:W-:Y:S05]  /*c380*/  BSYNC.RECONVERGENT B0 ;  /* 0x0000000000007941 */ /* 0x000fea0003800200 */
.L_x_211:
[----:B------:R-:W-:Y:S04]  /*c390*/  BSSY.RECONVERGENT B0, `(.L_x_213) ;  /* 0x000001c000007945 */ /* 0x000fe80003800200 */
[----:B------:R-:W-:Y:S05]  /*c3a0*/  @P4 BRA `(.L_x_214) ;  /* 0x0000000000684947 */ /* 0x000fea0003800000 */
[----:B------:R-:W-:Y:S02]  /*c3b0*/  F2FP.F16.F32.PACK_AB R36, R37, R36 ;  /* 0x000000242524723e */ /* 0x000fe400000000ff */
[----:B------:R-:W-:Y:S02]  /*c3c0*/  F2FP.F16.F32.PACK_AB R38, R39, R38 ;  /* 0x000000262726723e */ /* 0x000fe400000000ff */
[----:B-1----:R-:W-:Y:S02]  /*c3d0*/  PRMT R4, R36, 0x7632, R4 ;  /* 0x0000763224047816 */ /* 0x002fe40000000004 */
        /* <DEDUP_REMOVED lines=23> */
.L_x_214:
[----:B------:R-:W-:Y:S05]  /*c550*/  BSYNC.RECONVERGENT B0 ;  /* 0x0000000000007941 */ /* 0x000fea0003800200 */
.L_x_213:
[----:B------:R-:W-:Y:S01]  /*c560*/  BSSY.RECONVERGENT B0, `(.L_x_215) ;  /* 0x000001a000007945 */ /* 0x000fe20003800200 */
[----:B------:R-:W-:Y:S02]  /*c570*/  PRMT R3, R0, 0x7632, R3 ;  /* 0x0000763200037816 */ /* 0x000fe40000000003 */
[----:B-12---:R-:W-:Y:S01]  /*c580*/  PRMT R4, R2, 0x7632, R4 ;  /* 0x0000763202047816 */ /* 0x006fe20000000004 */
[----:B------:R-:W-:Y:S06]  /*c590*/  @P3 BRA `(.L_x_216) ;  /* 0x0000000000583947 */ /* 0x000fec0003800000 */
[----:B------:R-:W-:Y:S01]  /*c5a0*/  F2FP.F16.F32.PACK_AB R8, R9, R8 ;  /* 0x000000080908723e */ /* 0x000fe200000000ff */
[----:B------:R-:W-:Y:S01]  /*c5b0*/  IMAD.U32 R4, R4, 0x10000, RZ ;  /* 0x0001000004047824 */ /* 0x000fe200078e00ff */
[----:B------:R-:W-:Y:S02]  /*c5c0*/  LOP3.LUT R3, R3, 0xffff, RZ, 0xc0, !PT ;  /* 0x0000ffff03037812 */ /* 0x000fe400078ec0ff */
[----:B------:R-:W-:Y:S02]  /*c5d0*/  PRMT R5, R8, 0x7632, R5 ;  /* 0x0000763208057816 */ /* 0x000fe40000000005 */
[----:B------:R-:W-:Y:S01]  /*c5e0*/  F2FP.F16.F32.PACK_AB R10, R11, R10 ;  /* 0x0000000a0b0a723e */ /* 0x000fe200000000ff */
[----:B------:R-:W-:Y:S01]  /*c5f0*/  IMAD.WIDE.U32 R6, R3, 0x10000, RZ ;  /* 0x0001000003067825 */ /* 0x000fe200078e00ff */
[----:B------:R-:W-:Y:S02]  /*c600*/  LOP3.LUT R5, R5, 0xffff, RZ, 0xc0, !PT ;  /* 0x0000ffff05057812 */ /* 0x000fe400078ec0ff */
[----:B------:R-:W-:-:S02]  /*c610*/  PRMT R3, R10, 0x7632, R3 ;  /* 0x000076320a037816 */ /* 0x000fc40000000003 */
[----:B------:R-:W-:Y:S01]  /*c620*/  LOP3.LUT R2, R7, 0xffff, R2, 0xf8, !PT ;  /* 0x0000ffff07027812 */ /* 0x000fe200078ef802 */
[----:B------:R-:W-:Y:S01]  /*c630*/  IMAD.WIDE.U32 R24, R5, 0x10000, RZ ;  /* 0x0001000005187825 */ /* 0x000fe200078e00ff */
[----:B------:R-:W-:Y:S02]  /*c640*/  R2UR UR4, R46 ;  /* 0x000000002e0472ca */ /* 0x000fe400000e0000 */
[----:B------:R-:W-:Y:S01]  /*c650*/  R2UR UR5, R47 ;  /* 0x000000002f0572ca */ /* 0x000fe200000e0000 */
[----:B------:R-:W-:Y:S01]  /*c660*/  IMAD.U32 R3, R3, 0x10000, RZ ;  /* 0x0001000003037824 */ /* 0x000fe200078e00ff */
[----:B------:R-:W-:Y:S02]  /*c670*/  LOP3.LUT R10, R25, 0xffff, R10, 0xf8, !PT ;  /* 0x0000ffff190a7812 */ /* 0x000fe400078ef80a */
[----:B------:R-:W-:Y:S02]  /*c680*/  LOP3.LUT R4, R2, R4, RZ, 0xfc, !PT ;  /* 0x0000000402047212 */ /* 0x000fe400078efcff */
[----:B------:R-:W-:-:S02]  /*c690*/  LOP3.LUT R0, R6, 0xffff, R0, 0xf8, !PT ;  /* 0x0000ffff06007812 */ /* 0x000fc400078ef800 */
[----:B------:R-:W-:Y:S01]  /*c6a0*/  LOP3.LUT R3, R10, R3, RZ, 0xfc, !PT ;  /* 0x000000030a037212 */ /* 0x000fe200078efcff */
[----:B------:R-:W-:Y:S01]  /*c6b0*/  IMAD.MOV.U32 R5, RZ, RZ, R4 ;  /* 0x000000ffff057224 */ /* 0x000fe200078e0004 */
[----:B------:R-:W-:Y:S01]  /*c6c0*/  LOP3.LUT R6, R24, 0xffff, R8, 0xf8, !PT ;  /* 0x0000ffff18067812 */ /* 0x000fe200078ef808 */
[----:B------:R-:W-:Y:S02]  /*c6d0*/  IMAD.MOV.U32 R4, RZ, RZ, R0 ;  /* 0x000000ffff047224 */ /* 0x000fe400078e0000 */
[----:B------:R-:W-:-:S05]  /*c6e0*/  IMAD.MOV.U32 R7, RZ, RZ, R3 ;  /* 0x000000ffff077224 */ /* 0x000fca00078e0003 */
[----:B------:R1:W-:Y:S02]  /*c6f0*/  STG.E.128 desc[UR4][R20.64+0x40], R4 ;  /* 0x0000400414007986 */ /* 0x0003e4000c101d04 */
.L_x_216:
[----:B------:R-:W-:Y:S05]  /*c700*/  BSYNC.RECONVERGENT B0 ;  /* 0x0000000000007941 */ /* 0x000fea0003800200 */
.L_x_215:
[----:B------:R-:W-:Y:S04]  /*c710*/  BSSY.RECONVERGENT B0, `(.L_x_217) ;  /* 0x000001b000007945 */ /* 0x000fe80003800200 */
[----:B------:R-:W-:Y:S05]  /*c720*/  @P2 BRA `(.L_x_218) ;  /* 0x0000000000642947 */ /* 0x000fea0003800000 */
[----:B------:R-:W-:Y:S02]  /*c730*/  F2FP.F16.F32.PACK_AB R12, R13, R12 ;  /* 0x0000000c0d0c723e */ /* 0x000fe400000000ff */
[----:B------:R-:W-:Y:S02]  /*c740*/  F2FP.F16.F32.PACK_AB R16, R17, R16 ;  /* 0x000000101110723e */ /* 0x000fe400000000ff */
[----:B------:R-:W-:Y:S02]  /*c750*/  PRMT R0, R12, 0x7632, R0 ;  /* 0x000076320c007816 */ /* 0x000fe40000000000 */
[----:B------:R-:W-:Y:S02]  /*c760*/  PRMT R2, R16, 0x7632, R2 ;  /* 0x0000763210027816 */ /* 0x000fe40000000002 */
[----:B------:R-:W-:Y:S02]  /*c770*/  F2FP.F16.F32.PACK_AB R14, R15, R14 ;  /* 0x0000000e0f0e723e */ /* 0x000fe400000000ff */
[----:B------:R-:W-:-:S02]  /*c780*/  LOP3.LUT R0, R0, 0xffff, RZ, 0xc0, !PT ;  /* 0x0000ffff00007812 */ /* 0x000fc400078ec0ff */
[----:B------:R-:W-:Y:S02]  /*c790*/  F2FP.F16.F32.PACK_AB R18, R19, R18 ;  /* 0x000000121312723e */ /* 0x000fe400000000ff */
[----:B------:R-:W-:Y:S01]  /*c7a0*/  LOP3.LUT R2, R2, 0xffff, RZ, 0xc0, !PT ;  /* 0x0000ffff02027812 */ /* 0x000fe200078ec0ff */
[----:B-1----:R-:W-:Y:S01]  /*c7b0*/  IMAD.WIDE.U32 R6, R0, 0x10000, RZ ;  /* 0x0001000000067825 */ /* 0x002fe200078e00ff */
[----:B------:R-:W-:Y:S02]  /*c7c0*/  PRMT R3, R14, 0x7632, R3 ;  /* 0x000076320e037816 */ /* 0x000fe40000000003 */
[----:B------:R-:W-:Y:S01]  /*c7d0*/  PRMT R4, R18, 0x7632, R4 ;  /* 0x0000763212047816 */ /* 0x000fe20000000004 */
[----:B------:R-:W-:Y:S01]  /*c7e0*/  IMAD.WIDE.U32 R8, R2, 0x10000, RZ ;  /* 0x0001000002087825 */ /* 0x000fe200078e00ff */
[----:B------:R-:W-:Y:S02]  /*c7f0*/  LOP3.LUT R14, R7, 0xffff, R14, 0xf8, !PT ;  /* 0x0000ffff070e7812 */ /* 0x000fe400078ef80e */
[----:B------:R-:W-:Y:S01]  /*c800*/  R2UR UR4, R46 ;  /* 0x000000002e0472ca */ /* 0x000fe200000e0000 */
[----:B------:R-:W-:Y:S01]  /*c810*/  IMAD.U32 R3, R3, 0x10000, RZ ;  /* 0x0001000003037824 */ /* 0x000fe200078e00ff */
[----:B------:R-:W-:Y:S01]  /*c820*/  R2UR UR5, R47 ;  /* 0x000000002f0572ca */ /* 0x000fe200000e0000 */
[----:B------:R-:W-:Y:S01]  /*c830*/  IMAD.U32 R4, R4, 0x10000, RZ ;  /* 0x0001000004047824 */ /* 0x000fe200078e00ff */
[----:B------:R-:W-:-:S02]  /*c840*/  LOP3.LUT R18, R9, 0xffff, R18, 0xf8, !PT ;  /* 0x0000ffff09127812 */ /* 0x000fc400078ef812 */
[----:B------:R-:W-:Y:S02]  /*c850*/  LOP3.LUT R5, R6, 0xffff, R12, 0xf8, !PT ;  /* 0x0000ffff06057812 */ /* 0x000fe400078ef80c */
[----:B------:R-:W-:Y:S02]  /*c860*/  LOP3.LUT R3, R14, R3, RZ, 0xfc, !PT ;  /* 0x000000030e037212 */ /* 0x000fe400078efcff */
[----:B------:R-:W-:Y:S01]  /*c870*/  LOP3.LUT R7, R18, R4, RZ, 0xfc, !PT ;  /* 0x0000000412077212 */ /* 0x000fe200078efcff */
[----:B------:R-:W-:Y:S01]  /*c880*/  IMAD.MOV.U32 R4, RZ, RZ, R5 ;  /* 0x000000ffff047224 */ /* 0x000fe200078e0005 */
[----:B------:R-:W-:Y:S01]  /*c890*/  LOP3.LUT R6, R8, 0xffff, R16, 0xf8, !PT ;  /* 0x0000ffff08067812 */ /* 0x000fe200078ef810 */
[----:B------:R-:W-:-:S05]  /*c8a0*/  IMAD.MOV.U32 R5, RZ, RZ, R3 ;  /* 0x000000ffff057224 */ /* 0x000fca00078e0003 */
[----:B------:R2:W-:Y:S02]  /*c8b0*/  STG.E.128 desc[UR4][R20.64+0x50], R4 ;  /* 0x0000500414007986 */ /* 0x0005e4000c101d04 */
.L_x_218:
[----:B------:R-:W-:Y:S05]  /*c8c0*/  BSYNC.RECONVERGENT B0 ;  /* 0x0000000000007941 */ /* 0x000fea0003800200 */
.L_x_217:
[----:B------:R-:W-:Y:S01]  /*c8d0*/  NOP ;  /* 0x0000000000007918 */ /* 0x000fe20000000000 */
[----:B------:R-:W-:Y:S05]  /*c8e0*/  @!P0 BRA `(.L_x_219) ;  /* 0x0000000000088947 */ /* 0x000fea0003800000 */
[----:B------:R-:W-:Y:S05]  /*c8f0*/  BPT.TRAP 0x1 ;  /* 0x000000040000795c */ /* 0x000fea0000300000 */
[----:B------:R-:W-:Y:S05]  /*c900*/  BPT.TRAP 0x1 ;  /* 0x000000040000795c */ /* 0x000fea0000300000 */
.L_x_219:
[----:B------:R-:W-:-:S04]  /*c910*/  UIADD3 UR4, UPT, UPT, UR36, 0x248b0, URZ ;  /* 0x000248b024047890 */ /* 0x000fc8000fffe0ff */
[----:B------:R-:W-:-:S09]  /*c920*/  UPRMT UR4, UR37, 0x654, UR4 ;  /* 0x0000065425047896 */ /* 0x000fd20008000004 */
[----:B------:R-:W-:Y:S01]  /*c930*/  SYNCS.ARRIVE.TRANS64.RED.A1T0 RZ, [UR4], RZ ;  /* 0x000000ffffff79a7 */ /* 0x000fe20008100404 */
[----:B------:R-:W-:Y:S05]  /*c940*/  @!P0 BRA `(.L_x_220) ;  /* 0x0000000000048947 */ /* 0x000fea0003800000 */
[----:B------:R-:W-:Y:S05]  /*c950*/  BPT.TRAP 0x1 ;  /* 0x000000040000795c */ /* 0x000fea0000300000 */
.L_x_220:
[----:B------:R-:W-:Y:S02]  /*c960*/  SHF.L.U32 R2, RZ, 0x1f, RZ ;  /* 0x0000001fff027819 */ /* 0x000fe400000006ff */
[----:B------:R-:W-:Y:S02]  /*c970*/  SHF.R.U32.HI R0, RZ, 0x15, R50 ;  /* 0x00000015ff007819 */ /* 0x000fe40000011632 */
[----:B------:R-:W3:Y:S02]  /*c980*/  SYNCS.PHASECHK.TRANS64.TRYWAIT P1, [UR36+0x248a8], R2 ;  /* 0x0248a802ff0075a7 */ /* 0x000ee40008021124 */
[----:B------:R-:W-:Y:S01]  /*c990*/  ISETP.NE.AND P0, PT, R49, R0, PT ;  /* 0x000000003100720c */ /* 0x000fe20003f05270 */
[----:B---3--:R-:W-:-:S12]  /*c9a0*/  @!P1 BRA `(.L_x_221) ;  /* 0x0000001c00149947 */ /* 0x008fd80003800000 */
.L_x_294:
[----:B------:R-:W-:Y:S05]  /*c9b0*/  @!P0 BRA `(.L_x_222) ;  /* 0x0000000000408947 */ /* 0x000fea0003800000 */
[----:B---3--:R-:W-:Y:S01]  /*c9c0*/  MOV R2, 0x0 ;  /* 0x0000000000027802 */ /* 0x008fe20000000f00 */
[----:B------:R-:W1:Y:S01]  /*c9d0*/  LDCU.64 UR8, c[0x4][0x80] ;  /* 0x01001000ff0877ac */ /* 0x000e620008000a00 */
[----:B------:R-:W-:Y:S02]  /*c9e0*/  HFMA2 R12, -RZ, RZ, 0, 5.9604644775390625e-08 ;  /* 0x00000001ff0c7431 */ /* 0x000fe400000001ff */
[----:B------:R-:W-:Y:S01]  /*c9f0*/  IMAD.MOV.U32 R8, RZ, RZ, 0x192 ;  /* 0x00000192ff087424 */ /* 0x000fe200078e00ff */
[----:B------:R-:W3:Y:S01]  /*ca00*/  LDCU.64 UR6, c[0x4][0x88] ;  /* 0x01001100ff0677ac */ /* 0x000ee20008000a00 */
[----:B------:R-:W4:Y:S01]  /*ca10*/  LDC.64 R2, c[0x4][R2] ;  /* 0x0100000002027b82 */ /* 0x000f220000000a00 */
[----:B------:R-:W-:Y:S01]  /*ca20*/  IMAD.MOV.U32 R13, RZ, RZ, RZ ;  /* 0x000000ffff0d7224 */ /* 0x000fe200078e00ff */
[----:B------:R-:W5:Y:S01]  /*ca30*/  LDCU.64 UR4, c[0x4][0x8] ;  /* 0x01000100ff0477ac */ /* 0x000f620008000a00 */
[----:B-12---:R-:W-:Y:S01]  /*ca40*/  IMAD.U32 R4, RZ, RZ, UR8 ;  /* 0x00000008ff047e24 */ /* 0x006fe2000f8e00ff */
[----:B------:R-:W-:Y:S01]  /*ca50*/  MOV R5, UR9 ;  /* 0x0000000900057c02 */ /* 0x000fe20008000f00 */
[----:B---3--:R-:W-:Y:S01]  /*ca60*/  IMAD.U32 R6, RZ, RZ, UR6 ;  /* 0x00000006ff067e24 */ /* 0x008fe2000f8e00ff */
[----:B------:R-:W-:Y:S01]  /*ca70*/  MOV R7, UR7 ;  /* 0x0000000700077c02 */ /* 0x000fe20008000f00 */
[----:B-----5:R-:W-:Y:S01]  /*ca80*/  IMAD.U32 R10, RZ, RZ, UR4 ;  /* 0x00000004ff0a7e24 */ /* 0x020fe2000f8e00ff */
[----:B------:R-:W-:-:S02]  /*ca90*/  MOV R11, UR5 ;  /* 0x00000005000b7c02 */ /* 0x000fc40008000f00 */
[----:B------:R-:W-:-:S07]  /*caa0*/  LEPC R20, `(.L_x_222) ;  /* 0x000000001014794e */ /* 0x000fce0000000000 */
[----:B----4-:R-:W-:Y:S05]  /*cab0*/  CALL.ABS.NOINC R2 ;  /* 0x0000000002007343 */ /* 0x010fea0003c00000 */
.L_x_222:
[----:B---3--:R-:W-:Y:S01]  /*cac0*/  VIADD R0, R48, 0xffffff20 ;  /* 0xffffff2030007836 */ /* 0x008fe20000000000 */
[----:B------:R-:W-:Y:S05]  /*cad0*/  WARPSYNC.ALL ;  /* 0x0000000000007948 */ /* 0x000fea0003800000 */
[----:B------:R-:W-:Y:S02]  /*cae0*/  SHF.R.U32.HI R0, RZ, 0x15, R0 ;  /* 0x00000015ff007819 */ /* 0x000fe40000011600 */
[----:B------:R-:W-:Y:S02]  /*caf0*/  R2UR UR4, R50 ;  /* 0x00000000320472ca */ /* 0x000fe400000e0000 */
[----:B------:R-:W-:-:S11]  /*cb00*/  ISETP.NE.AND P0, PT, R49, R0, PT ;  /* 0x000000003100720c */ /* 0x000fd60003f05270 */
[----:B------:R-:W3:Y:S02]  /*cb10*/  LDTM.x16 R24, tmem[UR4] ;  /* 0x00000004001879ee */ /* 0x000ee40008240000 */
[----:B---3--:R-:W-:Y:S05]  /*cb20*/  @!P0 BRA `(.L_x_223) ;  /* 0x0000000000408947 */ /* 0x008fea0003800000 */
[----:B------:R-:W-:Y:S01]  /*cb30*/  MOV R2, 0x0 ;  /* 0x0000000000027802 */ /* 0x000fe20000000f00 */
        /* <DEDUP_REMOVED lines=15> */
.L_x_223:
[----:B------:R-:W-:Y:S05]  /*cc30*/  WARPSYNC.ALL ;  /* 0x0000000000007948 */ /* 0x000fea0003800000 */
[----:B------:R-:W-:Y:S01]  /*cc40*/  R2UR UR4, R48 ;  /* 0x00000000300472ca */ /* 0x000fe200000e0000 */
[----:B------:R-:W3:Y:S01]  /*cc50*/  LDCU UR8, c[0x0][0x388] ;  /* 0x00007100ff0877ac */ /* 0x000ee20008000800 */
[----:B------:R-:W-:Y:S01]  /*cc60*/  IADD3 R22, P2, P1, R22, R40, R42 ;  /* 0x0000002816167210 */ /* 0x000fe2000795e02a */
[----:B------:R-:W-:Y:S01]  /*cc70*/  BSSY.RECONVERGENT B0, `(.L_x_224) ;  /* 0x0000037000007945 */ /* 0x000fe20003800200 */
[----:B------:R-:W-:Y:S01]  /*cc80*/  ISETP.NE.AND P0, PT, R52, 0x3, PT ;  /* 0x000000033400780c */ /* 0x000fe20003f05270 */
[----:B------:R-:W4:Y:S01]  /*cc90*/  LDCU UR5, c[0x0][0x384] ;  /* 0x00007080ff0577ac */ /* 0x000f220008000800 */
[----:B------:R-:W-:Y:S01]  /*cca0*/  IADD3.X R23, PT, PT, RZ, R23, RZ, P2, P1 ;  /* 0x00000017ff177210 */ /* 0x000fe200017e24ff */
[----:B------:R-:W5:Y:S06]  /*ccb0*/  LDCU.64 UR6, c[0x0][0x980] ;  /* 0x00013000ff0677ac */ /* 0x000f6c0008000a00 */
[----:B-12---:R-:W1:Y:S01]  /*ccc0*/  LDTM.x16 R4, tmem[UR4+-0xe0] ;  /* 0xffff2004000479ee */ /* 0x006e62000824ff00 */
[----:B------:R-:W1:Y:S01]  /*ccd0*/  LDCU UR4, c[0x0][0x448] ;  /* 0x00008900ff0477ac */ /* 0x000e620008000800 */
[----:B---3--:R-:W-:-:S02]  /*cce0*/  ISETP.GE.AND P6, PT, R42, UR8, PT ;  /* 0x000000082a007c0c */ /* 0x008fc4000bfc6270 */
[----:B------:R-:W-:Y:S02]  /*ccf0*/  ISETP.GE.AND P5, PT, R45, UR8, PT ;  /* 0x000000082d007c0c */ /* 0x000fe4000bfa6270 */
[----:B----4-:R-:W-:Y:S02]  /*cd00*/  ISETP.GE.U32.OR P6, PT, R41, UR5, P6 ;  /* 0x0000000529007c0c */ /* 0x010fe4000b7c6470 */
[----:B------:R-:W-:Y:S02]  /*cd10*/  ISETP.GE.AND P4, PT, R44, UR8, PT ;  /* 0x000000082c007c0c */ /* 0x000fe4000bf86270 */
[----:B------:R-:W-:Y:S02]  /*cd20*/  ISETP.GE.AND P3, PT, R43, UR8, PT ;  /* 0x000000082b007c0c */ /* 0x000fe4000bf66270 */
[----:B-----5:R-:W-:Y:S02]  /*cd30*/  LEA R40, P1, R22, UR6, 0x1 ;  /* 0x0000000616287c11 */ /* 0x020fe4000f8208ff */
[----:B------:R-:W-:-:S02]  /*cd40*/  ISETP.GE.U32.OR P5, PT, R41, UR5, P5 ;  /* 0x0000000529007c0c */ /* 0x000fc4000afa6470 */
[C---:B------:R-:W-:Y:S02]  /*cd50*/  ISETP.GE.U32.OR P4, PT, R41.reuse, UR5, P4 ;  /* 0x0000000529007c0c */ /* 0x040fe4000a786470 */
[----:B------:R-:W-:Y:S02]  /*cd60*/  ISETP.GE.U32.OR P3, PT, R41, UR5, P3 ;  /* 0x0000000529007c0c */ /* 0x000fe40009f66470 */
[----:B------:R-:W-:Y:S01]  /*cd70*/  LEA.HI.X R41, R22, UR7, R23, 0x1, P1 ;  /* 0x0000000716297c11 */ /* 0x000fe200088f0c17 */
[----:B-1----:R-:W-:Y:S01]  /*cd80*/  FMUL R4, R4, UR4 ;  /* 0x0000000404047c20 */ /* 0x002fe20008400000 */
[----:B------:R-:W-:Y:S01]  /*cd90*/  FMUL R5, R5, UR4 ;  /* 0x0000000405057c20 */ /* 0x000fe20008400000 */
[----:B------:R-:W-:Y:S08]  /*cda0*/  @P6 BRA `(.L_x_225) ;  /* 0x00000000008c6947 */ /* 0x000ff00003800000 */
[----:B------:R-:W-:Y:S01]  /*cdb0*/  FMUL R0, R28, UR4 ;  /* 0x000000041c007c20 */ /* 0x000fe20008400000 */
[----:B------:R-:W-:Y:S01]  /*cdc0*/  FMUL R29, R29, UR4 ;  /* 0x000000041d1d7c20 */ /* 0x000fe20008400000 */
[----:B------:R-:W-:Y:S01]  /*cdd0*/  FMUL R2, R26, UR4 ;  /* 0x000000041a027c20 */ /* 0x000fe20008400000 */
[----:B------:R-:W-:Y:S01]  /*cde0*/  FMUL R27, R27, UR4 ;  /* 0x000000041b1b7c20 */ /* 0x000fe20008400000 */
[----:B------:R-:W-:Y:S01]  /*cdf0*/  FMUL R3, R24, UR4 ;  /* 0x0000000418037c20 */ /* 0x000fe20008400000 */
[----:B------:R-:W-:Y:S01]  /*ce00*/  FMUL R25, R25, UR4 ;  /* 0x0000000419197c20 */ /* 0x000fe20008400000 */
[----:B------:R-:W-:Y:S01]  /*ce10*/  F2FP.F16.F32.PACK_AB R0, R29, R0 ;  /* 0x000000001d00723e */ /* 0x000fe200000000ff */
[----:B------:R-:W-:Y:S01]  /*ce20*/  FMUL R30, R30, UR4 ;  /* 0x000000041e1e7c20 */ /* 0x000fe20008400000 */
[----:B------:R-:W-:Y:S01]  /*ce30*/  F2FP.F16.F32.PACK_AB R2, R27, R2 ;  /* 0x000000021b02723e */ /* 0x000fe200000000ff */
[----:B------:R-:W-:Y:S01]  /*ce40*/  FMUL R31, R31, UR4 ;  /* 0x000000041f1f7c20 */ /* 0x000fe20008400000 */
[----:B------:R-:W-:-:S02]  /*ce50*/  F2FP.F16.F32.PACK_AB R3, R25, R3 ;  /* 0x000000031903723e */ /* 0x000fc400000000ff */
[----:B------:R-:W-:Y:S02]  /*ce60*/  PRMT R22, R0, 0x7632, R22 ;  /* 0x0000763200167816 */ /* 0x000fe40000000016 */
[C---:B------:R-:W-:Y:S02]  /*ce70*/  PRMT R21, R2.reuse, 0x7610, R21 ;  /* 0x0000761002157816 */ /* 0x040fe40000000015 */
[----:B------:R-:W-:Y:S02]  /*ce80*/  PRMT R23, R2, 0x7632, R23 ;  /* 0x0000763202177816 */ /* 0x000fe40000000017 */
[----:B------:R-:W-:Y:S02]  /*ce90*/  PRMT R20, R3, 0x7632, R20 ;  /* 0x0000763203147816 */ /* 0x000fe40000000014 */
[----:B------:R-:W-:Y:S01]  /*cea0*/  F2FP.F16.F32.PACK_AB R2, R31, R30 ;  /* 0x0000001e1f02723e */ /* 0x000fe200000000ff */
[----:B------:R-:W-:Y:S01]  /*ceb0*/  IMAD.U32 R23, R23, 0x10000, RZ ;  /* 0x0001000017177824 */ /* 0x000fe200078e00ff */
[----:B------:R-:W-:-:S02]  /*cec0*/  LOP3.LUT R22, R22, 0xffff, RZ, 0xc0, !PT ;  /* 0x0000ffff16167812 */ /* 0x000fc400078ec0ff */
[----:B------:R-:W-:Y:S02]  /*ced0*/  LOP3.LUT R20, R20, 0xffff, RZ, 0xc0, !PT ;  /* 0x0000ffff14147812 */ /* 0x000fe400078ec0ff */
[----:B------:R-:W-:Y:S01]  /*cee0*/  PRMT R24, R2, 0x7632, R24 ;  /* 0x0000763202187816 */ /* 0x000fe20000000018 */
[----:B------:R-:W-:Y:S01]  /*cef0*/  IMAD.WIDE.U32 R28, R22, 0x10000, RZ ;  /* 0x00010000161c7825 */ /* 0x000fe200078e00ff */
[----:B------:R-:W-:Y:S02]  /*cf00*/  R2UR UR6, R46 ;  /* 0x000000002e0672ca */ /* 0x000fe400000e0000 */
[----:B------:R-:W-:Y:S01]  /*cf10*/  R2UR UR7, R47 ;  /* 0x000000002f0772ca */ /* 0x000fe200000e0000 */
[----:B------:R-:W-:Y:S01]  /*cf20*/  IMAD.WIDE.U32 R26, R20, 0x10000, RZ ;  /* 0x00010000141a7825 */ /* 0x000fe200078e00ff */
[----:B------:R-:W-:Y:S02]  /*cf30*/  LOP3.LUT R2, R29, 0xffff, R2, 0xf8, !PT ;  /* 0x0000ffff1d027812 */ /* 0x000fe400078ef802 */
[----:B------:R-:W-:Y:S01]  /*cf40*/  LOP3.LUT R0, R28, 0xffff, R0, 0xf8, !PT ;  /* 0x0000ffff1c007812 */ /* 0x000fe200078ef800 */
[----:B------:R-:W-:Y:S01]  /*cf50*/  IMAD.U32 R24, R24, 0x10000, RZ ;  /* 0x0001000018187824 */ /* 0x000fe200078e00ff */
[----:B------:R-:W-:-:S02]  /*cf60*/  LOP3.LUT R21, R27, 0xffff, R21, 0xf8, !PT ;  /* 0x0000ffff1b157812 */ /* 0x000fc400078ef815 */
[----:B------:R-:W-:Y:S01]  /*cf70*/  LOP3.LUT R3, R26, 0xffff, R3, 0xf8, !PT ;  /* 0x0000ffff1a037812 */ /* 0x000fe200078ef803 */
[----:B------:R-:W-:Y:S01]  /*cf80*/  IMAD.MOV.U32 R22, RZ, RZ, R0 ;  /* 0x000000ffff167224 */ /* 0x000fe200078e0000 */
[----:B------:R-:W-:Y:S02]  /*cf90*/  LOP3.LUT R2, R2, R24, RZ, 0xfc, !PT ;  /* 0x0000001802027212 */ /* 0x000fe400078efcff */
[----:B------:R-:W-:Y:S01]  /*cfa0*/  LOP3.LUT R21, R21, R23, RZ, 0xfc, !PT ;  /* 0x0000001715157212 */ /* 0x000fe200078efcff */
[----:B------:R-:W-:Y:S02]  /*cfb0*/  IMAD.MOV.U32 R20, RZ, RZ, R3 ;  /* 0x000000ffff147224 */ /* 0x000fe400078e0003 */
[----:B------:R-:W-:-:S05]  /*cfc0*/  IMAD.MOV.U32 R23, RZ, RZ, R2 ;  /* 0x000000ffff177224 */ /* 0x000fca00078e0002 */
[----:B------:R1:W-:Y:S02]  /*cfd0*/  STG.E.128 desc[UR6][R40.64], R20 ;  /* 0x0000001428007986 */ /* 0x0003e4000c101d06 */
.L_x_225:
[----:B------:R-:W-:Y:S05]  /*cfe0*/  BSYNC.RECONVERGENT B0 ;  /* 0x0000000000007941 */ /* 0x000fea0003800200 */
.L_x_224:
[----:B------:R-:W-:Y:S01]  /*cff0*/  BSSY.RECONVERGENT B0, `(.L_x_226) ;  /* 0x0000028000007945 */ /* 0x000fe20003800200 */
[----:B------:R-:W-:Y:S01]  /*d000*/  F2FP.F16.F32.PACK_AB R0, R5, R4 ;  /* 0x000000040500723e */ /* 0x000fe200000000ff */
[----:B-1----:R-:W-:Y:S01]  /*d010*/  FMUL R20, R6, UR4 ;  /* 0x0000000406147c20 */ /* 0x002fe20008400000 */
[----:B------:R-:W-:Y:S01]  /*d020*/  FMUL R21, R7, UR4 ;  /* 0x0000000407157c20 */ /* 0x000fe20008400000 */
[----:B------:R-:W-:Y:S06]  /*d030*/  @P5 BRA `(.L_x_227) ;  /* 0x00000000008c5947 */ /* 0x000fec0003800000 */
        /* <DEDUP_REMOVED lines=10> */
[----:B------:R-:W-:-:S02]  /*d0e0*/  PRMT R5, R2, 0x7632, R5 ;  /* 0x0000763202057816 */ /* 0x000fc40000000005 */
[----:B------:R-:W-:Y:S02]  /*d0f0*/  PRMT R7, R4, 0x7632, R7 ;  /* 0x0000763204077816 */ /* 0x000fe40000000007 */
[----:B------:R-:W-:Y:S02]  /*d100*/  PRMT R6, R2, 0x7610, R6 ;  /* 0x0000761002067816 */ /* 0x000fe40000000006 */
[----:B------:R-:W-:Y:S02]  /*d110*/  F2FP.F16.F32.PACK_AB R3, R35, R3 ;  /* 0x000000032303723e */ /* 0x000fe400000000ff */
[----:B------:R-:W-:Y:S02]  /*d120*/  F2FP.F16.F32.PACK_AB R2, R39, R38 ;  /* 0x000000262702723e */ /* 0x000fe400000000ff */
[----:B------:R-:W-:Y:S02]  /*d130*/  LOP3.LUT R5, R5, 0xffff, RZ, 0xc0, !PT ;  /* 0x0000ffff05057812 */ /* 0x000fe400078ec0ff */
[----:B------:R-:W-:-:S02]  /*d140*/  LOP3.LUT R7, R7, 0xffff, RZ, 0xc0, !PT ;  /* 0x0000ffff07077812 */ /* 0x000fc400078ec0ff */
[----:B------:R-:W-:Y:S01]  /*d150*/  PRMT R22, R3, 0x7632, R22 ;  /* 0x0000763203167816 */ /* 0x000fe20000000016 */
[----:B------:R-:W-:Y:S01]  /*d160*/  IMAD.WIDE.U32 R24, R5, 0x10000, RZ ;  /* 0x0001000005187825 */ /* 0x000fe200078e00ff */
[----:B------:R-:W-:Y:S02]  /*d170*/  PRMT R23, R2, 0x7632, R23 ;  /* 0x0000763202177816 */ /* 0x000fe40000000017 */
[----:B------:R-:W-:Y:S01]  /*d180*/  R2UR UR6, R46 ;  /* 0x000000002e0672ca */ /* 0x000fe200000e0000 */
[----:B------:R-:W-:Y:S01]  /*d190*/  IMAD.WIDE.U32 R26, R7, 0x10000, RZ ;  /* 0x00010000071a7825 */ /* 0x000fe200078e00ff */
[----:B------:R-:W-:Y:S02]  /*d1a0*/  LOP3.LUT R3, R25, 0xffff, R3, 0xf8, !PT ;  /* 0x0000ffff19037812 */ /* 0x000fe400078ef803 */
[----:B------:R-:W-:Y:S01]  /*d1b0*/  R2UR UR7, R47 ;  /* 0x000000002f0772ca */ /* 0x000fe200000e0000 */
[----:B------:R-:W-:Y:S01]  /*d1c0*/  IMAD.U32 R22, R22, 0x10000, RZ ;  /* 0x0001000016167824 */ /* 0x000fe200078e00ff */
[----:B------:R-:W-:Y:S01]  /*d1d0*/  LOP3.LUT R2, R27, 0xffff, R2, 0xf8, !PT ;  /* 0x0000ffff1b027812 */ /* 0x000fe200078ef802 */
[----:B------:R-:W-:Y:S01]  /*d1e0*/  IMAD.U32 R23, R23, 0x10000, RZ ;  /* 0x0001000017177824 */ /* 0x000fe200078e00ff */
[----:B------:R-:W-:-:S02]  /*d1f0*/  LOP3.LUT R5, R24, 0xffff, R6, 0xf8, !PT ;  /* 0x0000ffff18057812 */ /* 0x000fc400078ef806 */
[----:B------:R-:W-:Y:S02]  /*d200*/  LOP3.LUT R3, R3, R22, RZ, 0xfc, !PT ;  /* 0x0000001603037212 */ /* 0x000fe400078efcff */
[----:B------:R-:W-:Y:S02]  /*d210*/  LOP3.LUT R2, R2, R23, RZ, 0xfc, !PT ;  /* 0x0000001702027212 */ /* 0x000fe400078efcff */
[----:B------:R-:W-:Y:S01]  /*d220*/  LOP3.LUT R6, R26, 0xffff, R4, 0xf8, !PT ;  /* 0x0000ffff1a067812 */ /* 0x000fe200078ef804 */
[----:B------:R-:W-:Y:S02]  /*d230*/  IMAD.MOV.U32 R4, RZ, RZ, R5 ;  /* 0x000000ffff047224 */ /* 0x000fe400078e0005 */
[----:B------:R-:W-:Y:S02]  /*d240*/  IMAD.MOV.U32 R5, RZ, RZ, R3 ;  /* 0x000000ffff057224 */ /* 0x000fe400078e0003 */
[----:B------:R-:W-:-:S05]  /*d250*/  IMAD.MOV.U32 R7, RZ, RZ, R2 ;  /* 0x000000ffff077224 */ /* 0x000fca00078e0002 */
[----:B------:R1:W-:Y:S02]  /*d260*/  STG.E.128 desc[UR6][R40.64+0x10], R4 ;  /* 0x0000100428007986 */ /* 0x0003e4000c101d06 */
.L_x_227:
[----:B------:R-:W-:Y:S05]  /*d270*/  BSYNC.RECONVERGENT B0 ;  /* 0x0000000000007941 */ /* 0x000fea0003800200 */
.L_x_226:
[C---:B------:R-:W-:Y:S01]  /*d280*/  PRMT R2, R0.reuse, 0x7632, R2 ;  /* 0x0000763200027816 */ /* 0x040fe20000000002 */
[----:B------:R-:W-:Y:S01]  /*d290*/  BSSY.RECONVERGENT B0, `(.L_x_228) ;  /* 0x0000027000007945 */ /* 0x000fe20003800200 */
[----:B-1----:R-:W-:Y:S01]  /*d2a0*/  PRMT R4, R0, 0x7610, R4 ;  /* 0x0000761000047816 */ /* 0x002fe20000000004 */
[----:B------:R-:W-:Y:S01]  /*d2b0*/  FMUL R18, R18, UR4 ;  /* 0x0000000412127c20 */ /* 0x000fe20008400000 */
[----:B------:R-:W-:Y:S01]  /*d2c0*/  F2FP.F16.F32.PACK_AB R0, R21, R20 ;  /* 0x000000141500723e */ /* 0x000fe200000000ff */
[----:B------:R-:W-:Y:S01]  /*d2d0*/  FMUL R19, R19, UR4 ;  /* 0x0000000413137c20 */ /* 0x000fe20008400000 */
[----:B------:R-:W-:Y:S01]  /*d2e0*/  FMUL R3, R14, UR4 ;  /* 0x000000040e037c20 */ /* 0x000fe20008400000 */
[----:B------:R-:W-:Y:S01]  /*d2f0*/  FMUL R15, R15, UR4 ;  /* 0x000000040f0f7c20 */ /* 0x000fe20008400000 */
[----:B------:R-:W-:Y:S01]  /*d300*/  FMUL R16, R16, UR4 ;  /* 0x0000000410107c20 */ /* 0x000fe20008400000 */
[----:B------:R-:W-:Y:S01]  /*d310*/  FMUL R17, R17, UR4 ;  /* 0x0000000411117c20 */ /* 0x000fe20008400000 */
[----:B------:R-:W-:Y:S01]  /*d320*/  FMUL R12, R12, UR4 ;  /* 0x000000040c0c7c20 */ /* 0x000fe20008400000 */
[----:B------:R-:W-:Y:S01]  /*d330*/  FMUL R13, R13, UR4 ;  /* 0x000000040d0d7c20 */ /* 0x000fe20008400000 */
[----:B------:R-:W-:-:S02]  /*d340*/  PRMT R5, R0, 0x7632, R5 ;  /* 0x0000763200057816 */ /* 0x000fc40000000005 */
[----:B------:R-:W-:Y:S01]  /*d350*/  PRMT R6, R0, 0x7610, R6 ;  /* 0x0000761000067816 */ /* 0x000fe20000000006 */
[----:B------:R-:W-:Y:S06]  /*d360*/  @P4 BRA `(.L_x_229) ;  /* 0x0000000000644947 */ /* 0x000fec0003800000 */
[----:B------:R-:W-:Y:S01]  /*d370*/  FMUL R0, R8, UR4 ;  /* 0x0000000408007c20 */ /* 0x000fe20008400000 */
[----:B------:R-:W-:Y:S01]  /*d380*/  FMUL R9, R9, UR4 ;  /* 0x0000000409097c20 */ /* 0x000fe20008400000 */
[----:B------:R-:W-:Y:S01]  /*d390*/  FMUL R10, R10, UR4 ;  /* 0x000000040a0a7c20 */ /* 0x000fe20008400000 */
[----:B------:R-:W-:Y:S01]  /*d3a0*/  FMUL R11, R11, UR4 ;  /* 0x000000040b0b7c20 */ /* 0x000fe20008400000 */
[----:B------:R-:W-:Y:S01]  /*d3b0*/  LOP3.LUT R8, R2, 0xffff, RZ, 0xc0, !PT ;  /* 0x0000ffff02087812 */ /* 0x000fe200078ec0ff */
[----:B------:R-:W-:Y:S01]  /*d3c0*/  IMAD.U32 R5, R5, 0x10000, RZ ;  /* 0x0001000005057824 */ /* 0x000fe200078e00ff */
[----:B------:R-:W-:Y:S02]  /*d3d0*/  F2FP.F16.F32.PACK_AB R0, R9, R0 ;  /* 0x000000000900723e */ /* 0x000fe400000000ff */
[----:B------:R-:W-:Y:S01]  /*d3e0*/  F2FP.F16.F32.PACK_AB R2, R11, R10 ;  /* 0x0000000a0b02723e */ /* 0x000fe200000000ff */
[----:B------:R-:W-:Y:S01]  /*d3f0*/  IMAD.WIDE.U32 R10, R8, 0x10000, RZ ;  /* 0x00010000080a7825 */ /* 0x000fe200078e00ff */
[----:B------:R-:W-:-:S02]  /*d400*/  PRMT R7, R0, 0x7632, R7 ;  /* 0x0000763200077816 */ /* 0x000fc40000000007 */
[----:B------:R-:W-:Y:S02]  /*d410*/  PRMT R8, R2, 0x7632, R8 ;  /* 0x0000763202087816 */ /* 0x000fe40000000008 */
[----:B------:R-:W-:Y:S02]  /*d420*/  LOP3.LUT R7, R7, 0xffff, RZ, 0xc0, !PT ;  /* 0x0000ffff07077812 */ /* 0x000fe400078ec0ff */
[----:B------:R-:W-:Y:S01]  /*d430*/  R2UR UR6, R46 ;  /* 0x000000002e0672ca */ /* 0x000fe200000e0000 */
[----:B------:R-:W-:Y:S01]  /*d440*/  IMAD.U32 R8, R8, 0x10000, RZ ;  /* 0x0001000008087824 */ /* 0x000fe200078e00ff */
[----:B------:R-:W-:Y:S01]  /*d450*/  R2UR UR7, R47 ;  /* 0x000000002f0772ca */ /* 0x000fe200000e0000 */
[----:B------:R-:W-:Y:S01]  /*d460*/  IMAD.WIDE.U32 R20, R7, 0x10000, RZ ;  /* 0x0001000007147825 */ /* 0x000fe200078e00ff */
[----:B------:R-:W-:Y:S02]  /*d470*/  LOP3.LUT R6, R11, 0xffff, R6, 0xf8, !PT ;  /* 0x0000ffff0b067812 */ /* 0x000fe400078ef806 */
[----:B------:R-:W-:-:S02]  /*d480*/  LOP3.LUT R4, R10, 0xffff, R4, 0xf8, !PT ;  /* 0x0000ffff0a047812 */ /* 0x000fc400078ef804 */
[----:B------:R-:W-:Y:S02]  /*d490*/  LOP3.LUT R2, R21, 0xffff, R2, 0xf8, !PT ;  /* 0x0000ffff15027812 */ /* 0x000fe400078ef802 */
[----:B------:R-:W-:Y:S02]  /*d4a0*/  LOP3.LUT R0, R20, 0xffff, R0, 0xf8, !PT ;  /* 0x0000ffff14007812 */ /* 0x000fe400078ef800 */
[----:B------:R-:W-:Y:S02]  /*d4b0*/  LOP3.LUT R2, R2, R8, RZ, 0xfc, !PT ;  /* 0x0000000802027212 */ /* 0x000fe400078efcff */
[----:B------:R-:W-:Y:S01]  /*d4c0*/  LOP3.LUT R5, R6, R5, RZ, 0xfc, !PT ;  /* 0x0000000506057212 */ /* 0x000fe200078efcff */
[----:B------:R-:W-:Y:S02]  /*d4d0*/  IMAD.MOV.U32 R6, RZ, RZ, R0 ;  /* 0x000000ffff067224 */ /* 0x000fe400078e0000 */
[----:B------:R-:W-:-:S05]  /*d4e0*/  IMAD.MOV.U32 R7, RZ, RZ, R2 ;  /* 0x000000ffff077224 */ /* 0x000fca00078e0002 */
[----:B------:R1:W-:Y:S02]  /*d4f0*/  STG.E.128 desc[UR6][R40.64+0x40], R4 ;  /* 0x0000400428007986 */ /* 0x0003e4000c101d06 */
.L_x_229:
[----:B------:R-:W-:Y:S05]  /*d500*/  BSYNC.RECONVERGENT B0 ;  /* 0x0000000000007941 */ /* 0x000fea0003800200 */
.L_x_228:
[----:B------:R-:W-:Y:S04]  /*d510*/  BSSY.RECONVERGENT B0, `(.L_x_230) ;  /* 0x000001e000007945 */ /* 0x000fe80003800200 */
[----:B------:R-:W-:Y:S05]  /*d520*/  @P3 BRA `(.L_x_231) ;  /* 0x0000000000703947 */ /* 0x000fea0003800000 */
[----:B------:R-:W-:Y:S02]  /*d530*/  F2FP.F16.F32.PACK_AB R0, R13, R12 ;  /* 0x0000000c0d00723e */ /* 0x000fe400000000ff */
[----:B------:R-:W-:Y:S02]  /*d540*/  F2FP.F16.F32.PACK_AB R2, R17, R16 ;  /* 0x000000101102723e */ /* 0x000fe400000000ff */
[----:B-1----:R-:W-:Y:S02]  /*d550*/  PRMT R4, R0, 0x7632, R4 ;  /* 0x0000763200047816 */ /* 0x002fe40000000004 */
[----:B------:R-:W-:Y:S02]  /*d560*/  PRMT R6, R2, 0x7632, R6 ;  /* 0x0000763202067816 */ /* 0x000fe40000000006 */
[----:B------:R-:W-:Y:S02]  /*d570*/  PRMT R5, R0, 0x7610, R5 ;  /* 0x0000761000057816 */ /* 0x000fe40000000005 */
[----:B------:R-:W-:-:S02]  /*d580*/  F2FP.F16.F32.PACK_AB R3, R15, R3 ;  /* 0x000000030f03723e */ /* 0x000fc400000000ff */
[----:B------:R-:W-:Y:S02]  /*d590*/  F2FP.F16.F32.PACK_AB R0, R19, R18 ;  /* 0x000000121300723e */ /* 0x000fe400000000ff */
[----:B------:R-:W-:Y:S02]  /*d5a0*/  LOP3.LUT R4, R4, 0xffff, RZ, 0xc0, !PT ;  /* 0x0000ffff04047812 */ /* 0x000fe400078ec0ff */
[----:B------:R-:W-:Y:S02]  /*d5b0*/  LOP3.LUT R6, R6, 0xffff, RZ, 0xc0, !PT ;  /* 0x0000ffff06067812 */ /* 0x000fe400078ec0ff */
[----:B------:R-:W-:Y:S01]  /*d5c0*/  PRMT R7, R3, 0x7632, R7 ;  /* 0x0000763203077816 */ /* 0x000fe20000000007 */
[----:B------:R-:W-:Y:S01]  /*d5d0*/  IMAD.WIDE.U32 R10, R4, 0x10000, RZ ;  /* 0x00010000040a7825 */ /* 0x000fe200078e00ff */
[----:B------:R-:W-:Y:S02]  /*d5e0*/  PRMT R8, R0, 0x7632, R8 ;  /* 0x0000763200087816 */ /* 0x000fe40000000008 */
[----:B------:R-:W-:Y:S01]  /*d5f0*/  R2UR UR4, R46 ;  /* 0x000000002e0472ca */ /* 0x000fe200000e0000 */
[----:B------:R-:W-:Y:S01]  /*d600*/  IMAD.WIDE.U32 R12, R6, 0x10000, RZ ;  /* 0x00010000060c7825 */ /* 0x000fe200078e00ff */
[----:B------:R-:W-:-:S02]  /*d610*/  LOP3.LUT R3, R11, 0xffff, R3, 0xf8, !PT ;  /* 0x0000ffff0b037812 */ /* 0x000fc400078ef803 */
[----:B------:R-:W-:Y:S01]  /*d620*/  R2UR UR5, R47 ;  /* 0x000000002f0572ca */ /* 0x000fe200000e0000 */
[----:B------:R-:W-:Y:S01]  /*d630*/  IMAD.U32 R7, R7, 0x10000, RZ ;  /* 0x0001000007077824 */ /* 0x000fe200078e00ff */
[----:B------:R-:W-:Y:S01]  /*d640*/  LOP3.LUT R0, R13, 0xffff, R0, 0xf8, !PT ;  /* 0x0000ffff0d007812 */ /* 0x000fe200078ef800 */
[----:B------:R-:W-:Y:S01]  /*d650*/  IMAD.U32 R8, R8, 0x10000, RZ ;  /* 0x0001000008087824 */ /* 0x000fe200078e00ff */
[----:B------:R-:W-:Y:S02]  /*d660*/  LOP3.LUT R5, R10, 0xffff, R5, 0xf8, !PT ;  /* 0x0000ffff0a057812 */ /* 0x000fe400078ef805 */
[----:B------:R-:W-:Y:S02]  /*d670*/  LOP3.LUT R2, R12, 0xffff, R2, 0xf8, !PT ;  /* 0x0000ffff0c027812 */ /* 0x000fe400078ef802 */
[----:B------:R-:W-:Y:S01]  /*d680*/  LOP3.LUT R3, R3, R7, RZ, 0xfc, !PT ;  /* 0x0000000703037212 */ /* 0x000fe200078efcff */
[----:B------:R-:W-:Y:S01]  /*d690*/  IMAD.MOV.U32 R4, RZ, RZ, R5 ;  /* 0x000000ffff047224 */ /* 0x000fe200078e0005 */
[----:B------:R-:W-:Y:S01]  /*d6a0*/  LOP3.LUT R0, R0, R8, RZ, 0xfc, !PT ;  /* 0x0000000800007212 */ /* 0x000fe200078efcff */
[----:B------:R-:W-:-:S02]  /*d6b0*/  IMAD.MOV.U32 R6, RZ, RZ, R2 ;  /* 0x000000ffff067224 */ /* 0x000fc400078e0002 */
[----:B------:R-:W-:Y:S02]  /*d6c0*/  IMAD.MOV.U32 R5, RZ, RZ, R3 ;  /* 0x000000ffff057224 */ /* 0x000fe400078e0003 */
[----:B------:R-:W-:-:S05]  /*d6d0*/  IMAD.MOV.U32 R7, RZ, RZ, R0 ;  /* 0x000000ffff077224 */ /* 0x000fca00078e0000 */
[----:B------:R2:W-:Y:S02]  /*d6e0*/  STG.E.128 desc[UR4][R40.64+0x50], R4 ;  /* 0x0000500428007986 */ /* 0x0005e4000c101d04 */
.L_x_231:
[----:B------:R-:W-:Y:S05]  /*d6f0*/  BSYNC.RECONVERGENT B0 ;  /* 0x0000000000007941 */ /* 0x000fea0003800200 */
.L_x_230:
[----:B------:R-:W-:Y:S01]  /*d700*/  NOP ;  /* 0x0000000000007918 */ /* 0x000fe20000000000 */
[----:B------:R-:W-:Y:S05]  /*d710*/  @!P0 BRA `(.L_x_232) ;  /* 0x0000000000088947 */ /* 0x000fea0003800000 */
[----:B------:R-:W-:Y:S05]  /*d720*/  BPT.TRAP 0x1 ;  /* 0x000000040000795c */ /* 0x000fea0000300000 */
[----:B------:R-:W-:Y:S05]  /*d730*/  BPT.TRAP 0x1 ;  /* 0x000000040000795c */ /* 0x000fea0000300000 */
.L_x_232:
[----:B------:R-:W-:Y:S01]  /*d740*/  UIADD3 UR4, UPT, UPT, UR36, 0x248b8, URZ ;  /* 0x000248b824047890 */ /* 0x000fe2000fffe0ff */
[----:B------:R-:W-:-:S03]  /*d750*/  LOP3.LUT P0, RZ, R110, 0x7, RZ, 0xc0, !PT ;  /* 0x000000076eff7812 */ /* 0x000fc6000780c0ff */
[----:B------:R-:W-:-:S09]  /*d760*/  UPRMT UR4, UR37, 0x654, UR4 ;  /* 0x0000065425047896 */ /* 0x000fd20008000004 */
[----:B------:R-:W-:Y:S01]  /*d770*/  SYNCS.ARRIVE.TRANS64.RED.A1T0 RZ, [UR4], RZ ;  /* 0x000000ffffff79a7 */ /* 0x000fe20008100404 */
[----:B------:R-:W-:Y:S06]  /*d780*/  BAR.SYNC.DEFER_BLOCKING 0x1, 0x100 ;  /* 0x0044000000007b1d */ /* 0x000fec0000010000 */
[----:B------:R-:W-:Y:S05]  /*d790*/  @P0 EXIT ;  /* 0x000000000000094d */ /* 0x000fea0003800000 */
[----:B------:R-:W3:Y:S01]  /*d7a0*/  S2UR UR5, SR_CgaCtaId ;  /* 0x00000000000579c3 */ /* 0x000ee20000008800 */
[----:B------:R-:W-:Y:S01]  /*d7b0*/  UMOV UR4, 0x400 ;  /* 0x0000040000047882 */ /* 0x000fe20000000000 */
[----:B------:R-:W-:Y:S01]  /*d7c0*/  IMAD.MOV.U32 R2, RZ, RZ, 0xffff ;  /* 0x0000ffffff027424 */ /* 0x000fe200078e00ff */
[----:B---3--:R-:W-:-:S09]  /*d7d0*/  ULEA UR4, UR5, UR4, 0x18 ;  /* 0x0000000405047291 */ /* 0x008fd2000f8ec0ff */
[----:B------:R-:W3:Y:S01]  /*d7e0*/  LDS R3, [UR4+0x248c0] ;  /* 0x0248c004ff037984 */ /* 0x000ee20008000800 */
[----:B------:R-:W-:Y:S02]  /*d7f0*/  UMOV UR4, 0x40 ;  /* 0x0000004000047882 */ /* 0x000fe40000000000 */
[----:B------:R-:W-:Y:S01]  /*d800*/  ULEA UR5, UR5, UR4, 0x18 ;  /* 0x0000000405057291 */ /* 0x000fe2000f8ec0ff */
[----:B------:R-:W-:-:S08]  /*d810*/  NOP ;  /* 0x0000000000007918 */ /* 0x000fd00000000000 */
[----:B------:R-:W4:Y:S01]  /*d820*/  LDS R0, [UR5+0x14] ;  /* 0x00001405ff007984 */ /* 0x000f220008000800 */
[----:B---3--:R-:W-:-:S04]  /*d830*/  LOP3.LUT R3, R3, 0xffff, RZ, 0xc0, !PT ;  /* 0x0000ffff03037812 */ /* 0x008fc800078ec0ff */
[----:B------:R-:W-:-:S04]  /*d840*/  SHF.R.U32.HI R3, RZ, 0x5, R3 ;  /* 0x00000005ff037819 */ /* 0x000fc80000011603 */
[----:B------:R-:W-:-:S04]  /*d850*/  SHF.L.U32 R2, R2, R3, RZ ;  /* 0x0000000302027219 */ /* 0x000fc800000006ff */
[----:B----4-:R-:W-:-:S04]  /*d860*/  LOP3.LUT R0, R0, R2, RZ, 0xc0, !PT ;  /* 0x0000000200007212 */ /* 0x010fc800078ec0ff */
[----:B------:R-:W-:Y:S01]  /*d870*/  ISETP.NE.AND P0, PT, R0, R2, PT ;  /* 0x000000020000720c */ /* 0x000fe20003f05270 */
[----:B------:R-:W-:-:S05]  /*d880*/  IMAD.MOV.U32 R0, RZ, RZ, 0x1 ;  /* 0x00000001ff007424 */ /* 0x000fca00078e00ff */
[----:B------:R-:W-:-:S07]  /*d890*/  SHF.L.U32 R0, R0, R3, RZ ;  /* 0x0000000300007219 */ /* 0x000fce00000006ff */
[----:B------:R-:W-:Y:S05]  /*d8a0*/  @P0 BRA `(.L_x_233) ;  /* 0x00000000005c0947 */ /* 0x000fea0003800000 */
[----:B------:R-:W3:Y:S02]  /*d8b0*/  LDS R3, [UR5+0x18] ;  /* 0x00001805ff037984 */ /* 0x000ee40008000800 */
[----:B---3--:R-:W-:-:S04]  /*d8c0*/  LOP3.LUT R3, R3, R0, RZ, 0xc0, !PT ;  /* 0x0000000003037212 */ /* 0x008fc800078ec0ff */
[----:B------:R-:W-:-:S13]  /*d8d0*/  ISETP.NE.AND P0, PT, R3, R0, PT ;  /* 0x000000000300720c */ /* 0x000fda0003f05270 */
[----:B------:R-:W-:Y:S05]  /*d8e0*/  @P0 BRA `(.L_x_234) ;  /* 0x0000000000400947 */ /* 0x000fea0003800000 */
[----:B------:R-:W-:Y:S01]  /*d8f0*/  R2UR UR4, R2 ;  /* 0x00000000020472ca */ /* 0x000fe200000e0000 */
[----:B------:R-:W3:Y:S01]  /*d900*/  S2R R3, SR_LANEID ;  /* 0x0000000000037919 */ /* 0x000ee20000000000 */
[----:B------:R-:W-:-:S04]  /*d910*/  LOP3.LUT R0, RZ, R0, RZ, 0x33, !PT ;  /* 0x00000000ff007212 */ /* 0x000fc800078e33ff */
[----:B------:R-:W4:Y:S07]  /*d920*/  REDUX UR7, R0 ;  /* 0x00000000000773c4 */ /* 0x000f2e0000000000 */
[----:B------:R-:W-:-:S03]  /*d930*/  ULOP3.LUT UR6, URZ, UR4, URZ, 0x33, !UPT ;  /* 0x00000004ff067292 */ /* 0x000fc6000f8e33ff */
[----:B------:R-:W-:Y:S02]  /*d940*/  VOTEU.ANY UR4, UPT, PT ;  /* 0x0000000000047886 */ /* 0x000fe400038e0100 */
[----:B------:R-:W-:Y:S01]  /*d950*/  UFLO.U32 UR4, UR4 ;  /* 0x00000004000472bd */ /* 0x000fe200080e0000 */
[----:B------:R-:W-:-:S04]  /*d960*/  IMAD.U32 R2, RZ, RZ, UR6 ;  /* 0x00000006ff027e24 */ /* 0x000fc8000f8e00ff */
[----:B------:R-:W5:Y:S02]  /*d970*/  REDUX UR8, R2 ;  /* 0x00000000020873c4 */ /* 0x000f640000000000 */
[----:B------:R1:W-:Y:S01]  /*d980*/  UTCATOMSWS.AND URZ, UR6 ;  /* 0x0000000600ff79e3 */ /* 0x0003e20008000000 */
[----:B----4-:R-:W-:Y:S01]  /*d990*/  IMAD.U32 R0, RZ, RZ, UR7 ;  /* 0x00000007ff007e24 */ /* 0x010fe2000f8e00ff */
[----:B---3--:R-:W-:Y:S01]  /*d9a0*/  ISETP.EQ.U32.AND P0, PT, R3, UR4, PT ;  /* 0x0000000403007c0c */ /* 0x008fe2000bf02070 */
[----:B-----5:R-:W-:-:S12]  /*d9b0*/  IMAD.U32 R2, RZ, RZ, UR8 ;  /* 0x00000008ff027e24 */ /* 0x020fd8000f8e00ff */
[----:B------:R1:W-:Y:S04]  /*d9c0*/  @P0 ATOMS.AND RZ, [UR5+0x14], R2 ;  /* 0x00001402ffff098c */ /* 0x0003e8000a800005 */
[----:B------:R1:W-:Y:S01]  /*d9d0*/  @P0 ATOMS.AND RZ, [UR5+0x18], R0 ;  /* 0x00001800ffff098c */ /* 0x0003e2000a800005 */
[----:B------:R-:W-:Y:S05]  /*d9e0*/  BRA `(.L_x_235) ;  /* 0x0000000000147947 */ /* 0x000fea0003800000 */
.L_x_234:
[----:B------:R-:W-:Y:S02]  /*d9f0*/  MOV R2, 0xda10 ;  /* 0x0000da1000027802 */ /* 0x000fe40000000f00 */
[----:B-12---:R-:W-:Y:S05]  /*da00*/  CALL.REL.NOINC `($__internal_0_$__cuda_sm10x_tcgen05_guardrail_trap_col_being_dealloced_not_returned_by_alloc) ;  /* 0x0000000c00147944 */ /* 0x006fea0003c00000 */
[----:B------:R-:W-:Y:S05]  /*da10*/  BRA `(.L_x_235) ;  /* 0x0000000000087947 */ /* 0x000fea0003800000 */
.L_x_233:
[----:B------:R-:W-:Y:S02]  /*da20*/  MOV R2, 0xda40 ;  /* 0x0000da4000027802 */ /* 0x000fe40000000f00 */
[----:B-12---:R-:W-:Y:S05]  /*da30*/  CALL.REL.NOINC `($__internal_2_$__cuda_sm10x_tcgen05_guardrail_trap_unallocated_columns_being_dealloced) ;  /* 0x0000000c00207944 */ /* 0x006fea0003c00000 */
.L_x_235:
[----:B------:R-:W-:Y:S01]  /*da40*/  NOP ;  /* 0x0000000000007918 */ /* 0x000fe20000000000 */
[----:B-1----:R-:W-:Y:S05]  /*da50*/  EXIT ;  /* 0x000000000000794d */ /* 0x002fea0003800000 */
.L_x_51:
[----:B------:R-:W-:-:S07]  /*da60*/  MOV R5, UR16 ;  /* 0x0000001000057c02 */ /* 0x000fce0008000f00 */
.L_x_236:
[----:B-1----:R1:W2:Y:S02]  /*da70*/  SYNCS.PHASECHK.TRANS64.TRYWAIT P0, [R5+URZ+0x24810], R8 ;  /* 0x02481008050075a7 */ /* 0x0022a400080011ff */
[----:B--2---:R-:W-:Y:S05]  /*da80*/  @!P0 NANOSLEEP.SYNCS 0x989680 ;  /* 0x009896800000895d */ /* 0x004fea0003900000 */
[----:B------:R-:W2:Y:S02]  /*da90*/  @!P0 SYNCS.PHASECHK.TRANS64 P0, [R5+URZ+0x24810], R8 ;  /* 0x02481008050085a7 */ /* 0x000ea400080010ff */
[----:B--2---:R-:W-:Y:S05]  /*daa0*/  @!P0 BRA `(.L_x_236) ;  /* 0xfffffffc00f08947 */ /* 0x004fea000383ffff */
[----:B------:R-:W-:Y:S05]  /*dab0*/  BRA `(.L_x_237) ;  /* 0xffffff4400ec7947 */ /* 0x000fea000383ffff */
.L_x_58:
[----:B------:R-:W-:-:S07]  /*dac0*/  MOV R5, UR16 ;  /* 0x0000001000057c02 */ /* 0x000fce0008000f00 */
.L_x_238:
[----:B-1----:R1:W3:Y:S02]  /*dad0*/  SYNCS.PHASECHK.TRANS64.TRYWAIT P0, [R5+URZ+0x24838], R8 ;  /* 0x02483808050075a7 */ /* 0x0022e400080011ff */
[----:B---3--:R-:W-:Y:S05]  /*dae0*/  @!P0 NANOSLEEP.SYNCS 0x989680 ;  /* 0x009896800000895d */ /* 0x008fea0003900000 */
[----:B------:R-:W3:Y:S02]  /*daf0*/  @!P0 SYNCS.PHASECHK.TRANS64 P0, [R5+URZ+0x24838], R8 ;  /* 0x02483808050085a7 */ /* 0x000ee400080010ff */
[----:B---3--:R-:W-:Y:S05]  /*db00*/  @!P0 BRA `(.L_x_238) ;  /* 0xfffffffc00f08947 */ /* 0x008fea000383ffff */
[----:B------:R-:W-:Y:S05]  /*db10*/  BRA `(.L_x_239) ;  /* 0xffffff48007c7947 */ /* 0x000fea000383ffff */
.L_x_61:
[----:B------:R-:W-:-:S07]  /*db20*/  MOV R4, UR16 ;  /* 0x0000001000047c02 */ /* 0x000fce0008000f00 */
.L_x_240:
[----:B--2---:R2:W3:Y:S02]  /*db30*/  SYNCS.PHASECHK.TRANS64.TRYWAIT P4, [R4+URZ+0x24828], R8 ;  /* 0x02482808040075a7 */ /* 0x0044e400080811ff */
[----:B---3--:R-:W-:Y:S05]  /*db40*/  @!P4 NANOSLEEP.SYNCS 0x989680 ;  /* 0x009896800000c95d */ /* 0x008fea0003900000 */
[----:B------:R-:W3:Y:S02]  /*db50*/  @!P4 SYNCS.PHASECHK.TRANS64 P4, [R4+URZ+0x24828], R8 ;  /* 0x024828080400c5a7 */ /* 0x000ee400080810ff */
[----:B---3--:R-:W-:Y:S05]  /*db60*/  @!P4 BRA `(.L_x_240) ;  /* 0xfffffffc00f0c947 */ /* 0x008fea000383ffff */
[----:B------:R-:W-:Y:S05]  /*db70*/  BRA `(.L_x_241) ;  /* 0xffffff4c000c7947 */ /* 0x000fea000383ffff */
.L_x_67:
[----:B--2---:R-:W-:-:S07]  /*db80*/  MOV R4, UR16 ;  /* 0x0000001000047c02 */ /* 0x004fce0008000f00 */
.L_x_242:
[----:B--2---:R2:W4:Y:S02]  /*db90*/  SYNCS.PHASECHK.TRANS64.TRYWAIT P4, [R4+URZ+0x24848], R8 ;  /* 0x02484808040075a7 */ /* 0x00452400080811ff */
[----:B----4-:R-:W-:Y:S05]  /*dba0*/  @!P4 NANOSLEEP.SYNCS 0x989680 ;  /* 0x009896800000c95d */ /* 0x010fea0003900000 */
[----:B------:R-:W4:Y:S02]  /*dbb0*/  @!P4 SYNCS.PHASECHK.TRANS64 P4, [R4+URZ+0x24848], R8 ;  /* 0x024848080400c5a7 */ /* 0x000f2400080810ff */
[----:B----4-:R-:W-:Y:S05]  /*dbc0*/  @!P4 BRA `(.L_x_242) ;  /* 0xfffffffc00f0c947 */ /* 0x010fea000383ffff */
[----:B------:R-:W-:Y:S05]  /*dbd0*/  BRA `(.L_x_243) ;  /* 0xffffff4c00a47947 */ /* 0x000fea000383ffff */
.L_x_71:
[----:B------:R-:W-:Y:S07]  /*dbe0*/  MOV R4, UR9 ;  /* 0x0000000900047c02 */ /* 0x000fee0008000f00 */
.L_x_244:
[----:B-1----:R1:W4:Y:S02]  /*dbf0*/  SYNCS.PHASECHK.TRANS64.TRYWAIT P0, [R4+URZ+0x24810], R9 ;  /* 0x02481009040075a7 */ /* 0x00232400080011ff */
[----:B----4-:R-:W-:Y:S05]  /*dc00*/  @!P0 NANOSLEEP.SYNCS 0x989680 ;  /* 0x009896800000895d */ /* 0x010fea0003900000 */
[----:B------:R-:W4:Y:S02]  /*dc10*/  @!P0 SYNCS.PHASECHK.TRANS64 P0, [R4+URZ+0x24810], R9 ;  /* 0x02481009040085a7 */ /* 0x000f2400080010ff */
[----:B----4-:R-:W-:Y:S05]  /*dc20*/  @!P0 BRA `(.L_x_244) ;  /* 0xfffffffc00f08947 */ /* 0x010fea000383ffff */
[----:B------:R-:W-:Y:S05]  /*dc30*/  BRA `(.L_x_245) ;  /* 0xffffff50007c7947 */ /* 0x000fea000383ffff */
.L_x_77:
[----:B------:R-:W-:Y:S07]  /*dc40*/  MOV R4, UR16 ;  /* 0x0000001000047c02 */ /* 0x000fee0008000f00 */
.L_x_246:
[----:B-1----:R1:W4:Y:S02]  /*dc50*/  SYNCS.PHASECHK.TRANS64.TRYWAIT P1, [R4+URZ+0x24838], R8 ;  /* 0x02483808040075a7 */ /* 0x00232400080211ff */
[----:B----4-:R-:W-:Y:S05]  /*dc60*/  @!P1 NANOSLEEP.SYNCS 0x989680 ;  /* 0x009896800000995d */ /* 0x010fea0003900000 */
[----:B------:R-:W4:Y:S02]  /*dc70*/  @!P1 SYNCS.PHASECHK.TRANS64 P1, [R4+URZ+0x24838], R8 ;  /* 0x02483808040095a7 */ /* 0x000f2400080210ff */
[----:B----4-:R-:W-:Y:S05]  /*dc80*/  @!P1 BRA `(.L_x_246) ;  /* 0xfffffffc00f09947 */ /* 0x010fea000383ffff */
[----:B------:R-:W-:Y:S05]  /*dc90*/  BRA `(.L_x_247) ;  /* 0xffffff5000dc7947 */ /* 0x000fea000383ffff */
.L_x_80:
[----:B------:R-:W-:Y:S07]  /*dca0*/  MOV R8, UR16 ;  /* 0x0000001000087c02 */ /* 0x000fee0008000f00 */
.L_x_248:
[----:B--2---:R2:W4:Y:S02]  /*dcb0*/  SYNCS.PHASECHK.TRANS64.TRYWAIT P6, [R8+URZ+0x24828], R10 ;  /* 0x0248280a080075a7 */ /* 0x00452400080c11ff */
[----:B----4-:R-:W-:Y:S05]  /*dcc0*/  @!P6 NANOSLEEP.SYNCS 0x989680 ;  /* 0x009896800000e95d */ /* 0x010fea0003900000 */
[----:B------:R-:W4:Y:S02]  /*dcd0*/  @!P6 SYNCS.PHASECHK.TRANS64 P6, [R8+URZ+0x24828], R10 ;  /* 0x0248280a0800e5a7 */ /* 0x000f2400080c10ff */
[----:B----4-:R-:W-:Y:S05]  /*dce0*/  @!P6 BRA `(.L_x_248) ;  /* 0xfffffffc00f0e947 */ /* 0x010fea000383ffff */
[----:B------:R-:W-:Y:S05]  /*dcf0*/  BRA `(.L_x_249) ;  /* 0xffffff5400707947 */ /* 0x000fea000383ffff */
.L_x_85:
[----:B--2---:R-:W-:Y:S07]  /*dd00*/  MOV R8, UR16 ;  /* 0x0000001000087c02 */ /* 0x004fee0008000f00 */
.L_x_250:
[----:B-1----:R1:W2:Y:S02]  /*dd10*/  SYNCS.PHASECHK.TRANS64.TRYWAIT P6, [R8+URZ+0x24848], R9 ;  /* 0x02484809080075a7 */ /* 0x0022a400080c11ff */
[----:B--2---:R-:W-:Y:S05]  /*dd20*/  @!P6 NANOSLEEP.SYNCS 0x989680 ;  /* 0x009896800000e95d */ /* 0x004fea0003900000 */
[----:B------:R-:W2:Y:S02]  /*dd30*/  @!P6 SYNCS.PHASECHK.TRANS64 P6, [R8+URZ+0x24848], R9 ;  /* 0x024848090800e5a7 */ /* 0x000ea400080c10ff */
[----:B--2---:R-:W-:Y:S05]  /*dd40*/  @!P6 BRA `(.L_x_250) ;  /* 0xfffffffc00f0e947 */ /* 0x004fea000383ffff */
[----:B------:R-:W-:Y:S05]  /*dd50*/  BRA `(.L_x_251) ;  /* 0xffffff5400b87947 */ /* 0x000fea000383ffff */
.L_x_94:
[----:B-1----:R-:W-:-:S07]  /*dd60*/  MOV R0, UR17 ;  /* 0x0000001100007c02 */ /* 0x002fce0008000f00 */
.L_x_252:
[----:B-1----:R1:W2:Y:S02]  /*dd70*/  SYNCS.PHASECHK.TRANS64.TRYWAIT P0, [R0+URZ+0x24800], R7 ;  /* 0x02480007000075a7 */ /* 0x0022a400080011ff */
[----:B--2---:R-:W-:Y:S05]  /*dd80*/  @!P0 NANOSLEEP.SYNCS 0x989680 ;  /* 0x009896800000895d */ /* 0x004fea0003900000 */
[----:B------:R-:W2:Y:S02]  /*dd90*/  @!P0 SYNCS.PHASECHK.TRANS64 P0, [R0+URZ+0x24800], R7 ;  /* 0x02480007000085a7 */ /* 0x000ea400080010ff */
[----:B--2---:R-:W-:Y:S05]  /*dda0*/  @!P0 BRA `(.L_x_252) ;  /* 0xfffffffc00f08947 */ /* 0x004fea000383ffff */
[----:B------:R-:W-:Y:S05]  /*ddb0*/  BRA `(.L_x_253) ;  /* 0xffffff5c00747947 */ /* 0x000fea000383ffff */
.L_x_95:
[----:B------:R-:W-:-:S07]  /*ddc0*/  MOV R5, UR17 ;  /* 0x0000001100057c02 */ /* 0x000fce0008000f00 */
.L_x_254:
[----:B-1----:R1:W2:Y:S02]  /*ddd0*/  SYNCS.PHASECHK.TRANS64.TRYWAIT P0, [R5+URZ+0x24858], R6 ;  /* 0x02485806050075a7 */ /* 0x0022a400080011ff */
[----:B--2---:R-:W-:Y:S05]  /*dde0*/  @!P0 NANOSLEEP.SYNCS 0x989680 ;  /* 0x009896800000895d */ /* 0x004fea0003900000 */
[----:B------:R-:W2:Y:S02]  /*ddf0*/  @!P0 SYNCS.PHASECHK.TRANS64 P0, [R5+URZ+0x24858], R6 ;  /* 0x02485806050085a7 */ /* 0x000ea400080010ff */
[----:B--2---:R-:W-:Y:S05]  /*de00*/  @!P0 BRA `(.L_x_254) ;  /* 0xfffffffc00f08947 */ /* 0x004fea000383ffff */
[----:B------:R-:W-:Y:S05]  /*de10*/  BRA `(.L_x_255) ;  /* 0xffffff5c00707947 */ /* 0x000fea000383ffff */
.L_x_98:
[----:B------:R-:W-:-:S07]  /*de20*/  MOV R0, UR17 ;  /* 0x0000001100007c02 */ /* 0x000fce0008000f00 */
.L_x_256:
[----:B---3--:R3:W4:Y:S02]  /*de30*/  SYNCS.PHASECHK.TRANS64.TRYWAIT P1, [R0+URZ+0x24820], R7 ;  /* 0x02482007000075a7 */ /* 0x00872400080211ff */
[----:B----4-:R-:W-:Y:S05]  /*de40*/  @!P1 NANOSLEEP.SYNCS 0x989680 ;  /* 0x009896800000995d */ /* 0x010fea0003900000 */
[----:B------:R-:W4:Y:S02]  /*de50*/  @!P1 SYNCS.PHASECHK.TRANS64 P1, [R0+URZ+0x24820], R7 ;  /* 0x02482007000095a7 */ /* 0x000f2400080210ff */
[----:B----4-:R-:W-:Y:S05]  /*de60*/  @!P1 BRA `(.L_x_256) ;  /* 0xfffffffc00f09947 */ /* 0x010fea000383ffff */
[----:B------:R-:W-:Y:S05]  /*de70*/  BRA `(.L_x_257) ;  /* 0xffffff5c00fc7947 */ /* 0x000fea000383ffff */
.L_x_100:
[----:B---3--:R-:W-:-:S07]  /*de80*/  MOV R0, UR17 ;  /* 0x0000001100007c02 */ /* 0x008fce0008000f00 */
.L_x_258:
[----:B---3--:R3:W4:Y:S02]  /*de90*/  SYNCS.PHASECHK.TRANS64.TRYWAIT P1, [R0+URZ+0x24868], R6 ;  /* 0x02486806000075a7 */ /* 0x00872400080211ff */
[----:B----4-:R-:W-:Y:S05]  /*dea0*/  @!P1 NANOSLEEP.SYNCS 0x989680 ;  /* 0x009896800000995d */ /* 0x010fea0003900000 */
[----:B------:R-:W4:Y:S02]  /*deb0*/  @!P1 SYNCS.PHASECHK.TRANS64 P1, [R0+URZ+0x24868], R6 ;  /* 0x02486806000095a7 */ /* 0x000f2400080210ff */
[----:B----4-:R-:W-:Y:S05]  /*dec0*/  @!P1 BRA `(.L_x_258) ;  /* 0xfffffffc00f09947 */ /* 0x010fea000383ffff */
[----:B------:R-:W-:Y:S05]  /*ded0*/  BRA `(.L_x_259) ;  /* 0xffffff5c00f47947 */ /* 0x000fea000383ffff */
.L_x_102:
[----:B------:R-:W-:-:S07]  /*dee0*/  MOV R4, UR17 ;  /* 0x0000001100047c02 */ /* 0x000fce0008000f00 */
.L_x_260:
[----:B---3--:R3:W4:Y:S02]  /*def0*/  SYNCS.PHASECHK.TRANS64.TRYWAIT P1, [R4+URZ+0x24878], R6 ;  /* 0x02487806040075a7 */ /* 0x00872400080211ff */
[----:B----4-:R-:W-:Y:S05]  /*df00*/  @!P1 NANOSLEEP.SYNCS 0x989680 ;  /* 0x009896800000995d */ /* 0x010fea0003900000 */
[----:B------:R-:W4:Y:S02]  /*df10*/  @!P1 SYNCS.PHASECHK.TRANS64 P1, [R4+URZ+0x24878], R6 ;  /* 0x02487806040095a7 */ /* 0x000f2400080210ff */
[----:B----4-:R-:W-:Y:S05]  /*df20*/  @!P1 BRA `(.L_x_260) ;  /* 0xfffffffc00f09947 */ /* 0x010fea000383ffff */
[----:B------:R-:W-:Y:S05]  /*df30*/  BRA `(.L_x_261) ;  /* 0xffffff5c00f47947 */ /* 0x000fea000383ffff */
.L_x_105:
[----:B------:R-:W-:-:S07]  /*df40*/  MOV R4, UR17 ;  /* 0x0000001100047c02 */ /* 0x000fce0008000f00 */
.L_x_262:
[----:B---3--:R3:W4:Y:S02]  /*df50*/  SYNCS.PHASECHK.TRANS64.TRYWAIT P1, [R4+URZ+0x24880], R7 ;  /* 0x02488007040075a7 */ /* 0x00872400080211ff */
[----:B----4-:R-:W-:Y:S05]  /*df60*/  @!P1 NANOSLEEP.SYNCS 0x989680 ;  /* 0x009896800000995d */ /* 0x010fea0003900000 */
[----:B------:R-:W4:Y:S02]  /*df70*/  @!P1 SYNCS.PHASECHK.TRANS64 P1, [R4+URZ+0x24880], R7 ;  /* 0x02488007040095a7 */ /* 0x000f2400080210ff */
[----:B----4-:R-:W-:Y:S05]  /*df80*/  @!P1 BRA `(.L_x_262) ;  /* 0xfffffffc00f09947 */ /* 0x010fea000383ffff */
[----:B------:R-:W-:Y:S05]  /*df90*/  BRA `(.L_x_263) ;  /* 0xffffff60007c7947 */ /* 0x000fea000383ffff */
.L_x_111:
[----:B------:R-:W-:Y:S07]  /*dfa0*/  MOV R0, UR4 ;  /* 0x0000000400007c02 */ /* 0x000fee0008000f00 */
.L_x_264:
[----:B-1----:R1:W2:Y:S02]  /*dfb0*/  SYNCS.PHASECHK.TRANS64.TRYWAIT P1, [R0+URZ+0x24800], R2 ;  /* 0x02480002000075a7 */ /* 0x0022a400080211ff */
[----:B--2---:R-:W-:Y:S05]  /*dfc0*/  @!P1 NANOSLEEP.SYNCS 0x989680 ;  /* 0x009896800000995d */ /* 0x004fea0003900000 */
[----:B------:R-:W2:Y:S02]  /*dfd0*/  @!P1 SYNCS.PHASECHK.TRANS64 P1, [R0+URZ+0x24800], R2 ;  /* 0x02480002000095a7 */ /* 0x000ea400080210ff */
[----:B--2---:R-:W-:Y:S05]  /*dfe0*/  @!P1 BRA `(.L_x_264) ;  /* 0xfffffffc00f09947 */ /* 0x004fea000383ffff */
[----:B------:R-:W-:Y:S05]  /*dff0*/  BRA `(.L_x_265) ;  /* 0xffffff6800987947 */ /* 0x000fea000383ffff */
.L_x_113:
[----:B------:R-:W-:Y:S07]  /*e000*/  MOV R2, UR17 ;  /* 0x0000001100027c02 */ /* 0x000fee0008000f00 */
.L_x_266:
[----:B-1----:R1:W2:Y:S02]  /*e010*/  SYNCS.PHASECHK.TRANS64.TRYWAIT P1, [R2+URZ+0x24858], R4 ;  /* 0x02485804020075a7 */ /* 0x0022a400080211ff */
[----:B--2---:R-:W-:Y:S05]  /*e020*/  @!P1 NANOSLEEP.SYNCS 0x989680 ;  /* 0x009896800000995d */ /* 0x004fea0003900000 */
[----:B------:R-:W2:Y:S02]  /*e030*/  @!P1 SYNCS.PHASECHK.TRANS64 P1, [R2+URZ+0x24858], R4 ;  /* 0x02485804020095a7 */ /* 0x000ea400080210ff */
[----:B--2---:R-:W-:Y:S05]  /*e040*/  @!P1 BRA `(.L_x_266) ;  /* 0xfffffffc00f09947 */ /* 0x004fea000383ffff */
[----:B------:R-:W-:Y:S05]  /*e050*/  BRA `(.L_x_267) ;  /* 0xffffff6800987947 */ /* 0x000fea000383ffff */
.L_x_116:
[----:B------:R-:W-:Y:S07]  /*e060*/  MOV R0, UR17 ;  /* 0x0000001100007c02 */ /* 0x000fee0008000f00 */
.L_x_268:
[----:B-1----:R1:W3:Y:S02]  /*e070*/  SYNCS.PHASECHK.TRANS64.TRYWAIT P1, [R0+URZ+0x24890], R2 ;  /* 0x02489002000075a7 */ /* 0x0022e400080211ff */
[----:B---3--:R-:W-:Y:S05]  /*e080*/  @!P1 NANOSLEEP.SYNCS 0x989680 ;  /* 0x009896800000995d */ /* 0x008fea0003900000 */
[----:B------:R-:W3:Y:S02]  /*e090*/  @!P1 SYNCS.PHASECHK.TRANS64 P1, [R0+URZ+0x24890], R2 ;  /* 0x02489002000095a7 */ /* 0x000ee400080210ff */
[----:B---3--:R-:W-:Y:S05]  /*e0a0*/  @!P1 BRA `(.L_x_268) ;  /* 0xfffffffc00f09947 */ /* 0x008fea000383ffff */
[----:B------:R-:W-:Y:S05]  /*e0b0*/  BRA `(.L_x_269) ;  /* 0xffffff6c00247947 */ /* 0x000fea000383ffff */
.L_x_118:
[----:B------:R-:W-:Y:S07]  /*e0c0*/  MOV R0, UR17 ;  /* 0x0000001100007c02 */ /* 0x000fee0008000f00 */
.L_x_270:
[----:B-1----:R1:W3:Y:S02]  /*e0d0*/  SYNCS.PHASECHK.TRANS64.TRYWAIT P1, [R0+URZ+0x24868], R2 ;  /* 0x02486802000075a7 */ /* 0x0022e400080211ff */
[----:B---3--:R-:W-:Y:S05]  /*e0e0*/  @!P1 NANOSLEEP.SYNCS 0x989680 ;  /* 0x009896800000995d */ /* 0x008fea0003900000 */
[----:B------:R-:W3:Y:S02]  /*e0f0*/  @!P1 SYNCS.PHASECHK.TRANS64 P1, [R0+URZ+0x24868], R2 ;  /* 0x02486802000095a7 */ /* 0x000ee400080210ff */
[----:B---3--:R-:W-:Y:S05]  /*e100*/  @!P1 BRA `(.L_x_270) ;  /* 0xfffffffc00f09947 */ /* 0x008fea000383ffff */
[----:B------:R-:W-:Y:S05]  /*e110*/  BRA `(.L_x_271) ;  /* 0xffffff6c00207947 */ /* 0x000fea000383ffff */
.L_x_124:
[----:B------:R-:W-:Y:S07]  /*e120*/  MOV R0, UR17 ;  /* 0x0000001100007c02 */ /* 0x000fee0008000f00 */
.L_x_272:
[----:B---3--:R3:W4:Y:S02]  /*e130*/  SYNCS.PHASECHK.TRANS64.TRYWAIT P1, [R0+URZ+0x24878], R2 ;  /* 0x02487802000075a7 */ /* 0x00872400080211ff */
[----:B----4-:R-:W-:Y:S05]  /*e140*/  @!P1 NANOSLEEP.SYNCS 0x989680 ;  /* 0x009896800000995d */ /* 0x010fea0003900000 */
[----:B------:R-:W4:Y:S02]  /*e150*/  @!P1 SYNCS.PHASECHK.TRANS64 P1, [R0+URZ+0x24878], R2 ;  /* 0x02487802000095a7 */ /* 0x000f2400080210ff */
[----:B----4-:R-:W-:Y:S05]  /*e160*/  @!P1 BRA `(.L_x_272) ;  /* 0xfffffffc00f09947 */ /* 0x010fea000383ffff */
[----:B------:R-:W-:Y:S05]  /*e170*/  BRA `(.L_x_273) ;  /* 0xffffff7000f07947 */ /* 0x000fea000383ffff */
.L_x_126:
[----:B------:R-:W-:Y:S07]  /*e180*/  MOV R4, UR17 ;  /* 0x0000001100047c02 */ /* 0x000fee0008000f00 */
.L_x_274:
[----:B---3--:R3:W4:Y:S02]  /*e190*/  SYNCS.PHASECHK.TRANS64.TRYWAIT P1, [R4+URZ+0x24820], R5 ;  /* 0x02482005040075a7 */ /* 0x00872400080211ff */
[----:B----4-:R-:W-:Y:S05]  /*e1a0*/  @!P1 NANOSLEEP.SYNCS 0x989680 ;  /* 0x009896800000995d */ /* 0x010fea0003900000 */
[----:B------:R-:W4:Y:S02]  /*e1b0*/  @!P1 SYNCS.PHASECHK.TRANS64 P1, [R4+URZ+0x24820], R5 ;  /* 0x02482005040095a7 */ /* 0x000f2400080210ff */
[----:B----4-:R-:W-:Y:S05]  /*e1c0*/  @!P1 BRA `(.L_x_274) ;  /* 0xfffffffc00f09947 */ /* 0x010fea000383ffff */
[----:B------:R-:W-:Y:S05]  /*e1d0*/  BRA `(.L_x_275) ;  /* 0xffffff7000f47947 */ /* 0x000fea000383ffff */
.L_x_129:
[----:B------:R-:W-:Y:S07]  /*e1e0*/  MOV R4, UR17 ;  /* 0x0000001100047c02 */ /* 0x000fee0008000f00 */
.L_x_276:
[----:B---3--:R3:W4:Y:S02]  /*e1f0*/  SYNCS.PHASECHK.TRANS64.TRYWAIT P1, [R4+URZ+0x24880], R5 ;  /* 0x02488005040075a7 */ /* 0x00872400080211ff */
[----:B----4-:R-:W-:Y:S05]  /*e200*/  @!P1 NANOSLEEP.SYNCS 0x989680 ;  /* 0x009896800000995d */ /* 0x010fea0003900000 */
[----:B------:R-:W4:Y:S02]  /*e210*/  @!P1 SYNCS.PHASECHK.TRANS64 P1, [R4+URZ+0x24880], R5 ;  /* 0x02488005040095a7 */ /* 0x000f2400080210ff */
[----:B----4-:R-:W-:Y:S05]  /*e220*/  @!P1 BRA `(.L_x_276) ;  /* 0xfffffffc00f09947 */ /* 0x010fea000383ffff */
[----:B------:R-:W-:Y:S05]  /*e230*/  BRA `(.L_x_277) ;  /* 0xffffff7400687947 */ /* 0x000fea000383ffff */
.L_x_134:
[----:B-1----:R-:W-:-:S07]  /*e240*/  MOV R0, UR17 ;  /* 0x0000001100007c02 */ /* 0x002fce0008000f00 */
.L_x_278:
[----:B-1----:R1:W2:Y:S02]  /*e250*/  SYNCS.PHASECHK.TRANS64.TRYWAIT P1, [R0+URZ+0x248b0], R2 ;  /* 0x0248b002000075a7 */ /* 0x0022a400080211ff */
[----:B--2---:R-:W-:Y:S05]  /*e260*/  @!P1 NANOSLEEP.SYNCS 0x989680 ;  /* 0x009896800000995d */ /* 0x004fea0003900000 */
[----:B------:R-:W2:Y:S02]  /*e270*/  @!P1 SYNCS.PHASECHK.TRANS64 P1, [R0+URZ+0x248b0], R2 ;  /* 0x0248b002000095a7 */ /* 0x000ea400080210ff */
[----:B--2---:R-:W-:Y:S05]  /*e280*/  @!P1 BRA `(.L_x_278) ;  /* 0xfffffffc00f09947 */ /* 0x004fea000383ffff */
[----:B------:R-:W-:Y:S05]  /*e290*/  BRA `(.L_x_279) ;  /* 0xffffff7800a47947 */ /* 0x000fea000383ffff */
.L_x_137:
[----:B------:R-:W-:-:S07]  /*e2a0*/  MOV R0, UR17 ;  /* 0x0000001100007c02 */ /* 0x000fce0008000f00 */
.L_x_280:
[----:B--2---:R2:W3:Y:S02]  /*e2b0*/  SYNCS.PHASECHK.TRANS64.TRYWAIT P1, [R0+URZ+0x248b8], R2 ;  /* 0x0248b802000075a7 */ /* 0x0044e400080211ff */
[----:B---3--:R-:W-:Y:S05]  /*e2c0*/  @!P1 NANOSLEEP.SYNCS 0x989680 ;  /* 0x009896800000995d */ /* 0x008fea0003900000 */
[----:B------:R-:W3:Y:S02]  /*e2d0*/  @!P1 SYNCS.PHASECHK.TRANS64 P1, [R0+URZ+0x248b8], R2 ;  /* 0x0248b802000095a7 */ /* 0x000ee400080210ff */
[----:B---3--:R-:W-:Y:S05]  /*e2e0*/  @!P1 BRA `(.L_x_280) ;  /* 0xfffffffc00f09947 */ /* 0x008fea000383ffff */
[----:B------:R-:W-:Y:S05]  /*e2f0*/  BRA `(.L_x_281) ;  /* 0xffffff7800ac7947 */ /* 0x000fea000383ffff */
.L_x_139:
[----:B------:R-:W-:-:S07]  /*e300*/  MOV R3, UR17 ;  /* 0x0000001100037c02 */ /* 0x000fce0008000f00 */
.L_x_282:
[----:B--2---:R2:W3:Y:S02]  /*e310*/  SYNCS.PHASECHK.TRANS64.TRYWAIT P1, [R3+URZ+0x24890], R12 ;  /* 0x0248900c030075a7 */ /* 0x0044e400080211ff */
[----:B---3--:R-:W-:Y:S05]  /*e320*/  @!P1 NANOSLEEP.SYNCS 0x989680 ;  /* 0x009896800000995d */ /* 0x008fea0003900000 */
[----:B------:R-:W3:Y:S02]  /*e330*/  @!P1 SYNCS.PHASECHK.TRANS64 P1, [R3+URZ+0x24890], R12 ;  /* 0x0248900c030095a7 */ /* 0x000ee400080210ff */
[----:B---3--:R-:W-:Y:S05]  /*e340*/  @!P1 BRA `(.L_x_282) ;  /* 0xfffffffc00f09947 */ /* 0x008fea000383ffff */
[----:B------:R-:W-:Y:S05]  /*e350*/  BRA `(.L_x_283) ;  /* 0xffffff7800b07947 */ /* 0x000fea000383ffff */
.L_x_147:
[----:B------:R-:W-:-:S07]  /*e360*/  MOV R4, UR6 ;  /* 0x0000000600047c02 */ /* 0x000fce0008000f00 */
.L_x_284:
[----:B--2---:R2:W3:Y:S02]  /*e370*/  SYNCS.PHASECHK.TRANS64.TRYWAIT P1, [R4+URZ+0x24870], R5 ;  /* 0x02487005040075a7 */ /* 0x0044e400080211ff */
[----:B---3--:R-:W-:Y:S05]  /*e380*/  @!P1 NANOSLEEP.SYNCS 0x989680 ;  /* 0x009896800000995d */ /* 0x008fea0003900000 */
[----:B------:R-:W3:Y:S02]  /*e390*/  @!P1 SYNCS.PHASECHK.TRANS64 P1, [R4+URZ+0x24870], R5 ;  /* 0x02487005040095a7 */ /* 0x000ee400080210ff */
[----:B---3--:R-:W-:Y:S05]  /*e3a0*/  @!P1 BRA `(.L_x_284) ;  /* 0xfffffffc00f09947 */ /* 0x008fea000383ffff */
[----:B------:R-:W-:Y:S05]  /*e3b0*/  BRA `(.L_x_285) ;  /* 0xffffff8400a07947 */ /* 0x000fea000383ffff */
.L_x_164:
[----:B-1----:R1:W2:Y:S02]  /*e3c0*/  SYNCS.PHASECHK.TRANS64.TRYWAIT P1, [R2+URZ+0x24850], R0 ;  /* 0x02485000020075a7 */ /* 0x0022a400080211ff */
[----:B--2---:R-:W-:Y:S05]  /*e3d0*/  @!P1 NANOSLEEP.SYNCS 0x989680 ;  /* 0x009896800000995d */ /* 0x004fea0003900000 */
[----:B------:R-:W2:Y:S02]  /*e3e0*/  @!P1 SYNCS.PHASECHK.TRANS64 P1, [R2+URZ+0x24850], R0 ;  /* 0x02485000020095a7 */ /* 0x000ea400080210ff */
[----:B--2---:R-:W-:Y:S05]  /*e3f0*/  @!P1 BRA `(.L_x_164) ;  /* 0xfffffffc00f09947 */ /* 0x004fea000383ffff */
[----:B------:R-:W-:Y:S05]  /*e400*/  BRA `(.L_x_286) ;  /* 0xffffff9000c87947 */ /* 0x000fea000383ffff */
.L_x_168:
[----:B-1----:R1:W2:Y:S02]  /*e410*/  SYNCS.PHASECHK.TRANS64.TRYWAIT P1, [R2+URZ+0x24888], R0 ;  /* 0x02488800020075a7 */ /* 0x0022a400080211ff */
[----:B--2---:R-:W-:Y:S05]  /*e420*/  @!P1 NANOSLEEP.SYNCS 0x989680 ;  /* 0x009896800000995d */ /* 0x004fea0003900000 */
[----:B------:R-:W2:Y:S02]  /*e430*/  @!P1 SYNCS.PHASECHK.TRANS64 P1, [R2+URZ+0x24888], R0 ;  /* 0x02488800020095a7 */ /* 0x000ea400080210ff */
[----:B--2---:R-:W-:Y:S05]  /*e440*/  @!P1 BRA `(.L_x_168) ;  /* 0xfffffffc00f09947 */ /* 0x004fea000383ffff */
[----:B------:R-:W-:Y:S05]  /*e450*/  BRA `(.L_x_287) ;  /* 0xffffff9000dc7947 */ /* 0x000fea000383ffff */
.L_x_171:
[----:B-1----:R1:W2:Y:S02]  /*e460*/  SYNCS.PHASECHK.TRANS64.TRYWAIT P0, [R2+URZ+0x24830], R3 ;  /* 0x02483003020075a7 */ /* 0x0022a400080011ff */
[----:B--2---:R-:W-:Y:S05]  /*e470*/  @!P0 NANOSLEEP.SYNCS 0x989680 ;  /* 0x009896800000895d */ /* 0x004fea0003900000 */
[----:B------:R-:W2:Y:S02]  /*e480*/  @!P0 SYNCS.PHASECHK.TRANS64 P0, [R2+URZ+0x24830], R3 ;  /* 0x02483003020085a7 */ /* 0x000ea400080010ff */
[----:B--2---:R-:W-:Y:S05]  /*e490*/  @!P0 BRA `(.L_x_171) ;  /* 0xfffffffc00f08947 */ /* 0x004fea000383ffff */
[----:B------:R-:W-:Y:S05]  /*e4a0*/  BRA `(.L_x_288) ;  /* 0xffffff9000fc7947 */ /* 0x000fea000383ffff */
.L_x_189:
[----:B----4-:R4:W1:Y:S02]  /*e4b0*/  SYNCS.PHASECHK.TRANS64.TRYWAIT P1, [R2+URZ+0x24840], R0 ;  /* 0x02484000020075a7 */ /* 0x01086400080211ff */
[----:B-1----:R-:W-:Y:S05]  /*e4c0*/  @!P1 NANOSLEEP.SYNCS 0x989680 ;  /* 0x009896800000995d */ /* 0x002fea0003900000 */
[----:B------:R-:W1:Y:S02]  /*e4d0*/  @!P1 SYNCS.PHASECHK.TRANS64 P1, [R2+URZ+0x24840], R0 ;  /* 0x02484000020095a7 */ /* 0x000e6400080210ff */
[----:B-1----:R-:W-:Y:S05]  /*e4e0*/  @!P1 BRA `(.L_x_189) ;  /* 0xfffffffc00f09947 */ /* 0x002fea000383ffff */
[----:B------:R-:W-:Y:S05]  /*e4f0*/  BRA `(.L_x_289) ;  /* 0xffffffb400807947 */ /* 0x000fea000383ffff */
.L_x_193:
[----:B----4-:R4:W1:Y:S02]  /*e500*/  SYNCS.PHASECHK.TRANS64.TRYWAIT P1, [R2+URZ+0x24860], R0 ;  /* 0x02486000020075a7 */ /* 0x01086400080211ff */
[----:B-1----:R-:W-:Y:S05]  /*e510*/  @!P1 NANOSLEEP.SYNCS 0x989680 ;  /* 0x009896800000995d */ /* 0x002fea0003900000 */
[----:B------:R-:W1:Y:S02]  /*e520*/  @!P1 SYNCS.PHASECHK.TRANS64 P1, [R2+URZ+0x24860], R0 ;  /* 0x02486000020095a7 */ /* 0x000e6400080210ff */
[----:B-1----:R-:W-:Y:S05]  /*e530*/  @!P1 BRA `(.L_x_193) ;  /* 0xfffffffc00f09947 */ /* 0x002fea000383ffff */
[----:B------:R-:W-:Y:S05]  /*e540*/  BRA `(.L_x_290) ;  /* 0xffffffb400947947 */ /* 0x000fea000383ffff */
.L_x_197:
[----:B----4-:R4:W1:Y:S02]  /*e550*/  SYNCS.PHASECHK.TRANS64.TRYWAIT P1, [R2+URZ+0x24898], R0 ;  /* 0x02489800020075a7 */ /* 0x01086400080211ff */
[----:B-1----:R-:W-:Y:S05]  /*e560*/  @!P1 NANOSLEEP.SYNCS 0x989680 ;  /* 0x009896800000995d */ /* 0x002fea0003900000 */
[----:B------:R-:W1:Y:S02]  /*e570*/  @!P1 SYNCS.PHASECHK.TRANS64 P1, [R2+URZ+0x24898], R0 ;  /* 0x02489800020095a7 */ /* 0x000e6400080210ff */
[----:B-1----:R-:W-:Y:S05]  /*e580*/  @!P1 BRA `(.L_x_197) ;  /* 0xfffffffc00f09947 */ /* 0x002fea000383ffff */
[----:B------:R-:W-:Y:S05]  /*e590*/  BRA `(.L_x_291) ;  /* 0xffffffb400c47947 */ /* 0x000fea000383ffff */
.L_x_208:
[----:B-1----:R-:W-:-:S04]  /*e5a0*/  MOV R3, UR36 ;  /* 0x0000002400037c02 */ /* 0x002fc80008000f00 */
[----:B------:R1:W2:Y:S03]  /*e5b0*/  SYNCS.PHASECHK.TRANS64.TRYWAIT P1, [R3+URZ+0x248a0], R0 ;  /* 0x0248a000030075a7 */ /* 0x0002a600080211ff */
[----:B--2---:R-:W-:Y:S05]  /*e5c0*/  @!P1 NANOSLEEP.SYNCS 0x989680 ;  /* 0x009896800000995d */ /* 0x004fea0003900000 */
[----:B------:R-:W2:Y:S02]  /*e5d0*/  @!P1 SYNCS.PHASECHK.TRANS64 P1, [R3+URZ+0x248a0], R0 ;  /* 0x0248a000030095a7 */ /* 0x000ea400080210ff */
[----:B--2---:R-:W-:Y:S05]  /*e5e0*/  @!P1 BRA `(.L_x_208) ;  /* 0xfffffffc00ec9947 */ /* 0x004fea000383ffff */
[----:B------:R-:W-:Y:S05]  /*e5f0*/  BRA `(.L_x_292) ;  /* 0xffffffd400e07947 */ /* 0x000fea000383ffff */
.L_x_221:
[----:B------:R-:W-:-:S07]  /*e600*/  MOV R0, UR36 ;  /* 0x0000002400007c02 */ /* 0x000fce0008000f00 */
.L_x_293:
[----:B---3--:R3:W4:Y:S02]  /*e610*/  SYNCS.PHASECHK.TRANS64.TRYWAIT P1, [R0+URZ+0x248a8], R2 ;  /* 0x0248a802000075a7 */ /* 0x00872400080211ff */
[----:B----4-:R-:W-:Y:S05]  /*e620*/  @!P1 NANOSLEEP.SYNCS 0x989680 ;  /* 0x009896800000995d */ /* 0x010fea0003900000 */
[----:B------:R-:W4:Y:S02]  /*e630*/  @!P1 SYNCS.PHASECHK.TRANS64 P1, [R0+URZ+0x248a8], R2 ;  /* 0x0248a802000095a7 */ /* 0x000f2400080210ff */
[----:B----4-:R-:W-:Y:S05]  /*e640*/  @!P1 BRA `(.L_x_293) ;  /* 0xfffffffc00f09947 */ /* 0x010fea000383ffff */
[----:B------:R-:W-:Y:S05]  /*e650*/  BRA `(.L_x_294) ;  /* 0xffffffe000d47947 */ /* 0x000fea000383ffff */
        .weak           $__internal_0_$__cuda_sm10x_tcgen05_guardrail_trap_col_being_dealloced_not_returned_by_alloc
        .type           $__internal_0_$__cuda_sm10x_tcgen05_guardrail_trap_col_being_dealloced_not_returned_by_alloc,@function
        .size           $__internal_0_$__cuda_sm10x_tcgen05_guardrail_trap_col_being_dealloced_not_returned_by_alloc,($__internal_1_$__cuda_sm10x_tcgen05_guardrail_trap_phase_invalid_during_alloc - $__internal_0_$__cuda_sm10x_tcgen05_guardrail_trap_col_being_dealloced_not_returned_by_alloc)
$__internal_0_$__cuda_sm10x_tcgen05_guardrail_trap_col_being_dealloced_not_returned_by_alloc:
[----:B------:R-:W-:Y:S05]  /*e660*/  BPT.TRAP 0x1 ;  /* 0x000000040000795c */ /* 0x000fea0000300000 */
[----:B------:R-:W-:-:S04]  /*e670*/  MOV R3, 0x0 ;  /* 0x0000000000037802 */ /* 0x000fc80000000f00 */
[----:B------:R-:W-:Y:S05]  /*e680*/  RET.REL.NODEC R2 `(_ZN7cutlass13device_kernelINS_4fmha6kernel36Sm100FmhaBwdKernelTmaWarpSpecializedIN4cute5tupleIJiiiiNS5_IJNS5_IJiiEEEiEEEEEENS_6half_tEfNS5_IJNS4_1CILi128EEESB_NSA_ILi64EEESC_EEENS1_10collective6NoMaskEEEEEvNT_6ParamsE) ;  /* 0xffffff18025c7950 */ /* 0x000fea0003c3ffff */
        .weak           $__internal_1_$__cuda_sm10x_tcgen05_guardrail_trap_phase_invalid_during_alloc
        .type           $__internal_1_$__cuda_sm10x_tcgen05_guardrail_trap_phase_invalid_during_alloc,@function
        .size           $__internal_1_$__cuda_sm10x_tcgen05_guardrail_trap_phase_invalid_during_alloc,($__internal_2_$__cuda_sm10x_tcgen05_guardrail_trap_unallocated_columns_being_dealloced - $__internal_1_$__cuda_sm10x_tcgen05_guardrail_trap_phase_invalid_during_alloc)
$__internal_1_$__cuda_sm10x_tcgen05_guardrail_trap_phase_invalid_during_alloc:
[----:B------:R-:W-:Y:S05]  /*e690*/  BPT.TRAP 0x1 ;  /* 0x000000040000795c */ /* 0x000fea0000300000 */
[----:B------:R-:W-:-:S04]  /*e6a0*/  HFMA2 R5, -RZ, RZ, 0, 0 ;  /* 0x00000000ff057431 */ /* 0x000fc800000001ff */
[----:B------:R-:W-:Y:S05]  /*e6b0*/  RET.REL.NODEC R4 `(_ZN7cutlass13device_kernelINS_4fmha6kernel36Sm100FmhaBwdKernelTmaWarpSpecializedIN4cute5tupleIJiiiiNS5_IJNS5_IJiiEEEiEEEEEENS_6half_tEfNS5_IJNS4_1CILi128EEESB_NSA_ILi64EEESC_EEENS1_10collective6NoMaskEEEEEvNT_6ParamsE) ;  /* 0xffffff1804507950 */ /* 0x000fea0003c3ffff */
        .weak           $__internal_2_$__cuda_sm10x_tcgen05_guardrail_trap_unallocated_columns_being_dealloced
        .type           $__internal_2_$__cuda_sm10x_tcgen05_guardrail_trap_unallocated_columns_being_dealloced,@function
        .size           $__internal_2_$__cuda_sm10x_tcgen05_guardrail_trap_unallocated_columns_being_dealloced,($__internal_3_$__cuda_sm20_div_u16 - $__internal_2_$__cuda_sm10x_tcgen05_guardrail_trap_unallocated_columns_being_dealloced)
$__internal_2_$__cuda_sm10x_tcgen05_guardrail_trap_unallocated_columns_being_dealloced:
[----:B------:R-:W-:Y:S05]  /*e6c0*/  BPT.TRAP 0x1 ;  /* 0x000000040000795c */ /* 0x000fea0000300000 */
[----:B------:R-:W-:-:S04]  /*e6d0*/  MOV R3, 0x0 ;  /* 0x0000000000037802 */ /* 0x000fc80000000f00 */
[----:B------:R-:W-:Y:S05]  /*e6e0*/  RET.REL.NODEC R2 `(_ZN7cutlass13device_kernelINS_4fmha6kernel36Sm100FmhaBwdKernelTmaWarpSpecializedIN4cute5tupleIJiiiiNS5_IJNS5_IJiiEEEiEEEEEENS_6half_tEfNS5_IJNS4_1CILi128EEESB_NSA_ILi64EEESC_EEENS1_10collective6NoMaskEEEEEvNT_6ParamsE) ;  /* 0xffffff1802447950 */ /* 0x000fea0003c3ffff */
        .weak           $__internal_3_$__cuda_sm20_div_u16
        .type           $__internal_3_$__cuda_sm20_div_u16,@function
        .size           $__internal_3_$__cuda_sm20_div_u16,(.L_x_304 - $__internal_3_$__cuda_sm20_div_u16)
$__internal_3_$__cuda_sm20_div_u16:
[----:B------:R-:W1:Y:S01]  /*e6f0*/  I2F.U16 R5, R6 ;  /* 0x0000000600057306 */ /* 0x000e620000101000 */
[----:B------:R-:W-:Y:S01]  /*e700*/  IMAD.MOV.U32 R3, RZ, RZ, 0x4b800000 ;  /* 0x4b800000ff037424 */ /* 0x000fe200078e00ff */
[----:B------:R-:W-:-:S04]  /*e710*/  LOP3.LUT R0, R0, 0xffff, RZ, 0xc0, !PT ;  /* 0x0000ffff00007812 */ /* 0x000fc800078ec0ff */
[----:B------:R-:W-:Y:S02]  /*e720*/  I2FP.F32.U32.RZ R0, R0 ;  /* 0x0000000000007245 */ /* 0x000fe4000020d000 */
[C---:B-1----:R-:W-:Y:S02]  /*e730*/  FSETP.GEU.AND P0, PT, |R5|.reuse, 1.175494350822287508e-38, PT ;  /* 0x008000000500780b */ /* 0x042fe40003f0e200 */
[----:B------:R-:W-:Y:S02]  /*e740*/  FSETP.GT.AND P1, PT, |R5|, 8.50705917302346158658e+37, PT ;  /* 0x7e8000000500780b */ /* 0x000fe40003f24200 */
[----:B------:R-:W-:Y:S02]  /*e750*/  FSEL R3, R3, 1, !P0 ;  /* 0x3f80000003037808 */ /* 0x000fe40004000000 */
[----:B------:R-:W-:Y:S02]  /*e760*/  ISETP.NE.U32.AND P0, PT, R6, RZ, PT ;  /* 0x000000ff0600720c */ /* 0x000fe40003f05070 */
[----:B------:R-:W-:-:S05]  /*e770*/  FSEL R3, R3, 0.25, !P1 ;  /* 0x3e80000003037808 */ /* 0x000fca0004800000 */
[----:B------:R-:W-:-:S06]  /*e780*/  FMUL R5, R5, R3 ;  /* 0x0000000305057220 */ /* 0x000fcc0000400000 */
[----:B------:R-:W1:Y:S02]  /*e790*/  MUFU.RCP R5, R5 ;  /* 0x0000000500057308 */ /* 0x000e640000001000 */
[----:B-1----:R-:W-:-:S04]  /*e7a0*/  FMUL R5, R3, R5 ;  /* 0x0000000503057220 */ /* 0x002fc80000400000 */
[----:B------:R-:W-:-:S04]  /*e7b0*/  VIADD R5, R5, 0x2 ;  /* 0x0000000205057836 */ /* 0x000fc80000000000 */
[----:B------:R-:W-:Y:S01]  /*e7c0*/  FMUL.RZ R0, R0, R5 ;  /* 0x0000000500007220 */ /* 0x000fe2000040c000 */
[----:B------:R-:W-:-:S05]  /*e7d0*/  IMAD.MOV.U32 R5, RZ, RZ, 0x0 ;  /* 0x00000000ff057424 */ /* 0x000fca00078e00ff */
[----:B------:R-:W1:Y:S02]  /*e7e0*/  F2I.U32.TRUNC.NTZ R0, R0 ;  /* 0x0000000000007305 */ /* 0x000e64000020f000 */
[----:B-1----:R-:W-:Y:S01]  /*e7f0*/  LOP3.LUT R16, R0, 0xffff, RZ, 0xc0, !PT ;  /* 0x0000ffff00107812 */ /* 0x002fe200078ec0ff */
[----:B------:R-:W-:Y:S01]  /*e800*/  @!P0 IMAD.MOV.U32 R16, RZ, RZ, -0x1 ;  /* 0xffffffffff108424 */ /* 0x000fe200078e00ff */
[----:B------:R-:W-:Y:S06]  /*e810*/  RET.REL.NODEC R4 `(_ZN7cutlass13device_kernelINS_4fmha6kernel36Sm100FmhaBwdKernelTmaWarpSpecializedIN4cute5tupleIJiiiiNS5_IJNS5_IJiiEEEiEEEEEENS_6half_tEfNS5_IJNS4_1CILi128EEESB_NSA_ILi64EEESC_EEENS1_10collective6NoMaskEEEEEvNT_6ParamsE) ;  /* 0xffffff1404f87950 */ /* 0x000fec0003c3ffff */
.L_x_295:
[----:B------:R-:W-:-:S00]  /*e820*/  BRA `(.L_x_295) ;  /* 0xfffffffc00fc7947 */ /* 0x000fc0000383ffff */
[----:B------:R-:W-:-:S00]  /*e830*/  NOP ;  /* 0x0000000000007918 */ /* 0x000fc00000000000 */
        /* <DEDUP_REMOVED lines=12> */
.L_x_304:


//--------------------- .nv.global.init           --------------------------
	.section	.nv.global.init,"aw",@progbits
.nv.global.init:
	.type		$str$25,@object
	.size		$str$25,($str$26 - $str$25)
$str$25:
        /*0000*/ 	.byte	0x28, 0x61, 0x64, 0x64, 0x72, 0x65, 0x73, 0x73, 0x20, 0x26, 0x20, 0x6d, 0x61, 0x73, 0x6b, 0x29
        /*0010*/ 	.byte	0x20, 0x3d, 0x3d, 0x20, 0x30, 0x00
	.type		$str$26,@object
	.size		$str$26,($str$24 - $str$26)
$str$26:
        /*0016*/ 	.byte	0x2f, 0x74, 0x6d, 0x70, 0x2f, 0x63, 0x75, 0x74, 0x6c, 0x61, 0x73, 0x73, 0x5f, 0x73, 0x77, 0x65
        /*0026*/ 	.byte	0x65, 0x70, 0x5f, 0x73, 0x72, 0x63, 0x2f, 0x69, 0x6e, 0x63, 0x6c, 0x75, 0x64, 0x65, 0x2f, 0x63
        /*0036*/ 	.byte	0x75, 0x74, 0x65, 0x2f, 0x70, 0x6f, 0x69, 0x6e, 0x74, 0x65, 0x72, 0x5f, 0x66, 0x6c, 0x61, 0x67
        /*0046*/ 	.byte	0x67, 0x65, 0x64, 0x2e, 0x68, 0x70, 0x70, 0x00
	.type		$str$24,@object
	.size		$str$24,($str$23 - $str$24)
$str$24:
        /*004e*/ 	.byte	0x2f, 0x74, 0x6d, 0x70, 0x2f, 0x63, 0x75, 0x74, 0x6c, 0x61, 0x73, 0x73, 0x5f, 0x73, 0x77, 0x65
        /*005e*/ 	.byte	0x65, 0x70, 0x5f, 0x73, 0x72, 0x63, 0x2f, 0x69, 0x6e, 0x63, 0x6c, 0x75, 0x64, 0x65, 0x2f, 0x63
        /*006e*/ 	.byte	0x75, 0x74, 0x65, 0x2f, 0x61, 0x74, 0x6f, 0x6d, 0x2f, 0x63, 0x6f, 0x70, 0x79, 0x5f, 0x74, 0x72
        /*007e*/ 	.byte	0x61, 0x69, 0x74, 0x73, 0x5f, 0x73, 0x6d, 0x31, 0x30, 0x30, 0x2e, 0x68, 0x70, 0x70, 0x00
	.type		$str$23,@object
	.size		$str$23,(__unnamed_3 - $str$23)
$str$23:
        /*008d*/ 	.byte	0x28, 0x28, 0x75, 0x69, 0x6e, 0x74, 0x33, 0x32, 0x5f, 0x74, 0x28, 0x74, 0x68, 0x72, 0x65, 0x61
        /*009d*/ 	.byte	0x64, 0x49, 0x64, 0x78, 0x2e, 0x78, 0x29, 0x20, 0x2f, 0x20, 0x33, 0x32, 0x29, 0x20, 0x25, 0x20
        /*00ad*/ 	.byte	0x34, 0x29, 0x20, 0x3d, 0x3d, 0x20, 0x28, 0x28, 0x28, 0x74, 0x6d, 0x65, 0x6d, 0x5f, 0x61, 0x64
        /*00bd*/ 	.byte	0x64, 0x72, 0x20, 0x3e, 0x3e, 0x20, 0x31, 0x36, 0x29, 0x20, 0x2f, 0x20, 0x33, 0x32, 0x29, 0x20
        /*00cd*/ 	.byte	0x25, 0x20, 0x34, 0x29, 0x00
	.type		__unnamed_3,@object
	.size		__unnamed_3,(__unnamed_1 - __unnamed_3)
__unnamed_3:
        /* <DEDUP_REMOVED lines=25> */
        /*0262*/ 	.byte	0x34, 0x3e, 0x3e, 0x3e, 0x3e, 0x20, 0x26, 0x5d, 0x00
	.type		__unnamed_1,@object
	.size		__unnamed_1,(__unnamed_2 - __unnamed_1)
__unnamed_1:
        /* <DEDUP_REMOVED lines=31> */
        /*045b*/ 	.byte	0x31, 0x3e, 0x3e, 0x3e, 0x5d, 0x00
	.type		__unnamed_2,@object
	.size		__unnamed_2,(__unnamed_4 - __unnamed_2)
__unnamed_2:
        /* <DEDUP_REMOVED lines=32> */
        /*0661*/ 	.byte	0x3c, 0x31, 0x33, 0x31, 0x30, 0x37, 0x32, 0x3e, 0x3e, 0x3e, 0x3e, 0x5d, 0x00
	.type		__unnamed_4,@object
	.size		__unnamed_4,(.L_4 - __unnamed_4)
__unnamed_4:
        /* <DEDUP_REMOVED lines=37> */
        /*08be*/ 	.byte	0x3a, 0x43, 0x3c, 0x30, 0x3e, 0x3e, 0x3e, 0x3e, 0x5d, 0x00
.L_4:


//--------------------- .nv.shared._ZN7cutlass13device_kernelINS_4fmha6kernel36Sm100FmhaBwdKernelTmaWarpSpecializedIN4cute5tupleIJiiiiNS5_IJNS5_IJiiEEEiEEEEEENS_6half_tEfNS5_IJNS4_1CILi128EEESB_NSA_ILi64EEESC_EEENS1_10collective6NoMaskEEEEEvNT_6ParamsE --------------------------
	.section	.nv.shared._ZN7cutlass13device_kernelINS_4fmha6kernel36Sm100FmhaBwdKernelTmaWarpSpecializedIN4cute5tupleIJiiiiNS5_IJNS5_IJiiEEEiEEEEEENS_6half_tEfNS5_IJNS4_1CILi128EEESB_NSA_ILi64EEESC_EEENS1_10collective6NoMaskEEEEEvNT_6ParamsE,"aw",@nobits
	.sectionflags	@""
	.align	16
	.zero		1024


//--------------------- .nv.shared.reserved.0     --------------------------
	.section	.nv.shared.reserved.0,"aw",@nobits
	.weak		__nv_reservedSMEM_offset_0_alias
	.size		__nv_reservedSMEM_offset_0_alias, 0, 64
	.other		__nv_reservedSMEM_offset_0_alias,@"STO_CUDA_RESERVED_SHARED STV_DEFAULT"
__nv_reservedSMEM_offset_0_alias:
	.zero		0
.nv.shared.reserved.0:
	.zero		64
	.weak		__nv_reservedSMEM_tcgen05_partition
	.type		__nv_reservedSMEM_tcgen05_partition,@object
	.size		__nv_reservedSMEM_tcgen05_partition,(.L_0 - __nv_reservedSMEM_tcgen05_partition)
__nv_reservedSMEM_tcgen05_partition:
	.zero		32
.L_0:


//--------------------- .nv.global                --------------------------
	.section	.nv.global,"aw",@nobits
.nv.global:
	.type		_ZN39_INTERNAL_77da8455_4_k_cu_19e9a6f2_32064cute1_E,@object
	.size		_ZN39_INTERNAL_77da8455_4_k_cu_19e9a6f2_32064cute1_E,(_ZN39_INTERNAL_77da8455_4_k_cu_19e9a6f2_32064cuda3std3__45__cpo6cbeginE - _ZN39_INTERNAL_77da8455_4_k_cu_19e9a6f2_32064cute1_E)
_ZN39_INTERNAL_77da8455_4_k_cu_19e9a6f2_32064cute1_E:
	.zero		1
	.type		_ZN39_INTERNAL_77da8455_4_k_cu_19e9a6f2_32064cuda3std3__45__cpo6cbeginE,@object
	.size		_ZN39_INTERNAL_77da8455_4_k_cu_19e9a6f2_32064cuda3std3__45__cpo6cbeginE,(_ZN39_INTERNAL_77da8455_4_k_cu_19e9a6f2_32064cuda3std3__48in_placeE - _ZN39_INTERNAL_77da8455_4_k_cu_19e9a6f2_32064cuda3std3__45__cpo6cbeginE)
_ZN39_INTERNAL_77da8455_4_k_cu_19e9a6f2_32064cuda3std3__45__cpo6cbeginE:
	.zero		1
	.type		_ZN39_INTERNAL_77da8455_4_k_cu_19e9a6f2_32064cuda3std3__48in_placeE,@object
	.size		_ZN39_INTERNAL_77da8455_4_k_cu_19e9a6f2_32064cuda3std3__48in_placeE,(_ZN39_INTERNAL_77da8455_4_k_cu_19e9a6f2_32064cuda3std6ranges3__45__cpo9iter_moveE - _ZN39_INTERNAL_77da8455_4_k_cu_19e9a6f2_32064cuda3std3__48in_placeE)
_ZN39_INTERNAL_77da8455_4_k_cu_19e9a6f2_32064cuda3std3__48in_placeE:
	.zero		1
	.type		_ZN39_INTERNAL_77da8455_4_k_cu_19e9a6f2_32064cuda3std6ranges3__45__cpo9iter_moveE,@object
	.size		_ZN39_INTERNAL_77da8455_4_k_cu_19e9a6f2_32064cuda3std6ranges3__45__cpo9iter_moveE,(_ZN39_INTERNAL_77da8455_4_k_cu_19e9a6f2_32064cuda3std3__45__cpo5beginE - _ZN39_INTERNAL_77da8455_4_k_cu_19e9a6f2_32064cuda3std6ranges3__45__cpo9iter_moveE)
_ZN39_INTERNAL_77da8455_4_k_cu_19e9a6f2_32064cuda3std6ranges3__45__cpo9iter_moveE:
	.zero		1
	.type		_ZN39_INTERNAL_77da8455_4_k_cu_19e9a6f2_32064cuda3std3__45__cpo5beginE,@object
	.size		_ZN39_INTERNAL_77da8455_4_k_cu_19e9a6f2_32064cuda3std3__45__cpo5beginE,(_ZN39_INTERNAL_77da8455_4_k_cu_19e9a6f2_32064cuda3std3__441_GLOBAL__N__77da8455_4_k_cu_19e9a6f2_32066ignoreE - _ZN39_INTERNAL_77da8455_4_k_cu_19e9a6f2_32064cuda3std3__45__cpo5beginE)
_ZN39_INTERNAL_77da8455_4_k_cu_19e9a6f2_32064cuda3std3__45__cpo5beginE:
	.zero		1
	.type		_ZN39_INTERNAL_77da8455_4_k_cu_19e9a6f2_32064cuda3std3__441_GLOBAL__N__77da8455_4_k_cu_19e9a6f2_32066ignoreE,@object
	.size		_ZN39_INTERNAL_77da8455_4_k_cu_19e9a6f2_32064cuda3std3__441_GLOBAL__N__77da8455_4_k_cu_19e9a6f2_32066ignoreE,(_ZN39_INTERNAL_77da8455_4_k_cu_19e9a6f2_32064cute7productE - _ZN39_INTERNAL_77da8455_4_k_cu_19e9a6f2_32064cuda3std3__441_GLOBAL__N__77da8455_4_k_cu_19e9a6f2_32066ignoreE)
_ZN39_INTERNAL_77da8455_4_k_cu_19e9a6f2_32064cuda3std3__441_GLOBAL__N__77da8455_4_k_cu_19e9a6f2_32066ignoreE:
	.zero		1
	.type		_ZN39_INTERNAL_77da8455_4_k_cu_19e9a6f2_32064cute7productE,@object
	.size		_ZN39_INTERNAL_77da8455_4_k_cu_19e9a6f2_32064cute7productE,(_ZN39_INTERNAL_77da8455_4_k_cu_19e9a6f2_32064cuda3std3__45__cpo3endE - _ZN39_INTERNAL_77da8455_4_k_cu_19e9a6f2_32064cute7productE)
_ZN39_INTERNAL_77da8455_4_k_cu_19e9a6f2_32064cute7productE:
	.zero		1
	.type		_ZN39_INTERNAL_77da8455_4_k_cu_19e9a6f2_32064cuda3std3__45__cpo3endE,@object
	.size		_ZN39_INTERNAL_77da8455_4_k_cu_19e9a6f2_32064cuda3std3__45__cpo3endE,(_ZN39_INTERNAL_77da8455_4_k_cu_19e9a6f2_32064cuda3std3__419piecewise_constructE - _ZN39_INTERNAL_77da8455_4_k_cu_19e9a6f2_32064cuda3std3__45__cpo3endE)
_ZN39_INTERNAL_77da8455_4_k_cu_19e9a6f2_32064cuda3std3__45__cpo3endE:
	.zero		1
	.type		_ZN39_INTERNAL_77da8455_4_k_cu_19e9a6f2_32064cuda3std3__419piecewise_constructE,@object
	.size		_ZN39_INTERNAL_77da8455_4_k_cu_19e9a6f2_32064cuda3std3__419piecewise_constructE,(_ZN39_INTERNAL_77da8455_4_k_cu_19e9a6f2_32064cuda3std3__45__cpo4cendE - _ZN39_INTERNAL_77da8455_4_k_cu_19e9a6f2_32064cuda3std3__419piecewise_constructE)
_ZN39_INTERNAL_77da8455_4_k_cu_19e9a6f2_32064cuda3std3__419piecewise_constructE:
	.zero		1
	.type		_ZN39_INTERNAL_77da8455_4_k_cu_19e9a6f2_32064cuda3std3__45__cpo4cendE,@object
	.size		_ZN39_INTERNAL_77da8455_4_k_cu_19e9a6f2_32064cuda3std3__45__cpo4cendE,(_ZN39_INTERNAL_77da8455_4_k_cu_19e9a6f2_32064cuda3std6ranges3__45__cpo4swapE - _ZN39_INTERNAL_77da8455_4_k_cu_19e9a6f2_32064cuda3std3__45__cpo4cendE)
_ZN39_INTERNAL_77da8455_4_k_cu_19e9a6f2_32064cuda3std3__45__cpo4cendE:
	.zero		1
	.type		_ZN39_INTERNAL_77da8455_4_k_cu_19e9a6f2_32064cuda3std6ranges3__45__cpo4swapE,@object
	.size		_ZN39_INTERNAL_77da8455_4_k_cu_19e9a6f2_32064cuda3std6ranges3__45__cpo4swapE,(.L_12 - _ZN39_INTERNAL_77da8455_4_k_cu_19e9a6f2_32064cuda3std6ranges3__45__cpo4swapE)
_ZN39_INTERNAL_77da8455_4_k_cu_19e9a6f2_32064cuda3std6ranges3__45__cpo4swapE:
	.zero		1
.L_12:


//--------------------- .nv.constant0._ZN7cutlass13device_kernelINS_4fmha6kernel36Sm100FmhaBwdKernelTmaWarpSpecializedIN4cute5tupleIJiiiiNS5_IJNS5_IJiiEEEiEEEEEENS_6half_tEfNS5_IJNS4_1CILi128EEESB_NSA_ILi64EEESC_EEENS1_10collective6NoMaskEEEEEvNT_6ParamsE --------------------------
	.section	.nv.constant0._ZN7cutlass13device_kernelINS_4fmha6kernel36Sm100FmhaBwdKernelTmaWarpSpecializedIN4cute5tupleIJiiiiNS5_IJNS5_IJiiEEEiEEEEEENS_6half_tEfNS5_IJNS4_1CILi128EEESB_NSA_ILi64EEESC_EEENS1_10collective6NoMaskEEEEEvNT_6ParamsE,"a",@progbits
	.sectionflags	@""
	.align	4
.nv.constant0._ZN7cutlass13device_kernelINS_4fmha6kernel36Sm100FmhaBwdKernelTmaWarpSpecializedIN4cute5tupleIJiiiiNS5_IJNS5_IJiiEEEiEEEEEENS_6half_tEfNS5_IJNS4_1CILi128EEESB_NSA_ILi64EEESC_EEENS1_10collective6NoMaskEEEEEvNT_6ParamsE:
	.zero		2560


//--------------------- SYMBOLS --------------------------

	.type		.nv.reservedSmem.offset0,@object
	.size		.nv.reservedSmem.offset0,0x4
	.type		.nv.reservedSmem.cap,@object
	.size		.nv.reservedSmem.cap,0x4
	.type		__assertfail,@function
